def matmul_kernel(
    a_ptr,
    b_ptr,
    c_ptr,
    M,
    N,
    K,
    stride_am,
    stride_ak,
    stride_bk,
    stride_bn,
    stride_cm,
    stride_cn,
    BLOCK_M: tl.constexpr,
    BLOCK_N: tl.constexpr,
    BLOCK_K: tl.constexpr,
    GROUP_M: tl.constexpr,
):
    pid = tl.program_id(axis=0)
    num_pid_m = tl.cdiv(M, BLOCK_M)
    num_pid_n = tl.cdiv(N, BLOCK_N)
    num_pid_in_group = GROUP_M * num_pid_n
    group_id = pid // num_pid_in_group
    first_pid_m = group_id * GROUP_M
    group_size_m = min(num_pid_m - first_pid_m, GROUP_M)
    pid_m = first_pid_m + ((pid % num_pid_in_group) % group_size_m)
    pid_n = (pid % num_pid_in_group) // group_size_m

    offs_am = (pid_m * BLOCK_M + tl.arange(0, BLOCK_M)) % M
    offs_bn = (pid_n * BLOCK_N + tl.arange(0, BLOCK_N)) % N
    offs_k = tl.arange(0, BLOCK_K)
    a_ptrs = a_ptr + offs_am[:, None] * stride_am + offs_k[None, :] * stride_ak
    b_ptrs = b_ptr + offs_k[:, None] * stride_bk + offs_bn[None, :] * stride_bn

    acc = tl.zeros((BLOCK_M, BLOCK_N), dtype=tl.float32)
    for kk in range(0, tl.cdiv(K, BLOCK_K)):
        a = tl.load(a_ptrs, mask=offs_k[None, :] < K - kk * BLOCK_K, other=0.0)
        b = tl.load(b_ptrs, mask=offs_k[:, None] < K - kk * BLOCK_K, other=0.0)
        acc = tl.dot(a, b, acc)
        a_ptrs += BLOCK_K * stride_ak
        b_ptrs += BLOCK_K * stride_bk

    c = acc.to(c_ptr.dtype.element_ty)
    offs_cm = pid_m * BLOCK_M + tl.arange(0, BLOCK_M)
    offs_cn = pid_n * BLOCK_N + tl.arange(0, BLOCK_N)
    c_ptrs = c_ptr + offs_cm[:, None] * stride_cm + offs_cn[None, :] * stride_cn
    mask = (offs_cm[:, None] < M) & (offs_cn[None, :] < N)
    tl.store(c_ptrs, c, mask=mask)

# config = {"BLOCK_K": 32, "BLOCK_M": 16, "BLOCK_N": 256, "GROUP_M": 8, "arch": "sm_100", "dtype": "bf16", "num_ctas": 1, "num_stages": 2, "num_warps": 2}
# arch = sm_100


// ===== COMPILED SASS (sm_100a) =====

	.target	sm_100a

	.elftype	@"ET_EXEC"


//--------------------- .note.nv.tkinfo           --------------------------
	.section	.note.nv.tkinfo,"",@"SHT_NOTE"
	.sectionflags	@"SHF_NOTE_NV_TKINFO"
	.tkinfo
        /*0018*/ 	.word	0x00000081
        /*0030*/ 	.string	""
        /*0030*/ 	.string	"ptxas-blackwell"
        /*0030*/ 	.string	"Cuda compilation tools, release 12.9, V12.9.86"
        /*0030*/ 	.string	"Build cuda_12.9.r12.9/compiler.36037853_0"
        /*0030*/ 	.string	"-v  -suppress-debug-info  -lineinfo  -arch sm_100a "



//--------------------- .note.nv.cuver            --------------------------
	.section	.note.nv.cuver,"",@"SHT_NOTE"
	.sectionflags	@"SHF_NOTE_NV_CUVER"
        /*0018*/ 	.short	0x0001
        /*001a*/ 	.short	0x0064
        /*001c*/ 	.short	0x0001
        /*001e*/ 	.short	0x0000
        /*0020*/ 	.short	0x0001
        /*0022*/ 	.short	0x0000


//--------------------- .nv.info                  --------------------------
	.section	.nv.info,"",@"SHT_CUDA_INFO"
	.align	4


	//----- nvinfo : EIATTR_REGCOUNT
	.align		4
        /*0000*/ 	.byte	0x04, 0x2f
        /*0002*/ 	.short	(.L_1 - .L_0)
	.align		4
.L_0:
        /*0004*/ 	.word	index@(matmul_kernel)
        /*0008*/ 	.word	0x00000020


	//----- nvinfo : EIATTR_FRAME_SIZE
	.align		4
.L_1:
        /*000c*/ 	.byte	0x04, 0x11
        /*000e*/ 	.short	(.L_3 - .L_2)
	.align		4
.L_2:
        /*0010*/ 	.word	index@(matmul_kernel)
        /*0014*/ 	.word	0x00000e38


	//----- nvinfo : EIATTR_MIN_STACK_SIZE
	.align		4
.L_3:
        /*0018*/ 	.byte	0x04, 0x12
        /*001a*/ 	.short	(.L_5 - .L_4)
	.align		4
.L_4:
        /*001c*/ 	.word	index@(matmul_kernel)
        /*0020*/ 	.word	0x00000e38
.L_5:


//--------------------- .nv.info.matmul_kernel    --------------------------
	.section	.nv.info.matmul_kernel,"",@"SHT_CUDA_INFO"
	.sectionflags	@""
	.align	4


	//----- nvinfo : EIATTR_CUDA_API_VERSION
	.align		4
        /*0000*/ 	.byte	0x04, 0x37
        /*0002*/ 	.short	(.L_7 - .L_6)
.L_6:
        /*0004*/ 	.word	0x00000081


	//----- nvinfo : EIATTR_KPARAM_INFO
	.align		4
.L_7:
        /*0008*/ 	.byte	0x04, 0x17
        /*000a*/ 	.short	(.L_9 - .L_8)
.L_8:
        /*000c*/ 	.word	0x00000000
        /*0010*/ 	.short	0x000d
        /*0012*/ 	.short	0x0048
        /*0014*/ 	.byte	0x00, 0xf4, 0x21, 0x00


	//----- nvinfo : EIATTR_KPARAM_INFO
	.align		4
.L_9:
        /*0018*/ 	.byte	0x04, 0x17
        /*001a*/ 	.short	(.L_11 - .L_10)
.L_10:
        /*001c*/ 	.word	0x00000000
        /*0020*/ 	.short	0x000c
        /*0022*/ 	.short	0x0040
        /*0024*/ 	.byte	0x00, 0xf4, 0x21, 0x00


	//----- nvinfo : EIATTR_KPARAM_INFO
	.align		4
.L_11:
        /*0028*/ 	.byte	0x04, 0x17
        /*002a*/ 	.short	(.L_13 - .L_12)
.L_12:
        /*002c*/ 	.word	0x00000000
        /*0030*/ 	.short	0x000b
        /*0032*/ 	.short	0x0038
        /*0034*/ 	.byte	0x00, 0xf0, 0x11, 0x00


	//----- nvinfo : EIATTR_KPARAM_INFO
	.align		4
.L_13:
        /*0038*/ 	.byte	0x04, 0x17
        /*003a*/ 	.short	(.L_15 - .L_14)
.L_14:
        /*003c*/ 	.word	0x00000000
        /*0040*/ 	.short	0x000a
        /*0042*/ 	.short	0x0034
        /*0044*/ 	.byte	0x00, 0xf0, 0x11, 0x00


	//----- nvinfo : EIATTR_KPARAM_INFO
	.align		4
.L_15:
        /*0048*/ 	.byte	0x04, 0x17
        /*004a*/ 	.short	(.L_17 - .L_16)
.L_16:
        /*004c*/ 	.word	0x00000000
        /*0050*/ 	.short	0x0009
        /*0052*/ 	.short	0x0030
        /*0054*/ 	.byte	0x00, 0xf0, 0x11, 0x00


	//----- nvinfo : EIATTR_KPARAM_INFO
	.align		4
.L_17:
        /*0058*/ 	.byte	0x04, 0x17
        /*005a*/ 	.short	(.L_19 - .L_18)
.L_18:
        /*005c*/ 	.word	0x00000000
        /*0060*/ 	.short	0x0008
        /*0062*/ 	.short	0x002c
        /*0064*/ 	.byte	0x00, 0xf0, 0x11, 0x00


	//----- nvinfo : EIATTR_KPARAM_INFO
	.align		4
.L_19:
        /*0068*/ 	.byte	0x04, 0x17
        /*006a*/ 	.short	(.L_21 - .L_20)
.L_20:
        /*006c*/ 	.word	0x00000000
        /*0070*/ 	.short	0x0007
        /*0072*/ 	.short	0x0028
        /*0074*/ 	.byte	0x00, 0xf0, 0x11, 0x00


	//----- nvinfo : EIATTR_KPARAM_INFO
	.align		4
.L_21:
        /*0078*/ 	.byte	0x04, 0x17
        /*007a*/ 	.short	(.L_23 - .L_22)
.L_22:
        /*007c*/ 	.word	0x00000000
        /*0080*/ 	.short	0x0006
        /*0082*/ 	.short	0x0024
        /*0084*/ 	.byte	0x00, 0xf0, 0x11, 0x00


	//----- nvinfo : EIATTR_KPARAM_INFO
	.align		4
.L_23:
        /*0088*/ 	.byte	0x04, 0x17
        /*008a*/ 	.short	(.L_25 - .L_24)
.L_24:
        /*008c*/ 	.word	0x00000000
        /*0090*/ 	.short	0x0005
        /*0092*/ 	.short	0x0020
        /*0094*/ 	.byte	0x00, 0xf0, 0x11, 0x00


	//----- nvinfo : EIATTR_KPARAM_INFO
	.align		4
.L_25:
        /*0098*/ 	.byte	0x04, 0x17
        /*009a*/ 	.short	(.L_27 - .L_26)
.L_26:
        /*009c*/ 	.word	0x00000000
        /*00a0*/ 	.short	0x0004
        /*00a2*/ 	.short	0x001c
        /*00a4*/ 	.byte	0x00, 0xf0, 0x11, 0x00


	//----- nvinfo : EIATTR_KPARAM_INFO
	.align		4
.L_27:
        /*00a8*/ 	.byte	0x04, 0x17
        /*00aa*/ 	.short	(.L_29 - .L_28)
.L_28:
        /*00ac*/ 	.word	0x00000000
        /*00b0*/ 	.short	0x0003
        /*00b2*/ 	.short	0x0018
        /*00b4*/ 	.byte	0x00, 0xf0, 0x11, 0x00


	//----- nvinfo : EIATTR_KPARAM_INFO
	.align		4
.L_29:
        /*00b8*/ 	.byte	0x04, 0x17
        /*00ba*/ 	.short	(.L_31 - .L_30)
.L_30:
        /*00bc*/ 	.word	0x00000000
        /*00c0*/ 	.short	0x0002
        /*00c2*/ 	.short	0x0010
        /*00c4*/ 	.byte	0x00, 0xf4, 0x21, 0x00


	//----- nvinfo : EIATTR_KPARAM_INFO
	.align		4
.L_31:
        /*00c8*/ 	.byte	0x04, 0x17
        /*00ca*/ 	.short	(.L_33 - .L_32)
.L_32:
        /*00cc*/ 	.word	0x00000000
        /*00d0*/ 	.short	0x0001
        /*00d2*/ 	.short	0x0008
        /*00d4*/ 	.byte	0x00, 0xf4, 0x21, 0x00


	//----- nvinfo : EIATTR_KPARAM_INFO
	.align		4
.L_33:
        /*00d8*/ 	.byte	0x04, 0x17
        /*00da*/ 	.short	(.L_35 - .L_34)
.L_34:
        /*00dc*/ 	.word	0x00000000
        /*00e0*/ 	.short	0x0000
        /*00e2*/ 	.short	0x0000
        /*00e4*/ 	.byte	0x00, 0xf4, 0x21, 0x00


	//----- nvinfo : EIATTR_SPARSE_MMA_MASK
	.align		4
.L_35:
        /*00e8*/ 	.byte	0x03, 0x50
        /*00ea*/ 	.short	0x0000


	//----- nvinfo : EIATTR_MAXREG_COUNT
	.align		4
        /*00ec*/ 	.byte	0x03, 0x1b
        /*00ee*/ 	.short	0x00ff


	//----- nvinfo : EIATTR_NUM_BARRIERS
	.align		4
        /*00f0*/ 	.byte	0x02, 0x4c
        /*00f2*/ 	.byte	0x01
	.zero		1


	//----- nvinfo : EIATTR_ANNOTATIONS
	.align		4
        /*00f4*/ 	.byte	0x04, 0x55
        /*00f6*/ 	.short	(.L_37 - .L_36)


	//   ....[0]....
.L_36:
        /*00f8*/ 	.word	0x00000001
        /*00fc*/ 	.byte	0x40, 0x05, 0x00, 0x00, 0x01, 0x00, 0x00, 0x00, 0x70, 0x05, 0x00, 0x00, 0x01, 0x00, 0x00, 0x00
        /* <DEDUP_REMOVED lines=1715> */
        /*6c3c*/ 	.byte	0x00, 0xdb, 0x01, 0x00, 0x01, 0x00, 0x00, 0x00, 0x20, 0xdb, 0x01, 0x00


	//----- nvinfo : EIATTR_VRC_CTA_INIT_COUNT
	.align		4
.L_37:
        /*6c48*/ 	.byte	0x02, 0x4a
	.zero		1
	.zero		1


	//----- nvinfo : EIATTR_EXIT_INSTR_OFFSETS
	.align		4
        /*6c4c*/ 	.byte	0x04, 0x1c
        /*6c4e*/ 	.short	(.L_39 - .L_38)


	//   ....[0]....
.L_38:
        /*6c50*/ 	.word	0x0001de60


	//   ....[1]....
        /*6c54*/ 	.word	0x0001de90


	//----- nvinfo : EIATTR_REQNTID
	.align		4
.L_39:
        /*6c58*/ 	.byte	0x04, 0x10
        /*6c5a*/ 	.short	(.L_41 - .L_40)
.L_40:
        /*6c5c*/ 	.word	0x00000040
        /*6c60*/ 	.word	0x00000001
        /*6c64*/ 	.word	0x00000001


	//----- nvinfo : EIATTR_CBANK_PARAM_SIZE
	.align		4
.L_41:
        /*6c68*/ 	.byte	0x03, 0x19
        /*6c6a*/ 	.short	0x0050


	//----- nvinfo : EIATTR_PARAM_CBANK
	.align		4
        /*6c6c*/ 	.byte	0x04, 0x0a
        /*6c6e*/ 	.short	(.L_43 - .L_42)
	.align		4
.L_42:
        /*6c70*/ 	.word	index@(.nv.constant0.matmul_kernel)
        /*6c74*/ 	.short	0x0380
        /*6c76*/ 	.short	0x0050


	//----- nvinfo : EIATTR_SW_WAR
	.align		4
.L_43:
        /*6c78*/ 	.byte	0x04, 0x36
        /*6c7a*/ 	.short	(.L_45 - .L_44)
.L_44:
        /*6c7c*/ 	.word	0x00000008
.L_45:


//--------------------- .nv.compat                --------------------------
	.section	.nv.compat,"",@"SHT_CUDA_COMPAT_INFO"
	.align	4
        /*0000*/ 	.byte	0x02, 0x02, 0x01, 0x00, 0x02, 0x05, 0x05, 0x00, 0x02, 0x03, 0x00, 0x00, 0x02, 0x06, 0x01, 0x00


//--------------------- .nv.callgraph             --------------------------
	.section	.nv.callgraph,"",@"SHT_CUDA_CALLGRAPH"
	.align	4
	.sectionentsize	8
	.align		4
        /*0000*/ 	.word	0x00000000
	.align		4
        /*0004*/ 	.word	0xffffffff
	.align		4
        /*0008*/ 	.word	0x00000000
	.align		4
        /*000c*/ 	.word	0xfffffffe
	.align		4
        /*0010*/ 	.word	0x00000000
	.align		4
        /*0014*/ 	.word	0xfffffffd
	.align		4
        /*0018*/ 	.word	0x00000000
	.align		4
        /*001c*/ 	.word	0xfffffffc


//--------------------- .text.matmul_kernel       --------------------------
	.section	.text.matmul_kernel,"ax",@progbits
	.align	128
        .global         matmul_kernel
        .type           matmul_kernel,@function
        .size           matmul_kernel,(.L_x_4 - matmul_kernel)
        .other          matmul_kernel,@"STO_CUDA_ENTRY STV_DEFAULT"
matmul_kernel:
.text.matmul_kernel:
[----:B------:R-:W0:Y:S08]  /*0000*/  LDC R1, c[0x0][0x37c] ;  /* 0x0000df00ff017b82 */ /* 0x000e300000000800 */
[----:B------:R-:W1:Y:S01]  /*0010*/  LDC.64 R4, c[0x0][0x398] ;  /* 0x0000e600ff047b82 */ /* 0x000e620000000a00 */
[----:B------:R-:W2:Y:S01]  /*0020*/  S2R R14, SR_TID.X ;  /* 0x00000000000e7919 */ /* 0x000ea20000002100 */
[----:B------:R-:W3:Y:S01]  /*0030*/  LDCU UR4, c[0x0][0x3a0] ;  /* 0x00007400ff0477ac */ /* 0x000ee20008000800 */
[----:B0-----:R-:W-:Y:S01]  /*0040*/  VIADD R1, R1, 0xfffff1c8 ;  /* 0xfffff1c801017836 */ /* 0x001fe20000000000 */
[----:B------:R-:W0:Y:S01]  /*0050*/  LDCU.64 UR10, c[0x0][0x358] ;  /* 0x00006b00ff0a77ac */ /* 0x000e220008000a00 */
[----:B------:R-:W4:Y:S01]  /*0060*/  LDCU UR8, c[0x0][0x3a0] ;  /* 0x00007400ff0877ac */ /* 0x000f220008000800 */
[----:B---3--:R-:W-:Y:S01]  /*0070*/  UIADD3 UR4, UPT, UPT, UR4, 0x1f, URZ ;  /* 0x0000001f04047890 */ /* 0x008fe2000fffe0ff */
[----:B-1----:R-:W-:-:S03]  /*0080*/  VIADD R0, R5, 0xff ;  /* 0x000000ff05007836 */ /* 0x002fc60000000000 */
[----:B------:R-:W-:Y:S02]  /*0090*/  UISETP.GT.AND UP0, UPT, UR4, 0x1f, UPT ;  /* 0x0000001f0400788c */ /* 0x000fe4000bf04270 */
[----:B------:R-:W-:-:S04]  /*00a0*/  SHF.R.S32.HI R3, RZ, 0x1f, R0 ;  /* 0x0000001fff037819 */ /* 0x000fc80000011400 */
[----:B------:R-:W-:Y:S02]  /*00b0*/  LEA.HI R3, R3, R0, RZ, 0x8 ;  /* 0x0000000003037211 */ /* 0x000fe400078f40ff */
[----:B--2---:R-:W-:Y:S02]  /*00c0*/  LOP3.LUT R29, R14, 0x20, RZ, 0xc0, !PT ;  /* 0x000000200e1d7812 */ /* 0x004fe400078ec0ff */
[----:B------:R-:W-:Y:S02]  /*00d0*/  SHF.R.S32.HI R0, RZ, 0x8, R3 ;  /* 0x00000008ff007819 */ /* 0x000fe40000011403 */
[----:B------:R-:W1:Y:S03]  /*00e0*/  S2R R3, SR_CTAID.X ;  /* 0x0000000000037919 */ /* 0x000e660000002500 */
[----:B------:R-:W-:-:S05]  /*00f0*/  IMAD.SHL.U32 R0, R0, 0x8, RZ ;  /* 0x0000000800007824 */ /* 0x000fca00078e00ff */
[-C--:B------:R-:W-:Y:S02]  /*0100*/  IABS R9, R0.reuse ;  /* 0x0000000000097213 */ /* 0x080fe40000000000 */
[----:B------:R-:W-:Y:S02]  /*0110*/  IABS R12, R0 ;  /* 0x00000000000c7213 */ /* 0x000fe40000000000 */
[----:B------:R-:W2:Y:S08]  /*0120*/  I2F.RP R2, R9 ;  /* 0x0000000900027306 */ /* 0x000eb00000209400 */
[----:B--2---:R-:W2:Y:S01]  /*0130*/  MUFU.RCP R2, R2 ;  /* 0x0000000200027308 */ /* 0x004ea20000001000 */
[----:B-1----:R-:W-:Y:S01]  /*0140*/  IABS R10, R3 ;  /* 0x00000003000a7213 */ /* 0x002fe20000000000 */
[----:B--2---:R-:W-:-:S02]  /*0150*/  VIADD R6, R2, 0xffffffe ;  /* 0x0ffffffe02067836 */ /* 0x004fc40000000000 */
[----:B------:R-:W-:-:S04]  /*0160*/  IMAD.MOV R2, RZ, RZ, -R12 ;  /* 0x000000ffff027224 */ /* 0x000fc800078e0a0c */
[----:B------:R1:W2:Y:S02]  /*0170*/  F2I.FTZ.U32.TRUNC.NTZ R7, R6 ;  /* 0x0000000600077305 */ /* 0x0002a4000021f000 */
[----:B-1----:R-:W-:Y:S02]  /*0180*/  IMAD.MOV.U32 R6, RZ, RZ, RZ ;  /* 0x000000ffff067224 */ /* 0x002fe400078e00ff */
[----:B--2---:R-:W-:-:S04]  /*0190*/  IMAD.MOV R8, RZ, RZ, -R7 ;  /* 0x000000ffff087224 */ /* 0x004fc800078e0a07 */
[----:B------:R-:W-:Y:S02]  /*01a0*/  IMAD R11, R8, R9, RZ ;  /* 0x00000009080b7224 */ /* 0x000fe400078e02ff */
[----:B------:R-:W-:Y:S02]  /*01b0*/  IMAD.MOV.U32 R8, RZ, RZ, R10 ;  /* 0x000000ffff087224 */ /* 0x000fe400078e000a */
[----:B------:R-:W-:-:S06]  /*01c0*/  IMAD.HI.U32 R7, R7, R11, R6 ;  /* 0x0000000b07077227 */ /* 0x000fcc00078e0006 */
[----:B------:R-:W-:-:S04]  /*01d0*/  IMAD.HI.U32 R7, R7, R8, RZ ;  /* 0x0000000807077227 */ /* 0x000fc800078e00ff */
[----:B------:R-:W-:-:S05]  /*01e0*/  IMAD R2, R7, R2, R8 ;  /* 0x0000000207027224 */ /* 0x000fca00078e0208 */
[----:B------:R-:W-:-:S13]  /*01f0*/  ISETP.GT.U32.AND P1, PT, R9, R2, PT ;  /* 0x000000020900720c */ /* 0x000fda0003f24070 */
[----:B------:R-:W-:Y:S02]  /*0200*/  @!P1 IMAD.IADD R2, R2, 0x1, -R9 ;  /* 0x0000000102029824 */ /* 0x000fe400078e0a09 */
[----:B------:R-:W-:Y:S01]  /*0210*/  @!P1 VIADD R7, R7, 0x1 ;  /* 0x0000000107079836 */ /* 0x000fe20000000000 */
[----:B------:R-:W-:Y:S02]  /*0220*/  ISETP.NE.AND P1, PT, R0, RZ, PT ;  /* 0x000000ff0000720c */ /* 0x000fe40003f25270 */
[----:B------:R-:W-:Y:S02]  /*0230*/  ISETP.GE.U32.AND P0, PT, R2, R9, PT ;  /* 0x000000090200720c */ /* 0x000fe40003f06070 */
[----:B------:R-:W-:-:S04]  /*0240*/  LOP3.LUT R2, R3, R0, RZ, 0x3c, !PT ;  /* 0x0000000003027212 */ /* 0x000fc800078e3cff */
[----:B------:R-:W-:Y:S01]  /*0250*/  ISETP.GE.AND P2, PT, R2, RZ, PT ;  /* 0x000000ff0200720c */ /* 0x000fe20003f46270 */
[----:B------:R-:W-:-:S06]  /*0260*/  VIADD R2, R4, 0xf ;  /* 0x0000000f04027836 */ /* 0x000fcc0000000000 */
[----:B------:R-:W-:-:S04]  /*0270*/  @P0 VIADD R7, R7, 0x1 ;  /* 0x0000000107070836 */ /* 0x000fc80000000000 */
[----:B------:R-:W-:Y:S01]  /*0280*/  IMAD.MOV.U32 R6, RZ, RZ, R7 ;  /* 0x000000ffff067224 */ /* 0x000fe200078e0007 */
[----:B------:R-:W-:-:S03]  /*0290*/  SHF.R.S32.HI R7, RZ, 0x1f, R2 ;  /* 0x0000001fff077819 */ /* 0x000fc60000011402 */
[----:B------:R-:W-:Y:S01]  /*02a0*/  @!P2 IMAD.MOV R6, RZ, RZ, -R6 ;  /* 0x000000ffff06a224 */ /* 0x000fe200078e0a06 */
[----:B------:R-:W-:Y:S02]  /*02b0*/  @!P1 LOP3.LUT R6, RZ, R0, RZ, 0x33, !PT ;  /* 0x00000000ff069212 */ /* 0x000fe400078e33ff */
[----:B------:R-:W-:-:S03]  /*02c0*/  LEA.HI R7, R7, R2, RZ, 0x4 ;  /* 0x0000000207077211 */ /* 0x000fc600078f20ff */
[----:B------:R-:W-:Y:S02]  /*02d0*/  IMAD.SHL.U32 R2, R6, 0x8, RZ ;  /* 0x0000000806027824 */ /* 0x000fe400078e00ff */
[----:B------:R-:W-:-:S03]  /*02e0*/  IMAD.MOV R6, RZ, RZ, -R6 ;  /* 0x000000ffff067224 */ /* 0x000fc600078e0a06 */
[----:B------:R-:W-:Y:S01]  /*02f0*/  LEA.HI.SX32 R7, R7, -R2, 0x1c ;  /* 0x8000000207077211 */ /* 0x000fe200078fe2ff */
[----:B------:R-:W-:Y:S02]  /*0300*/  IMAD R15, R0, R6, R3 ;  /* 0x00000006000f7224 */ /* 0x000fe400078e0203 */
[----:B------:R-:W-:Y:S01]  /*0310*/  IMAD.MOV.U32 R6, RZ, RZ, RZ ;  /* 0x000000ffff067224 */ /* 0x000fe200078e00ff */
[----:B------:R-:W-:Y:S02]  /*0320*/  VIMNMX R8, PT, PT, R7, 0x8, PT ;  /* 0x0000000807087848 */ /* 0x000fe40003fe0100 */
[----:B------:R-:W-:Y:S02]  /*0330*/  IABS R13, R15 ;  /* 0x0000000f000d7213 */ /* 0x000fe40000000000 */
[----:B------:R-:W-:-:S04]  /*0340*/  IABS R11, R8 ;  /* 0x00000008000b7213 */ /* 0x000fc80000000000 */
[----:B------:R-:W1:Y:S08]  /*0350*/  I2F.RP R9, R11 ;  /* 0x0000000b00097306 */ /* 0x000e700000209400 */
[----:B-1----:R-:W1:Y:S02]  /*0360*/  MUFU.RCP R9, R9 ;  /* 0x0000000900097308 */ /* 0x002e640000001000 */
[----:B-1----:R-:W-:-:S06]  /*0370*/  VIADD R7, R9, 0xffffffe ;  /* 0x0ffffffe09077836 */ /* 0x002fcc0000000000 */
[----:B------:R-:W1:Y:S02]  /*0380*/  F2I.FTZ.U32.TRUNC.NTZ R7, R7 ;  /* 0x0000000700077305 */ /* 0x000e64000021f000 */
[----:B-1----:R-:W-:-:S04]  /*0390*/  IMAD.MOV R10, RZ, RZ, -R7 ;  /* 0x000000ffff0a7224 */ /* 0x002fc800078e0a07 */
[----:B------:R-:W-:-:S04]  /*03a0*/  IMAD.MOV.U32 R0, RZ, RZ, R10 ;  /* 0x000000ffff007224 */ /* 0x000fc800078e000a */
[----:B------:R-:W-:Y:S01]  /*03b0*/  IMAD R3, R0, R11, RZ ;  /* 0x0000000b00037224 */ /* 0x000fe200078e02ff */
[----:B------:R-:W-:-:S03]  /*03c0*/  IABS R0, R8 ;  /* 0x0000000800007213 */ /* 0x000fc60000000000 */
[----:B------:R-:W-:-:S04]  /*03d0*/  IMAD.HI.U32 R6, R7, R3, R6 ;  /* 0x0000000307067227 */ /* 0x000fc800078e0006 */
[----:B------:R-:W-:Y:S02]  /*03e0*/  IMAD.MOV R0, RZ, RZ, -R0 ;  /* 0x000000ffff007224 */ /* 0x000fe400078e0a00 */
        /* <DEDUP_REMOVED lines=8> */
[----:B------:R-:W-:Y:S02]  /*0470*/  ISETP.GE.AND P2, PT, R0, RZ, PT ;  /* 0x000000ff0000720c */ /* 0x000fe40003f46270 */
[----:B------:R-:W-:-:S05]  /*0480*/  LOP3.LUT R0, R14, 0xf, RZ, 0xc0, !PT ;  /* 0x0000000f0e007812 */ /* 0x000fca00078ec0ff */
[----:B------:R-:W-:-:S06]  /*0490*/  @P0 VIADD R6, R6, 0x1 ;  /* 0x0000000106060836 */ /* 0x000fcc0000000000 */
[----:B------:R-:W-:Y:S01]  /*04a0*/  @!P2 IMAD.MOV R6, RZ, RZ, -R6 ;  /* 0x000000ffff06a224 */ /* 0x000fe200078e0a06 */
[----:B------:R-:W-:-:S05]  /*04b0*/  @!P1 LOP3.LUT R6, RZ, R8, RZ, 0x33, !PT ;  /* 0x00000008ff069212 */ /* 0x000fca00078e33ff */
[----:B------:R-:W-:-:S04]  /*04c0*/  IMAD.MOV R3, RZ, RZ, -R6 ;  /* 0x000000ffff037224 */ /* 0x000fc800078e0a06 */
[----:B------:R-:W-:-:S04]  /*04d0*/  IMAD R3, R8, R3, R15 ;  /* 0x0000000308037224 */ /* 0x000fc800078e020f */
[----:B------:R-:W-:Y:S01]  /*04e0*/  IMAD.IADD R3, R2, 0x1, R3 ;  /* 0x0000000102037824 */ /* 0x000fe200078e0203 */
[----:B------:R-:W-:-:S03]  /*04f0*/  SHF.R.U32.HI R2, RZ, 0x4, R14 ;  /* 0x00000004ff027819 */ /* 0x000fc6000001160e */
[----:B------:R-:W-:Y:S01]  /*0500*/  IMAD R28, R3, 0x10, R0 ;  /* 0x00000010031c7824 */ /* 0x000fe200078e0200 */
[----:B------:R-:W-:-:S04]  /*0510*/  SGXT.U32 R16, R2, 0x2 ;  /* 0x000000020210781a */ /* 0x000fc80000000000 */
[----:B------:R-:W-:Y:S01]  /*0520*/  LOP3.LUT R2, R16, 0x8, RZ, 0xfc, !PT ;  /* 0x0000000810027812 */ /* 0x000fe200078efcff */
[----:B------:R-:W-:Y:S01]  /*0530*/  IMAD.SHL.U32 R2, R6, 0x100, RZ ;  /* 0x0000010006027824 */ /* 0x000fe200078e00ff */
[----:B------:R1:W-:Y:S01]  /*0540*/  STL [R1+0x6cc], R28 ;  /* 0x0006cc1c01007387 */ /* 0x0003e20000100800 */
[C---:B------:R-:W-:Y:S02]  /*0550*/  LOP3.LUT R0, R16.reuse, 0x4, RZ, 0xfc, !PT ;  /* 0x0000000410007812 */ /* 0x040fe400078efcff */
[C---:B------:R-:W-:Y:S01]  /*0560*/  LOP3.LUT R3, R16.reuse, 0xc, RZ, 0xfc, !PT ;  /* 0x0000000c10037812 */ /* 0x040fe200078efcff */
[----:B------:R1:W-:Y:S01]  /*0570*/  STL [R1+0x6a0], R2 ;  /* 0x0006a00201007387 */ /* 0x0003e20000100800 */
[----:B------:R-:W-:Y:S01]  /*0580*/  LOP3.LUT R0, R16, 0x10, RZ, 0xfc, !PT ;  /* 0x0000001010007812 */ /* 0x000fe200078efcff */
[----:B0---4-:R-:W-:Y:S06]  /*0590*/  BRA.U UP0, `(.L_x_0) ;  /* 0x0000000100687547 */ /* 0x011fec000b800000 */
[----:B-1----:R-:W-:Y:S01]  /*05a0*/  IMAD.SHL.U32 R2, R29, 0x10, RZ ;  /* 0x000000101d027824 */ /* 0x002fe200078e00ff */
[----:B------:R-:W-:Y:S01]  /*05b0*/  CS2R R24, SRZ ;  /* 0x0000000000187805 */ /* 0x000fe2000001ff00 */
[----:B------:R-:W-:Y:S01]  /*05c0*/  IMAD.SHL.U32 R0, R14, 0x20, RZ ;  /* 0x000000200e007824 */ /* 0x000fe200078e00ff */
[----:B------:R-:W-:Y:S02]  /*05d0*/  CS2R R26, SRZ ;  /* 0x00000000001a7805 */ /* 0x000fe4000001ff00 */
[----:B------:R-:W-:Y:S01]  /*05e0*/  CS2R R20, SRZ ;  /* 0x0000000000147805 */ /* 0x000fe2000001ff00 */
[----:B------:R0:W-:Y:S01]  /*05f0*/  STL [R1+0x6c8], R2 ;  /* 0x0006c80201007387 */ /* 0x0001e20000100800 */
[----:B------:R-:W-:Y:S02]  /*0600*/  CS2R R22, SRZ ;  /* 0x0000000000167805 */ /* 0x000fe4000001ff00 */
[----:B------:R-:W-:Y:S02]  /*0610*/  LOP3.LUT R0, R0, 0x60, RZ, 0xc0, !PT ;  /* 0x0000006000007812 */ /* 0x000fe400078ec0ff */
[----:B------:R-:W-:Y:S01]  /*0620*/  CS2R R16, SRZ ;  /* 0x0000000000107805 */ /* 0x000fe2000001ff00 */
[----:B------:R0:W-:Y:S01]  /*0630*/  STL [R1], RZ ;  /* 0x000000ff01007387 */ /* 0x0001e20000100800 */
[----:B------:R-:W-:-:S02]  /*0640*/  CS2R R18, SRZ ;  /* 0x0000000000127805 */ /* 0x000fc4000001ff00 */
[----:B------:R-:W-:Y:S02]  /*0650*/  CS2R R12, SRZ ;  /* 0x00000000000c7805 */ /* 0x000fe4000001ff00 */
[----:B------:R-:W-:Y:S01]  /*0660*/  CS2R R14, SRZ ;  /* 0x00000000000e7805 */ /* 0x000fe2000001ff00 */
[----:B------:R0:W-:Y:S01]  /*0670*/  STL [R1+0x4], RZ ;  /* 0x000004ff01007387 */ /* 0x0001e20000100800 */
[----:B------:R-:W-:Y:S02]  /*0680*/  CS2R R8, SRZ ;  /* 0x0000000000087805 */ /* 0x000fe4000001ff00 */
[----:B------:R-:W-:Y:S02]  /*0690*/  CS2R R10, SRZ ;  /* 0x00000000000a7805 */ /* 0x000fe4000001ff00 */
[----:B------:R-:W-:Y:S01]  /*06a0*/  CS2R R4, SRZ ;  /* 0x0000000000047805 */ /* 0x000fe2000001ff00 */
[----:B------:R0:W-:Y:S01]  /*06b0*/  STL [R1+0x8], RZ ;  /* 0x000008ff01007387 */ /* 0x0001e20000100800 */
[----:B------:R-:W-:-:S03]  /*06c0*/  CS2R R6, SRZ ;  /* 0x0000000000067805 */ /* 0x000fc6000001ff00 */
[----:B------:R0:W-:Y:S04]  /*06d0*/  STL [R1+0xc], RZ ;  /* 0x00000cff01007387 */ /* 0x0001e80000100800 */
[----:B------:R0:W-:Y:S04]  /*06e0*/  STL [R1+0x10], RZ ;  /* 0x000010ff01007387 */ /* 0x0001e80000100800 */
[----:B------:R0:W-:Y:S04]  /*06f0*/  STL [R1+0x14], RZ ;  /* 0x000014ff01007387 */ /* 0x0001e80000100800 */
[----:B------:R0:W-:Y:S04]  /*0700*/  STL [R1+0x18], RZ ;  /* 0x000018ff01007387 */ /* 0x0001e80000100800 */
[----:B------:R0:W-:Y:S04]  /*0710*/  STL [R1+0x1c], RZ ;  /* 0x00001cff01007387 */ /* 0x0001e80000100800 */
[----:B------:R0:W-:Y:S01]  /*0720*/  STL [R1+0x6c4], R0 ;  /* 0x0006c40001007387 */ /* 0x0001e20000100800 */
[----:B------:R-:W-:Y:S05]  /*0730*/  BRA `(.L_x_1) ;  /* 0x000001b000747947 */ /* 0x000fea0003800000 */
.L_x_0:
[----:B------:R-:W-:Y:S01]  /*0740*/  IABS R0, R4 ;  /* 0x0000000400007213 */ /* 0x000fe20000000000 */
[----:B------:R-:W-:Y:S01]  /*0750*/  IMAD.MOV.U32 R15, RZ, RZ, R2 ;  /* 0x000000ffff0f7224 */ /* 0x000fe200078e0002 */
[----:B-1----:R-:W-:Y:S01]  /*0760*/  IABS R2, R5 ;  /* 0x0000000500027213 */ /* 0x002fe20000000000 */
[----:B------:R0:W-:Y:S01]  /*0770*/  STL [R1+0x848], R5 ;  /* 0x0008480501007387 */ /* 0x0001e20000100800 */
[----:B------:R-:W1:Y:S01]  /*0780*/  I2F.RP R10, R0 ;  /* 0x00000000000a7306 */ /* 0x000e620000209400 */
[----:B------:R-:W-:Y:S01]  /*0790*/  IABS R13, R28 ;  /* 0x0000001c000d7213 */ /* 0x000fe20000000000 */
[----:B------:R-:W2:Y:S01]  /*07a0*/  LDCU UR9, c[0x0][0x3a4] ;  /* 0x00007480ff0977ac */ /* 0x000ea20008000800 */
[----:B------:R-:W-:Y:S01]  /*07b0*/  ISETP.GE.AND P3, PT, R28, RZ, PT ;  /* 0x000000ff1c00720c */ /* 0x000fe20003f66270 */
[----:B------:R-:W3:Y:S04]  /*07c0*/  LDCU UR7, c[0x0][0x3b0] ;  /* 0x00007600ff0777ac */ /* 0x000ee80008000800 */
[----:B------:R-:W4:Y:S01]  /*07d0*/  I2F.RP R3, R2 ;  /* 0x0000000200037306 */ /* 0x000f220000209400 */
[----:B------:R-:W0:Y:S01]  /*07e0*/  LDCU UR6, c[0x0][0x3ac] ;  /* 0x00007580ff0677ac */ /* 0x000e220008000800 */
[----:B------:R-:W-:-:S06]  /*07f0*/  USHF.R.S32.HI UR5, URZ, 0x1f, UR4 ;  /* 0x0000001fff057899 */ /* 0x000fcc0008011404 */
[----:B-1----:R-:W1:Y:S01]  /*0800*/  MUFU.RCP R10, R10 ;  /* 0x0000000a000a7308 */ /* 0x002e620000001000 */
[----:B------:R-:W0:Y:S07]  /*0810*/  LDCU UR12, c[0x0][0x3a8] ;  /* 0x00007500ff0c77ac */ /* 0x000e2e0008000800 */
[----:B----4-:R-:W4:Y:S01]  /*0820*/  MUFU.RCP R3, R3 ;  /* 0x0000000300037308 */ /* 0x010f220000001000 */
[----:B-1----:R-:W-:-:S07]  /*0830*/  VIADD R6, R10, 0xffffffe ;  /* 0x0ffffffe0a067836 */ /* 0x002fce0000000000 */
[----:B------:R1:W0:Y:S01]  /*0840*/  F2I.FTZ.U32.TRUNC.NTZ R7, R6 ;  /* 0x0000000600077305 */ /* 0x000222000021f000 */
[----:B----4-:R-:W-:-:S07]  /*0850*/  VIADD R8, R3, 0xffffffe ;  /* 0x0ffffffe03087836 */ /* 0x010fce0000000000 */
[----:B------:R4:W2:Y:S01]  /*0860*/  F2I.FTZ.U32.TRUNC.NTZ R9, R8 ;  /* 0x0000000800097305 */ /* 0x0008a2000021f000 */
[----:B-1----:R-:W-:Y:S02]  /*0870*/  IMAD.MOV.U32 R6, RZ, RZ, RZ ;  /* 0x000000ffff067224 */ /* 0x002fe400078e00ff */
[----:B0-----:R-:W-:Y:S02]  /*0880*/  IMAD.MOV R11, RZ, RZ, -R7 ;  /* 0x000000ffff0b7224 */ /* 0x001fe400078e0a07 */
[----:B----4-:R-:W-:Y:S02]  /*0890*/  IMAD.MOV.U32 R8, RZ, RZ, RZ ;  /* 0x000000ffff087224 */ /* 0x010fe400078e00ff */
[----:B------:R-:W-:-:S04]  /*08a0*/  IMAD R11, R11, R0, RZ ;  /* 0x000000000b0b7224 */ /* 0x000fc800078e02ff */
[----:B------:R-:W-:Y:S01]  /*08b0*/  IMAD.HI.U32 R7, R7, R11, R6 ;  /* 0x0000000b07077227 */ /* 0x000fe200078e0006 */
[----:B------:R-:W-:-:S03]  /*08c0*/  LEA.HI R6, R29, R15, RZ, 0x1b ;  /* 0x0000000f1d067211 */ /* 0x000fc600078fd8ff */
[----:B--2---:R-:W-:Y:S01]  /*08d0*/  IMAD.MOV R11, RZ, RZ, -R9 ;  /* 0x000000ffff0b7224 */ /* 0x004fe200078e0a09 */
[----:B------:R-:W-:Y:S01]  /*08e0*/  IABS R10, R6 ;  /* 0x00000006000a7213 */ /* 0x000fe20000000000 */
[----:B------:R-:W-:-:S04]  /*08f0*/  IMAD.HI.U32 R7, R7, R13, RZ ;  /* 0x0000000d07077227 */ /* 0x000fc800078e00ff */
[----:B------:R-:W-:Y:S02]  /*0900*/  IMAD.MOV R3, RZ, RZ, -R7 ;  /* 0x000000ffff037224 */ /* 0x000fe400078e0a07 */
[----:B------:R-:W-:Y:S02]  /*0910*/  IMAD R7, R11, R2, RZ ;  /* 0x000000020b077224 */ /* 0x000fe400078e02ff */
[----:B------:R-:W-:Y:S02]  /*0920*/  IMAD R13, R0, R3, R13 ;  /* 0x00000003000d7224 */ /* 0x000fe400078e020d */
[----:B------:R-:W-:-:S03]  /*0930*/  IMAD.HI.U32 R7, R9, R7, R8 ;  /* 0x0000000709077227 */ /* 0x000fc600078e0008 */
[----:B------:R-:W-:Y:S01]  /*0940*/  ISETP.GT.U32.AND P0, PT, R0, R13, PT ;  /* 0x0000000d0000720c */ /* 0x000fe20003f04070 */
[----:B------:R-:W-:Y:S02]  /*0950*/  IMAD.MOV.U32 R11, RZ, RZ, R10 ;  /* 0x000000ffff0b7224 */ /* 0x000fe400078e000a */
[----:B------:R-:W-:Y:S02]  /*0960*/  VIADD R9, R6, 0xfe ;  /* 0x000000fe06097836 */ /* 0x000fe40000000000 */
[----:B------:R-:W-:-:S03]  /*0970*/  IMAD.HI.U32 R3, R7, R11, RZ ;  /* 0x0000000b07037227 */ /* 0x000fc600078e00ff */
[----:B------:R-:W-:Y:S01]  /*0980*/  IABS R8, R9 ;  /* 0x0000000900087213 */ /* 0x000fe20000000000 */
[----:B------:R-:W-:Y:S01]  /*0990*/  IMAD.MOV R3, RZ, RZ, -R3 ;  /* 0x000000ffff037224 */ /* 0x000fe200078e0a03 */
[----:B------:R-:W-:Y:S01]  /*09a0*/  ISETP.GE.AND P5, PT, R9, RZ, PT ;  /* 0x000000ff0900720c */ /* 0x000fe20003fa6270 */
[----:B------:R-:W-:Y:S02]  /*09b0*/  VIADD R12, R6, 0xfa ;  /* 0x000000fa060c7836 */ /* 0x000fe40000000000 */
[C---:B------:R-:W-:Y:S02]  /*09c0*/  IMAD R11, R2.reuse, R3, R11 ;  /* 0x00000003020b7224 */ /* 0x040fe400078e020b */
[----:B------:R-:W-:Y:S01]  /*09d0*/  IMAD.HI.U32 R3, R7, R8, RZ ;  /* 0x0000000807037227 */ /* 0x000fe200078e00ff */
[----:B------:R-:W-:Y:S02]  /*09e0*/  IABS R9, R12 ;  /* 0x0000000c00097213 */ /* 0x000fe40000000000 */
[----:B------:R-:W-:Y:S01]  /*09f0*/  ISETP.GT.U32.AND P1, PT, R2, R11, PT ;  /* 0x0000000b0200720c */ /* 0x000fe20003f24070 */
[----:B------:R-:W-:-:S02]  /*0a00*/  @!P0 IMAD.IADD R13, R13, 0x1, -R0 ;  /* 0x000000010d0d8824 */ /* 0x000fc400078e0a00 */
[----:B------:R-:W-:Y:S02]  /*0a10*/  IMAD.MOV R3, RZ, RZ, -R3 ;  /* 0x000000ffff037224 */ /* 0x000fe400078e0a03 */
[----:B------:R-:W-:Y:S01]  /*0a20*/  IMAD.HI.U32 R14, R7, R9, RZ ;  /* 0x00000009070e7227 */ /* 0x000fe200078e00ff */
[----:B------:R-:W-:-:S03]  /*0a30*/  ISETP.GT.U32.AND P0, PT, R0, R13, PT ;  /* 0x0000000d0000720c */ /* 0x000fc60003f04070 */
[----:B------:R-:W-:Y:S02]  /*0a40*/  IMAD R3, R2, R3, R8 ;  /* 0x0000000302037224 */ /* 0x000fe400078e0208 */
[----:B------:R-:W-:Y:S02]  /*0a50*/  IMAD.MOV R14, RZ, RZ, -R14 ;  /* 0x000000ffff0e7224 */ /* 0x000fe400078e0a0e */
[----:B------:R-:W-:Y:S01]  /*0a60*/  VIADD R10, R6, 0xfc ;  /* 0x000000fc060a7836 */ /* 0x000fe20000000000 */
[C---:B------:R-:W-:Y:S01]  /*0a70*/  ISETP.GT.U32.AND P2, PT, R2.reuse, R3, PT ;  /* 0x000000030200720c */ /* 0x040fe20003f44070 */
[----:B------:R-:W-:Y:S02]  /*0a80*/  @!P1 IMAD.IADD R11, R11, 0x1, -R2 ;  /* 0x000000010b0b9824 */ /* 0x000fe400078e0a02 */
[----:B------:R-:W-:Y:S01]  /*0a90*/  IMAD R9, R2, R14, R9 ;  /* 0x0000000e02097224 */ /* 0x000fe200078e0209 */
[----:B------:R-:W-:Y:S01]  /*0aa0*/  IABS R17, R10 ;  /* 0x0000000a00117213 */ /* 0x000fe20000000000 */
[----:B------:R-:W-:Y:S01]  /*0ab0*/  @!P0 IMAD.IADD R13, R13, 0x1, -R0 ;  /* 0x000000010d0d8824 */ /* 0x000fe200078e0a00 */
[----:B------:R-:W-:Y:S01]  /*0ac0*/  ISETP.NE.AND P0, PT, R4, RZ, PT ;  /* 0x000000ff0400720c */ /* 0x000fe20003f05270 */
[----:B------:R-:W-:Y:S01]  /*0ad0*/  VIADD R8, R6, 0xf8 ;  /* 0x000000f806087836 */ /* 0x000fe20000000000 */
[C---:B------:R-:W-:Y:S01]  /*0ae0*/  ISETP.GT.U32.AND P1, PT, R2.reuse, R11, PT ;  /* 0x0000000b0200720c */ /* 0x040fe20003f24070 */
[----:B------:R-:W-:Y:S01]  /*0af0*/  IMAD.MOV.U32 R0, RZ, RZ, R13 ;  /* 0x000000ffff007224 */ /* 0x000fe200078e000d */
[----:B------:R-:W-:Y:S01]  /*0b00*/  ISETP.GT.U32.AND P6, PT, R2, R9, PT ;  /* 0x000000090200720c */ /* 0x000fe20003fc4070 */
[----:B------:R-:W-:Y:S01]  /*0b10*/  VIADD R14, R6, 0xf6 ;  /* 0x000000f6060e7836 */ /* 0x000fe20000000000 */
[----:B------:R-:W-:Y:S01]  /*0b20*/  IABS R15, R8 ;  /* 0x00000008000f7213 */ /* 0x000fe20000000000 */
[----:B------:R-:W-:Y:S01]  /*0b30*/  @!P2 IMAD.IADD R3, R3, 0x1, -R2 ;  /* 0x000000010303a824 */ /* 0x000fe200078e0a02 */
[----:B------:R-:W-:Y:S01]  /*0b40*/  ISETP.GE.AND P4, PT, R10, RZ, PT ;  /* 0x000000ff0a00720c */ /* 0x000fe20003f86270 */
[----:B------:R-:W-:Y:S01]  /*0b50*/  @!P3 IMAD.MOV R0, RZ, RZ, -R0 ;  /* 0x000000ffff00b224 */ /* 0x000fe200078e0a00 */
[----:B------:R-:W-:Y:S01]  /*0b60*/  ISETP.GE.AND P3, PT, R6, RZ, PT ;  /* 0x000000ff0600720c */ /* 0x000fe20003f66270 */
[----:B------:R-:W-:Y:S01]  /*0b70*/  IMAD.HI.U32 R10, R7, R17, RZ ;  /* 0x00000011070a7227 */ /* 0x000fe200078e00ff */
[----:B------:R-:W-:-:S02]  /*0b80*/  ISETP.GT.U32.AND P2, PT, R2, R3, PT ;  /* 0x000000030200720c */ /* 0x000fc40003f44070 */
[----:B------:R-:W-:Y:S01]  /*0b90*/  @!P0 LOP3.LUT R0, RZ, R4, RZ, 0x33, !PT ;  /* 0x00000004ff008212 */ /* 0x000fe200078e33ff */
[----:B------:R-:W-:-:S04]  /*0ba0*/  IMAD.HI.U32 R4, R7, R15, RZ ;  /* 0x0000000f07047227 */ /* 0x000fc800078e00ff */
[----:B------:R-:W-:Y:S01]  /*0bb0*/  IMAD.MOV R10, RZ, RZ, -R10 ;  /* 0x000000ffff0a7224 */ /* 0x000fe200078e0a0a */
[----:B------:R-:W-:Y:S01]  /*0bc0*/  IADD3 R4, PT, PT, -R4, RZ, RZ ;  /* 0x000000ff04047210 */ /* 0x000fe20007ffe1ff */
[--C-:B------:R-:W-:Y:S01]  /*0bd0*/  @!P1 IMAD.IADD R11, R11, 0x1, -R2.reuse ;  /* 0x000000010b0b9824 */ /* 0x100fe200078e0a02 */
[----:B------:R-:W-:Y:S01]  /*0be0*/  ISETP.GE.AND P1, PT, R12, RZ, PT ;  /* 0x000000ff0c00720c */ /* 0x000fe20003f26270 */
[C---:B------:R-:W-:Y:S01]  /*0bf0*/  IMAD R17, R2.reuse, R10, R17 ;  /* 0x0000000a02117224 */ /* 0x040fe200078e0211 */
[----:B------:R-:W-:Y:S01]  /*0c00*/  IABS R10, R14 ;  /* 0x0000000e000a7213 */ /* 0x000fe20000000000 */
[--C-:B------:R-:W-:Y:S01]  /*0c10*/  @!P6 IMAD.IADD R9, R9, 0x1, -R2.reuse ;  /* 0x000000010909e824 */ /* 0x100fe200078e0a02 */
[----:B------:R0:W-:Y:S01]  /*0c20*/  STL [R1+0x7b4], R0 ;  /* 0x0007b40001007387 */ /* 0x0001e20000100800 */
[----:B------:R-:W-:Y:S01]  /*0c30*/  @!P3 IMAD.MOV R11, RZ, RZ, -R11 ;  /* 0x000000ffff0bb224 */ /* 0x000fe200078e0a0b */
[C---:B------:R-:W-:Y:S01]  /*0c40*/  ISETP.GT.U32.AND P0, PT, R2.reuse, R17, PT ;  /* 0x000000110200720c */ /* 0x040fe20003f04070 */
[C---:B------:R-:W-:Y:S01]  /*0c50*/  IMAD R15, R2.reuse, R4, R15 ;  /* 0x00000004020f7224 */ /* 0x040fe200078e020f */
[C---:B------:R-:W-:Y:S01]  /*0c60*/  ISETP.GT.U32.AND P3, PT, R2.reuse, R9, PT ;  /* 0x000000090200720c */ /* 0x040fe20003f64070 */
[----:B------:R-:W-:Y:S01]  /*0c70*/  @!P2 IMAD.IADD R3, R3, 0x1, -R2 ;  /* 0x000000010303a824 */ /* 0x000fe200078e0a02 */
[----:B------:R-:W-:Y:S01]  /*0c80*/  STL [R1+0x84c], R11 ;  /* 0x00084c0b01007387 */ /* 0x000fe20000100800 */
[----:B------:R-:W-:Y:S01]  /*0c90*/  IMAD.HI.U32 R4, R7, R10, RZ ;  /* 0x0000000a07047227 */ /* 0x000fe200078e00ff */
[----:B------:R-:W-:-:S02]  /*0ca0*/  ISETP.GT.U32.AND P2, PT, R2, R15, PT ;  /* 0x0000000f0200720c */ /* 0x000fc40003f44070 */
[----:B------:R-:W-:Y:S01]  /*0cb0*/  ISETP.GE.AND P6, PT, R8, RZ, PT ;  /* 0x000000ff0800720c */ /* 0x000fe20003fc6270 */
[----:B------:R-:W-:Y:S02]  /*0cc0*/  IMAD.MOV.U32 R5, RZ, RZ, R3 ;  /* 0x000000ffff057224 */ /* 0x000fe400078e0003 */
[----:B------:R-:W-:Y:S02]  /*0cd0*/  IMAD.MOV R3, RZ, RZ, -R4 ;  /* 0x000000ffff037224 */ /* 0x000fe400078e0a04 */
[----:B------:R-:W-:Y:S02]  /*0ce0*/  VIADD R16, R6, 0xf4 ;  /* 0x000000f406107836 */ /* 0x000fe40000000000 */
[C---:B------:R-:W-:Y:S02]  /*0cf0*/  IMAD R10, R2.reuse, R3, R10 ;  /* 0x00000003020a7224 */ /* 0x040fe400078e020a */
[--C-:B------:R-:W-:Y:S01]  /*0d00*/  @!P3 IMAD.IADD R9, R9, 0x1, -R2.reuse ;  /* 0x000000010909b824 */ /* 0x100fe200078e0a02 */
[----:B------:R-:W-:Y:S01]  /*0d10*/  IABS R13, R16 ;  /* 0x00000010000d7213 */ /* 0x000fe20000000000 */
[--C-:B------:R-:W-:Y:S01]  /*0d20*/  @!P0 IMAD.IADD R17, R17, 0x1, -R2.reuse ;  /* 0x0000000111118824 */ /* 0x100fe200078e0a02 */
[----:B------:R-:W-:Y:S01]  /*0d30*/  ISETP.GT.U32.AND P3, PT, R2, R10, PT ;  /* 0x0000000a0200720c */ /* 0x000fe20003f64070 */
[----:B------:R-:W-:-:S02]  /*0d40*/  @!P2 IMAD.IADD R15, R15, 0x1, -R2 ;  /* 0x000000010f0fa824 */ /* 0x000fc400078e0a02 */
[----:B------:R-:W-:Y:S01]  /*0d50*/  IMAD.HI.U32 R12, R7, R13, RZ ;  /* 0x0000000d070c7227 */ /* 0x000fe200078e00ff */
[C---:B------:R-:W-:Y:S02]  /*0d60*/  ISETP.GT.U32.AND P0, PT, R2.reuse, R17, PT ;  /* 0x000000110200720c */ /* 0x040fe40003f04070 */
[----:B------:R-:W-:Y:S01]  /*0d70*/  ISETP.GT.U32.AND P2, PT, R2, R15, PT ;  /* 0x0000000f0200720c */ /* 0x000fe20003f44070 */
[----:B------:R-:W-:Y:S02]  /*0d80*/  IMAD.MOV R12, RZ, RZ, -R12 ;  /* 0x000000ffff0c7224 */ /* 0x000fe400078e0a0c */
[----:B------:R-:W-:Y:S02]  /*0d90*/  VIADD R3, R6, 0xf2 ;  /* 0x000000f206037836 */ /* 0x000fe40000000000 */
[----:B------:R-:W-:Y:S02]  /*0da0*/  IMAD R13, R2, R12, R13 ;  /* 0x0000000c020d7224 */ /* 0x000fe400078e020d */
[--C-:B------:R-:W-:Y:S01]  /*0db0*/  @!P3 IMAD.IADD R10, R10, 0x1, -R2.reuse ;  /* 0x000000010a0ab824 */ /* 0x100fe200078e0a02 */
[----:B------:R-:W-:Y:S01]  /*0dc0*/  IABS R12, R3 ;  /* 0x00000003000c7213 */ /* 0x000fe20000000000 */
[----:B------:R-:W-:Y:S01]  /*0dd0*/  @!P5 IMAD.MOV R5, RZ, RZ, -R5 ;  /* 0x000000ffff05d224 */ /* 0x000fe200078e0a05 */
[----:B------:R-:W-:Y:S01]  /*0de0*/  ISETP.GE.AND P5, PT, R14, RZ, PT ;  /* 0x000000ff0e00720c */ /* 0x000fe20003fa6270 */
[----:B0-----:R-:W-:Y:S01]  /*0df0*/  IMAD.MOV.U32 R0, RZ, RZ, R9 ;  /* 0x000000ffff007224 */ /* 0x001fe200078e0009 */
[----:B------:R-:W-:Y:S01]  /*0e00*/  ISETP.GT.U32.AND P3, PT, R2, R10, PT ;  /* 0x0000000a0200720c */ /* 0x000fe20003f64070 */
[----:B------:R-:W-:Y:S01]  /*0e10*/  @!P0 IMAD.IADD R17, R17, 0x1, -R2 ;  /* 0x0000000111118824 */ /* 0x000fe200078e0a02 */
[----:B------:R0:W-:Y:S01]  /*0e20*/  STL [R1+0x34], R5 ;  /* 0x0000340501007387 */ /* 0x0001e20000100800 */
[----:B------:R-:W-:Y:S01]  /*0e30*/  VIADD R4, R6, 0xf0 ;  /* 0x000000f006047836 */ /* 0x000fe20000000000 */
[----:B------:R-:W-:Y:S01]  /*0e40*/  ISETP.GE.AND P0, PT, R16, RZ, PT ;  /* 0x000000ff1000720c */ /* 0x000fe20003f06270 */
[----:B------:R-:W-:-:S03]  /*0e50*/  IMAD.HI.U32 R9, R7, R12, RZ ;  /* 0x0000000c07097227 */ /* 0x000fc600078e00ff */
[----:B------:R-:W-:Y:S01]  /*0e60*/  IABS R23, R4 ;  /* 0x0000000400177213 */ /* 0x000fe20000000000 */
[----:B------:R-:W-:Y:S02]  /*0e70*/  IMAD.MOV R9, RZ, RZ, -R9 ;  /* 0x000000ffff097224 */ /* 0x000fe400078e0a09 */
[----:B------:R-:W-:Y:S01]  /*0e80*/  @!P2 IMAD.IADD R15, R15, 0x1, -R2 ;  /* 0x000000010f0fa824 */ /* 0x000fe200078e0a02 */
[C---:B------:R-:W-:Y:S01]  /*0e90*/  ISETP.GT.U32.AND P2, PT, R2.reuse, R13, PT ;  /* 0x0000000d0200720c */ /* 0x040fe20003f44070 */
[----:B0-----:R-:W-:Y:S02]  /*0ea0*/  IMAD.MOV.U32 R5, RZ, RZ, R17 ;  /* 0x000000ffff057224 */ /* 0x001fe400078e0011 */
[----:B------:R-:W-:Y:S02]  /*0eb0*/  IMAD R12, R2, R9, R12 ;  /* 0x00000009020c7224 */ /* 0x000fe400078e020c */
[----:B------:R-:W-:Y:S01]  /*0ec0*/  @!P4 IMAD.MOV R5, RZ, RZ, -R5 ;  /* 0x000000ffff05c224 */ /* 0x000fe200078e0a05 */
[----:B------:R-:W-:Y:S01]  /*0ed0*/  ISETP.GE.AND P4, PT, R3, RZ, PT ;  /* 0x000000ff0300720c */ /* 0x000fe20003f86270 */
[----:B------:R-:W-:-:S03]  /*0ee0*/  IMAD.HI.U32 R3, R7, R23, RZ ;  /* 0x0000001707037227 */ /* 0x000fc600078e00ff */
[----:B------:R0:W-:Y:S01]  /*0ef0*/  STL [R1+0x30], R5 ;  /* 0x0000300501007387 */ /* 0x0001e20000100800 */
[----:B------:R-:W-:Y:S01]  /*0f00*/  @!P3 IMAD.IADD R10, R10, 0x1, -R2 ;  /* 0x000000010a0ab824 */ /* 0x000fe200078e0a02 */
[----:B------:R-:W-:Y:S01]  /*0f10*/  ISETP.GT.U32.AND P3, PT, R2, R12, PT ;  /* 0x0000000c0200720c */ /* 0x000fe20003f64070 */
[----:B------:R-:W-:Y:S02]  /*0f20*/  IMAD.MOV R3, RZ, RZ, -R3 ;  /* 0x000000ffff037224 */ /* 0x000fe400078e0a03 */
[----:B------:R-:W-:Y:S01]  /*0f30*/  @!P1 IMAD.MOV R0, RZ, RZ, -R0 ;  /* 0x000000ffff009224 */ /* 0x000fe200078e0a00 */
[----:B------:R-:W-:Y:S01]  /*0f40*/  ISETP.GE.AND P1, PT, R4, RZ, PT ;  /* 0x000000ff0400720c */ /* 0x000fe20003f26270 */
[----:B------:R-:W-:Y:S02]  /*0f50*/  IMAD R23, R2, R3, R23 ;  /* 0x0000000302177224 */ /* 0x000fe400078e0217 */
[----:B------:R-:W-:Y:S01]  /*0f60*/  @!P2 IMAD.IADD R13, R13, 0x1, -R2 ;  /* 0x000000010d0da824 */ /* 0x000fe200078e0a02 */
[----:B------:R1:W-:Y:S01]  /*0f70*/  STL [R1+0x1d0], R0 ;  /* 0x0001d00001007387 */ /* 0x0003e20000100800 */
[----:B0-----:R-:W-:-:S02]  /*0f80*/  IMAD.MOV.U32 R5, RZ, RZ, R15 ;  /* 0x000000ffff057224 */ /* 0x001fc400078e000f */
[----:B------:R-:W-:Y:S01]  /*0f90*/  VIADD R4, R6, 0xee ;  /* 0x000000ee06047836 */ /* 0x000fe20000000000 */
[C---:B------:R-:W-:Y:S01]  /*0fa0*/  ISETP.GT.U32.AND P2, PT, R2.reuse, R13, PT ;  /* 0x0000000d0200720c */ /* 0x040fe20003f44070 */
[----:B------:R-:W-:Y:S01]  /*0fb0*/  @!P6 IMAD.MOV R5, RZ, RZ, -R5 ;  /* 0x000000ffff05e224 */ /* 0x000fe200078e0a05 */
[----:B------:R-:W-:Y:S01]  /*0fc0*/  ISETP.GT.U32.AND P6, PT, R2, R23, PT ;  /* 0x000000170200720c */ /* 0x000fe20003fc4070 */
[----:B------:R-:W-:Y:S01]  /*0fd0*/  @!P3 IMAD.IADD R12, R12, 0x1, -R2 ;  /* 0x000000010c0cb824 */ /* 0x000fe200078e0a02 */
[----:B------:R-:W-:Y:S01]  /*0fe0*/  IABS R14, R4 ;  /* 0x00000004000e7213 */ /* 0x000fe20000000000 */
[C---:B------:R-:W-:Y:S01]  /*0ff0*/  VIADD R8, R6.reuse, 0xec ;  /* 0x000000ec06087836 */ /* 0x040fe20000000000 */
[----:B------:R-:W-:Y:S01]  /*1000*/  STL [R1+0x1d4], R5 ;  /* 0x0001d40501007387 */ /* 0x000fe20000100800 */
[----:B------:R-:W-:Y:S01]  /*1010*/  VIADD R21, R6, 0xea ;  /* 0x000000ea06157836 */ /* 0x000fe20000000000 */
[----:B------:R-:W-:Y:S01]  /*1020*/  ISETP.GT.U32.AND P3, PT, R2, R12, PT ;  /* 0x0000000c0200720c */ /* 0x000fe20003f64070 */
[----:B------:R-:W-:Y:S01]  /*1030*/  IMAD.HI.U32 R9, R7, R14, RZ ;  /* 0x0000000e07097227 */ /* 0x000fe200078e00ff */
[----:B------:R-:W-:-:S03]  /*1040*/  IABS R18, R8 ;  /* 0x0000000800127213 */ /* 0x000fc60000000000 */
[----:B------:R-:W-:Y:S02]  /*1050*/  IMAD.MOV R9, RZ, RZ, -R9 ;  /* 0x000000ffff097224 */ /* 0x000fe400078e0a09 */
[--C-:B------:R-:W-:Y:S02]  /*1060*/  @!P6 IMAD.IADD R23, R23, 0x1, -R2.reuse ;  /* 0x000000011717e824 */ /* 0x100fe400078e0a02 */
[----:B------:R-:W-:Y:S01]  /*1070*/  @!P2 IMAD.IADD R13, R13, 0x1, -R2 ;  /* 0x000000010d0da824 */ /* 0x000fe200078e0a02 */
[----:B------:R-:W-:Y:S01]  /*1080*/  ISETP.GE.AND P2, PT, R8, RZ, PT ;  /* 0x000000ff0800720c */ /* 0x000fe20003f46270 */
[C---:B------:R-:W-:Y:S01]  /*1090*/  IMAD R14, R2.reuse, R9, R14 ;  /* 0x00000009020e7224 */ /* 0x040fe200078e020e */
[----:B------:R-:W-:Y:S01]  /*10a0*/  IABS R8, R21 ;  /* 0x0000001500087213 */ /* 0x000fe20000000000 */
[----:B------:R-:W-:Y:S01]  /*10b0*/  IMAD.HI.U32 R3, R7, R18, RZ ;  /* 0x0000001207037227 */ /* 0x000fe200078e00ff */
[----:B------:R-:W-:-:S03]  /*10c0*/  ISETP.GT.U32.AND P6, PT, R2, R23, PT ;  /* 0x000000170200720c */ /* 0x000fc60003fc4070 */
[----:B------:R-:W-:Y:S01]  /*10d0*/  @!P3 IMAD.IADD R12, R12, 0x1, -R2 ;  /* 0x000000010c0cb824 */ /* 0x000fe200078e0a02 */
[----:B------:R-:W-:Y:S01]  /*10e0*/  ISETP.GT.U32.AND P3, PT, R2, R14, PT ;  /* 0x0000000e0200720c */ /* 0x000fe20003f64070 */
[----:B-1----:R-:W-:Y:S02]  /*10f0*/  IMAD.MOV.U32 R0, RZ, RZ, R10 ;  /* 0x000000ffff007224 */ /* 0x002fe400078e000a */
[----:B------:R-:W-:Y:S02]  /*1100*/  IMAD.MOV R3, RZ, RZ, -R3 ;  /* 0x000000ffff037224 */ /* 0x000fe400078e0a03 */
[----:B------:R-:W-:Y:S02]  /*1110*/  VIADD R22, R6, 0xe8 ;  /* 0x000000e806167836 */ /* 0x000fe40000000000 */
[----:B------:R-:W-:-:S03]  /*1120*/  IMAD.HI.U32 R10, R7, R8, RZ ;  /* 0x00000008070a7227 */ /* 0x000fc600078e00ff */
[----:B------:R-:W-:Y:S01]  /*1130*/  IABS R17, R22 ;  /* 0x0000001600117213 */ /* 0x000fe20000000000 */
[----:B------:R-:W-:Y:S02]  /*1140*/  IMAD R18, R2, R3, R18 ;  /* 0x0000000302127224 */ /* 0x000fe400078e0212 */
[----:B------:R-:W-:Y:S02]  /*1150*/  IMAD.MOV R10, RZ, RZ, -R10 ;  /* 0x000000ffff0a7224 */ /* 0x000fe400078e0a0a */
[----:B------:R-:W-:Y:S01]  /*1160*/  @!P5 IMAD.MOV R0, RZ, RZ, -R0 ;  /* 0x000000ffff00d224 */ /* 0x000fe200078e0a00 */
[----:B------:R-:W-:Y:S01]  /*1170*/  ISETP.GE.AND P5, PT, R4, RZ, PT ;  /* 0x000000ff0400720c */ /* 0x000fe20003fa6270 */
[----:B------:R-:W-:Y:S01]  /*1180*/  @!P6 IMAD.IADD R23, R23, 0x1, -R2 ;  /* 0x000000011717e824 */ /* 0x000fe200078e0a02 */
[C---:B------:R-:W-:Y:S01]  /*1190*/  ISETP.GT.U32.AND P6, PT, R2.reuse, R18, PT ;  /* 0x000000120200720c */ /* 0x040fe20003fc4070 */
[----:B------:R-:W-:Y:S01]  /*11a0*/  IMAD R8, R2, R10, R8 ;  /* 0x0000000a02087224 */ /* 0x000fe200078e0208 */
[----:B------:R0:W-:Y:S01]  /*11b0*/  STL [R1+0x1d8], R0 ;  /* 0x0001d80001007387 */ /* 0x0001e20000100800 */
[----:B------:R-:W-:-:S04]  /*11c0*/  IMAD.HI.U32 R25, R7, R17, RZ ;  /* 0x0000001107197227 */ /* 0x000fc800078e00ff */
[----:B------:R-:W-:Y:S01]  /*11d0*/  @!P3 IMAD.IADD R14, R14, 0x1, -R2 ;  /* 0x000000010e0eb824 */ /* 0x000fe200078e0a02 */
[----:B------:R-:W-:Y:S01]  /*11e0*/  ISETP.GT.U32.AND P3, PT, R2, R8, PT ;  /* 0x000000080200720c */ /* 0x000fe20003f64070 */
[----:B------:R-:W-:Y:S02]  /*11f0*/  IMAD.MOV R25, RZ, RZ, -R25 ;  /* 0x000000ffff197224 */ /* 0x000fe400078e0a19 */
[C---:B------:R-:W-:Y:S02]  /*1200*/  VIADD R4, R6.reuse, 0xe6 ;  /* 0x000000e606047836 */ /* 0x040fe40000000000 */
[----:B0-----:R-:W-:Y:S02]  /*1210*/  IMAD.MOV.U32 R0, RZ, RZ, R13 ;  /* 0x000000ffff007224 */ /* 0x001fe400078e000d */
[----:B------:R-:W-:Y:S01]  /*1220*/  VIADD R20, R6, 0xe4 ;  /* 0x000000e406147836 */ /* 0x000fe20000000000 */
[----:B------:R-:W-:Y:S01]  /*1230*/  IABS R19, R4 ;  /* 0x0000000400137213 */ /* 0x000fe20000000000 */
[----:B------:R-:W-:-:S02]  /*1240*/  @!P0 IMAD.MOV R0, RZ, RZ, -R0 ;  /* 0x000000ffff008224 */ /* 0x000fc400078e0a00 */
[----:B------:R-:W-:Y:S01]  /*1250*/  IMAD R17, R2, R25, R17 ;  /* 0x0000001902117224 */ /* 0x000fe200078e0211 */
[----:B------:R-:W-:Y:S01]  /*1260*/  IABS R9, R20 ;  /* 0x0000001400097213 */ /* 0x000fe20000000000 */
[--C-:B------:R-:W-:Y:S01]  /*1270*/  @!P6 IMAD.IADD R18, R18, 0x1, -R2.reuse ;  /* 0x000000011212e824 */ /* 0x100fe200078e0a02 */
[----:B------:R0:W-:Y:S01]  /*1280*/  STL [R1+0x28], R0 ;  /* 0x0000280001007387 */ /* 0x0001e20000100800 */
[----:B------:R-:W-:Y:S01]  /*1290*/  IMAD.HI.U32 R24, R7, R19, RZ ;  /* 0x0000001307187227 */ /* 0x000fe200078e00ff */
[C---:B------:R-:W-:Y:S02]  /*12a0*/  ISETP.GT.U32.AND P6, PT, R2.reuse, R17, PT ;  /* 0x000000110200720c */ /* 0x040fe40003fc4070 */
[----:B------:R-:W-:Y:S01]  /*12b0*/  ISETP.GT.U32.AND P0, PT, R2, R18, PT ;  /* 0x000000120200720c */ /* 0x000fe20003f04070 */
[----:B------:R-:W-:Y:S01]  /*12c0*/  @!P3 IMAD.IADD R8, R8, 0x1, -R2 ;  /* 0x000000010808b824 */ /* 0x000fe200078e0a02 */
[----:B------:R-:W-:Y:S01]  /*12d0*/  ISETP.GT.U32.AND P3, PT, R2, R14, PT ;  /* 0x0000000e0200720c */ /* 0x000fe20003f64070 */
[----:B------:R-:W-:-:S02]  /*12e0*/  VIADD R15, R6, 0xe2 ;  /* 0x000000e2060f7836 */ /* 0x000fc40000000000 */
[----:B------:R-:W-:-:S03]  /*12f0*/  IMAD.HI.U32 R10, R7, R9, RZ ;  /* 0x00000009070a7227 */ /* 0x000fc600078e00ff */
[----:B------:R-:W-:Y:S01]  /*1300*/  IABS R3, R15 ;  /* 0x0000000f00037213 */ /* 0x000fe20000000000 */
[----:B0-----:R-:W-:Y:S02]  /*1310*/  IMAD.MOV.U32 R0, RZ, RZ, R12 ;  /* 0x000000ffff007224 */ /* 0x001fe400078e000c */
[----:B------:R-:W-:Y:S02]  /*1320*/  IMAD.MOV R24, RZ, RZ, -R24 ;  /* 0x000000ffff187224 */ /* 0x000fe400078e0a18 */
[----:B------:R-:W-:Y:S01]  /*1330*/  IMAD.MOV R25, RZ, RZ, -R10 ;  /* 0x000000ffff197224 */ /* 0x000fe200078e0a0a */
[----:B------:R-:W-:Y:S01]  /*1340*/  @!P4 IADD3 R0, PT, PT, -R0, RZ, RZ ;  /* 0x000000ff0000c210 */ /* 0x000fe20007ffe1ff */
[C---:B------:R-:W-:Y:S02]  /*1350*/  IMAD R10, R2.reuse, R24, R19 ;  /* 0x00000018020a7224 */ /* 0x040fe400078e0213 */
[C---:B------:R-:W-:Y:S02]  /*1360*/  IMAD R9, R2.reuse, R25, R9 ;  /* 0x0000001902097224 */ /* 0x040fe400078e0209 */
[----:B------:R0:W-:Y:S01]  /*1370*/  STL [R1+0x70], R0 ;  /* 0x0000700001007387 */ /* 0x0001e20000100800 */
[----:B------:R-:W-:Y:S01]  /*1380*/  @!P6 IMAD.IADD R17, R17, 0x1, -R2 ;  /* 0x000000011111e824 */ /* 0x000fe200078e0a02 */
[----:B------:R-:W-:Y:S01]  /*1390*/  ISETP.GT.U32.AND P6, PT, R2, R8, PT ;  /* 0x000000080200720c */ /* 0x000fe20003fc4070 */
[----:B------:R-:W-:-:S03]  /*13a0*/  IMAD.HI.U32 R16, R7, R3, RZ ;  /* 0x0000000307107227 */ /* 0x000fc600078e00ff */
[----:B------:R-:W-:Y:S01]  /*13b0*/  ISETP.GT.U32.AND P4, PT, R2, R17, PT ;  /* 0x000000110200720c */ /* 0x000fe20003f84070 */
[----:B------:R-:W-:Y:S01]  /*13c0*/  @!P3 IMAD.IADD R14, R14, 0x1, -R2 ;  /* 0x000000010e0eb824 */ /* 0x000fe200078e0a02 */
[C---:B------:R-:W-:Y:S01]  /*13d0*/  ISETP.GT.U32.AND P3, PT, R2.reuse, R9, PT ;  /* 0x000000090200720c */ /* 0x040fe20003f64070 */
[----:B------:R-:W-:Y:S02]  /*13e0*/  IMAD.MOV R19, RZ, RZ, -R16 ;  /* 0x000000ffff137224 */ /* 0x000fe400078e0a10 */
[----:B0-----:R-:W-:Y:S02]  /*13f0*/  IMAD.MOV.U32 R0, RZ, RZ, R23 ;  /* 0x000000ffff007224 */ /* 0x001fe400078e0017 */
[C---:B------:R-:W-:Y:S02]  /*1400*/  IMAD R3, R2.reuse, R19, R3 ;  /* 0x0000001302037224 */ /* 0x040fe400078e0203 */
[----:B------:R-:W-:Y:S01]  /*1410*/  @!P1 IMAD.MOV R0, RZ, RZ, -R0 ;  /* 0x000000ffff009224 */ /* 0x000fe200078e0a00 */
[----:B------:R-:W-:Y:S01]  /*1420*/  ISETP.GT.U32.AND P1, PT, R2, R10, PT ;  /* 0x0000000a0200720c */ /* 0x000fe20003f24070 */
[----:B------:R-:W-:-:S02]  /*1430*/  VIADD R13, R6, 0xde ;  /* 0x000000de060d7836 */ /* 0x000fc40000000000 */
[----:B------:R-:W-:Y:S01]  /*1440*/  VIADD R16, R6, 0xe0 ;  /* 0x000000e006107836 */ /* 0x000fe20000000000 */
[----:B------:R0:W-:Y:S01]  /*1450*/  STL [R1+0x1cc], R0 ;  /* 0x0001cc0001007387 */ /* 0x0001e20000100800 */
[--C-:B------:R-:W-:Y:S01]  /*1460*/  @!P0 IMAD.IADD R18, R18, 0x1, -R2.reuse ;  /* 0x0000000112128824 */ /* 0x100fe200078e0a02 */
[----:B------:R-:W-:Y:S01]  /*1470*/  IABS R12, R13 ;  /* 0x0000000d000c7213 */ /* 0x000fe20000000000 */
[----:B------:R-:W-:Y:S01]  /*1480*/  @!P6 IMAD.IADD R8, R8, 0x1, -R2 ;  /* 0x000000010808e824 */ /* 0x000fe200078e0a02 */
[----:B------:R-:W-:Y:S01]  /*1490*/  ISETP.GT.U32.AND P6, PT, R2, R3, PT ;  /* 0x000000030200720c */ /* 0x000fe20003fc4070 */
[----:B------:R-:W-:Y:S01]  /*14a0*/  IMAD.MOV.U32 R5, RZ, RZ, R14 ;  /* 0x000000ffff057224 */ /* 0x000fe200078e000e */
[----:B------:R-:W-:Y:S01]  /*14b0*/  IABS R19, R16 ;  /* 0x0000001000137213 */ /* 0x000fe20000000000 */
[--C-:B------:R-:W-:Y:S01]  /*14c0*/  @!P3 IMAD.IADD R9, R9, 0x1, -R2.reuse ;  /* 0x000000010909b824 */ /* 0x100fe200078e0a02 */
[----:B------:R-:W-:Y:S01]  /*14d0*/  ISETP.GE.AND P0, PT, R21, RZ, PT ;  /* 0x000000ff1500720c */ /* 0x000fe20003f06270 */
[----:B------:R-:W-:Y:S01]  /*14e0*/  @!P1 IMAD.IADD R10, R10, 0x1, -R2 ;  /* 0x000000010a0a9824 */ /* 0x000fe200078e0a02 */
[----:B------:R-:W-:Y:S01]  /*14f0*/  ISETP.GE.AND P1, PT, R4, RZ, PT ;  /* 0x000000ff0400720c */ /* 0x000fe20003f26270 */
[----:B0-----:R-:W-:Y:S01]  /*1500*/  IMAD.MOV.U32 R0, RZ, RZ, R18 ;  /* 0x000000ffff007224 */ /* 0x001fe200078e0012 */
[----:B------:R-:W-:Y:S01]  /*1510*/  ISETP.GE.AND P3, PT, R20, RZ, PT ;  /* 0x000000ff1400720c */ /* 0x000fe20003f66270 */
[----:B------:R-:W-:Y:S01]  /*1520*/  @!P5 IMAD.MOV R5, RZ, RZ, -R5 ;  /* 0x000000ffff05d224 */ /* 0x000fe200078e0a05 */
[----:B------:R-:W-:Y:S01]  /*1530*/  ISETP.GT.U32.AND P5, PT, R2, R10, PT ;  /* 0x0000000a0200720c */ /* 0x000fe20003fa4070 */
[----:B------:R-:W-:Y:S01]  /*1540*/  @!P4 IMAD.IADD R17, R17, 0x1, -R2 ;  /* 0x000000011111c824 */ /* 0x000fe200078e0a02 */
[----:B------:R-:W-:Y:S01]  /*1550*/  ISETP.GE.AND P4, PT, R22, RZ, PT ;  /* 0x000000ff1600720c */ /* 0x000fe20003f86270 */
[C---:B------:R-:W-:Y:S01]  /*1560*/  IMAD.HI.U32 R21, R7.reuse, R12, RZ ;  /* 0x0000000c07157227 */ /* 0x040fe200078e00ff */
[----:B------:R0:W-:Y:S03]  /*1570*/  STL [R1+0x8c], R5 ;  /* 0x00008c0501007387 */ /* 0x0001e60000100800 */
[----:B------:R-:W-:Y:S01]  /*1580*/  @!P2 IMAD.MOV R0, RZ, RZ, -R0 ;  /* 0x000000ffff00a224 */ /* 0x000fe200078e0a00 */
[----:B------:R-:W-:Y:S01]  /*1590*/  ISETP.GT.U32.AND P2, PT, R2, R9, PT ;  /* 0x000000090200720c */ /* 0x000fe20003f44070 */
[----:B------:R-:W-:-:S03]  /*15a0*/  IMAD.HI.U32 R23, R7, R19, RZ ;  /* 0x0000001307177227 */ /* 0x000fc600078e00ff */
[----:B------:R1:W-:Y:S01]  /*15b0*/  STL [R1+0x9c], R0 ;  /* 0x00009c0001007387 */ /* 0x0003e20000100800 */
[----:B------:R-:W-:Y:S02]  /*15c0*/  IMAD.MOV R21, RZ, RZ, -R21 ;  /* 0x000000ffff157224 */ /* 0x000fe400078e0a15 */
[----:B------:R-:W-:Y:S02]  /*15d0*/  IMAD.MOV R23, RZ, RZ, -R23 ;  /* 0x000000ffff177224 */ /* 0x000fe400078e0a17 */
[----:B------:R-:W-:Y:S02]  /*15e0*/  @!P6 IMAD.IADD R3, R3, 0x1, -R2 ;  /* 0x000000010303e824 */ /* 0x000fe400078e0a02 */
[C---:B------:R-:W-:Y:S02]  /*15f0*/  IMAD R12, R2.reuse, R21, R12 ;  /* 0x00000015020c7224 */ /* 0x040fe400078e020c */
[----:B0-----:R-:W-:Y:S01]  /*1600*/  IMAD.MOV.U32 R5, RZ, RZ, R8 ;  /* 0x000000ffff057224 */ /* 0x001fe200078e0008 */
[----:B------:R-:W-:Y:S01]  /*1610*/  ISETP.GT.U32.AND P6, PT, R2, R3, PT ;  /* 0x000000030200720c */ /* 0x000fe20003fc4070 */
[----:B-1----:R-:W-:-:S02]  /*1620*/  IMAD.MOV.U32 R0, RZ, RZ, R17 ;  /* 0x000000ffff007224 */ /* 0x002fc400078e0011 */
[----:B------:R-:W-:Y:S02]  /*1630*/  IMAD R4, R2, R23, R19 ;  /* 0x0000001702047224 */ /* 0x000fe400078e0213 */
[----:B------:R-:W-:Y:S02]  /*1640*/  VIADD R14, R6, 0xdc ;  /* 0x000000dc060e7836 */ /* 0x000fe40000000000 */
[----:B------:R-:W-:Y:S01]  /*1650*/  @!P0 IMAD.MOV R5, RZ, RZ, -R5 ;  /* 0x000000ffff058224 */ /* 0x000fe200078e0a05 */
[----:B------:R-:W-:Y:S01]  /*1660*/  ISETP.GT.U32.AND P0, PT, R2, R4, PT ;  /* 0x000000040200720c */ /* 0x000fe20003f04070 */
[----:B------:R-:W-:Y:S01]  /*1670*/  @!P5 IMAD.IADD R10, R10, 0x1, -R2 ;  /* 0x000000010a0ad824 */ /* 0x000fe200078e0a02 */
[----:B------:R-:W-:Y:S01]  /*1680*/  ISETP.GT.U32.AND P5, PT, R2, R12, PT ;  /* 0x0000000c0200720c */ /* 0x000fe20003fa4070 */
[----:B------:R-:W-:Y:S01]  /*1690*/  @!P4 IMAD.MOV R0, RZ, RZ, -R0 ;  /* 0x000000ffff00c224 */ /* 0x000fe200078e0a00 */
[----:B------:R-:W-:Y:S01]  /*16a0*/  IABS R18, R14 ;  /* 0x0000000e00127213 */ /* 0x000fe20000000000 */
[----:B------:R-:W-:Y:S01]  /*16b0*/  @!P2 IMAD.IADD R9, R9, 0x1, -R2 ;  /* 0x000000010909a824 */ /* 0x000fe200078e0a02 */
[----:B------:R0:W-:Y:S01]  /*16c0*/  STL [R1+0xa0], R5 ;  /* 0x0000a00501007387 */ /* 0x0001e20000100800 */
[----:B------:R-:W-:Y:S01]  /*16d0*/  ISETP.GE.AND P4, PT, R15, RZ, PT ;  /* 0x000000ff0f00720c */ /* 0x000fe20003f86270 */
[----:B------:R-:W-:Y:S01]  /*16e0*/  VIADD R8, R6, 0xda ;  /* 0x000000da06087836 */ /* 0x000fe20000000000 */
[----:B------:R-:W-:Y:S01]  /*16f0*/  ISETP.GE.AND P2, PT, R16, RZ, PT ;  /* 0x000000ff1000720c */ /* 0x000fe20003f46270 */
[----:B------:R1:W-:Y:S01]  /*1700*/  STL [R1+0xa8], R0 ;  /* 0x0000a80001007387 */ /* 0x0003e20000100800 */
[----:B------:R-:W-:-:S02]  /*1710*/  IMAD.HI.U32 R16, R7, R18, RZ ;  /* 0x0000001207107227 */ /* 0x000fc400078e00ff */
[----:B------:R-:W-:Y:S02]  /*1720*/  IABS R15, R8 ;  /* 0x00000008000f7213 */ /* 0x000fe40000000000 */
[----:B------:R-:W-:Y:S01]  /*1730*/  @!P6 IMAD.IADD R3, R3, 0x1, -R2 ;  /* 0x000000010303e824 */ /* 0x000fe200078e0a02 */
[----:B------:R-:W-:Y:S01]  /*1740*/  ISETP.GE.AND P6, PT, R13, RZ, PT ;  /* 0x000000ff0d00720c */ /* 0x000fe20003fc6270 */
[----:B0-----:R-:W-:Y:S02]  /*1750*/  IMAD.MOV.U32 R5, RZ, RZ, R10 ;  /* 0x000000ffff057224 */ /* 0x001fe400078e000a */
[----:B------:R-:W-:Y:S02]  /*1760*/  IMAD.MOV R16, RZ, RZ, -R16 ;  /* 0x000000ffff107224 */ /* 0x000fe400078e0a10 */
[----:B-1----:R-:W-:Y:S02]  /*1770*/  IMAD.MOV.U32 R0, RZ, RZ, R9 ;  /* 0x000000ffff007224 */ /* 0x002fe400078e0009 */
[----:B------:R-:W-:-:S02]  /*1780*/  @!P1 IMAD.MOV R5, RZ, RZ, -R5 ;  /* 0x000000ffff059224 */ /* 0x000fc400078e0a05 */
[----:B------:R-:W-:Y:S01]  /*1790*/  @!P3 IMAD.MOV R0, RZ, RZ, -R0 ;  /* 0x000000ffff00b224 */ /* 0x000fe200078e0a00 */
[----:B------:R-:W-:Y:S01]  /*17a0*/  ISETP.GE.AND P3, PT, R8, RZ, PT ;  /* 0x000000ff0800720c */ /* 0x000fe20003f66270 */
[--C-:B------:R-:W-:Y:S01]  /*17b0*/  @!P5 IMAD.IADD R12, R12, 0x1, -R2.reuse ;  /* 0x000000010c0cd824 */ /* 0x100fe200078e0a02 */
[----:B------:R-:W-:Y:S01]  /*17c0*/  STL [R1+0x198], R5 ;  /* 0x0001980501007387 */ /* 0x000fe20000100800 */
[----:B------:R-:W-:Y:S01]  /*17d0*/  @!P0 IMAD.IADD R4, R4, 0x1, -R2 ;  /* 0x0000000104048824 */ /* 0x000fe200078e0a02 */
[----:B------:R-:W-:Y:S01]  /*17e0*/  ISETP.GE.AND P0, PT, R14, RZ, PT ;  /* 0x000000ff0e00720c */ /* 0x000fe20003f06270 */
[C---:B------:R-:W-:Y:S01]  /*17f0*/  IMAD R18, R2.reuse, R16, R18 ;  /* 0x0000001002127224 */ /* 0x040fe200078e0212 */
[----:B------:R0:W-:Y:S01]  /*1800*/  STL [R1+0x1a8], R0 ;  /* 0x0001a80001007387 */ /* 0x0001e20000100800 */
[C---:B------:R-:W-:Y:S01]  /*1810*/  ISETP.GT.U32.AND P5, PT, R2.reuse, R12, PT ;  /* 0x0000000c0200720c */ /* 0x040fe20003fa4070 */
[----:B------:R-:W-:Y:S01]  /*1820*/  IMAD.HI.U32 R13, R7, R15, RZ ;  /* 0x0000000f070d7227 */ /* 0x000fe200078e00ff */
[----:B------:R-:W-:-:S03]  /*1830*/  ISETP.GT.U32.AND P1, PT, R2, R4, PT ;  /* 0x000000040200720c */ /* 0x000fc60003f24070 */
[----:B------:R-:W-:Y:S02]  /*1840*/  IMAD.MOV R13, RZ, RZ, -R13 ;  /* 0x000000ffff0d7224 */ /* 0x000fe400078e0a0d */
[----:B------:R-:W-:Y:S02]  /*1850*/  VIADD R17, R6, 0xd8 ;  /* 0x000000d806117836 */ /* 0x000fe40000000000 */
[----:B0-----:R-:W-:Y:S02]  /*1860*/  IMAD.MOV.U32 R0, RZ, RZ, R3 ;  /* 0x000000ffff007224 */ /* 0x001fe400078e0003 */
[C---:B------:R-:W-:Y:S02]  /*1870*/  IMAD R15, R2.reuse, R13, R15 ;  /* 0x0000000d020f7224 */ /* 0x040fe400078e020f */
[----:B------:R-:W-:Y:S01]  /*1880*/  @!P4 IMAD.MOV R0, RZ, RZ, -R0 ;  /* 0x000000ffff00c224 */ /* 0x000fe200078e0a00 */
[----:B------:R-:W-:Y:S01]  /*1890*/  ISETP.GT.U32.AND P4, PT, R2, R18, PT ;  /* 0x000000120200720c */ /* 0x000fe20003f84070 */
[--C-:B------:R-:W-:Y:S01]  /*18a0*/  @!P5 IMAD.IADD R12, R12, 0x1, -R2.reuse ;  /* 0x000000010c0cd824 */ /* 0x100fe200078e0a02 */
[----:B------:R-:W-:Y:S01]  /*18b0*/  ISETP.GT.U32.AND P5, PT, R2, R15, PT ;  /* 0x0000000f0200720c */ /* 0x000fe20003fa4070 */
[----:B------:R-:W-:Y:S01]  /*18c0*/  @!P1 IMAD.IADD R4, R4, 0x1, -R2 ;  /* 0x0000000104049824 */ /* 0x000fe200078e0a02 */
[----:B------:R-:W-:Y:S01]  /*18d0*/  ISETP.GE.AND P1, PT, R17, RZ, PT ;  /* 0x000000ff1100720c */ /* 0x000fe20003f26270 */
[----:B------:R0:W-:Y:S01]  /*18e0*/  STL [R1+0x1bc], R0 ;  /* 0x0001bc0001007387 */ /* 0x0001e20000100800 */
[----:B------:R-:W-:Y:S01]  /*18f0*/  IABS R17, R17 ;  /* 0x0000001100117213 */ /* 0x000fe20000000000 */
[----:B------:R-:W-:-:S02]  /*1900*/  VIADD R8, R6, 0xd4 ;  /* 0x000000d406087836 */ /* 0x000fc40000000000 */
[----:B------:R-:W-:Y:S02]  /*1910*/  VIADD R3, R6, 0xd6 ;  /* 0x000000d606037836 */ /* 0x000fe40000000000 */
[----:B------:R-:W-:Y:S01]  /*1920*/  IMAD.HI.U32 R9, R7, R17, RZ ;  /* 0x0000001107097227 */ /* 0x000fe200078e00ff */
[----:B------:R-:W-:Y:S02]  /*1930*/  IABS R14, R8 ;  /* 0x00000008000e7213 */ /* 0x000fe40000000000 */
[----:B------:R-:W-:Y:S01]  /*1940*/  IABS R10, R3 ;  /* 0x00000003000a7213 */ /* 0x000fe20000000000 */
[----:B------:R-:W-:Y:S02]  /*1950*/  @!P4 IMAD.IADD R18, R18, 0x1, -R2 ;  /* 0x000000011212c824 */ /* 0x000fe400078e0a02 */
[----:B0-----:R-:W-:Y:S02]  /*1960*/  IMAD.MOV.U32 R0, RZ, RZ, R4 ;  /* 0x000000ffff007224 */ /* 0x001fe400078e0004 */
[----:B------:R-:W-:Y:S01]  /*1970*/  IMAD.MOV R9, RZ, RZ, -R9 ;  /* 0x000000ffff097224 */ /* 0x000fe200078e0a09 */
[----:B------:R-:W-:Y:S01]  /*1980*/  ISETP.GT.U32.AND P4, PT, R2, R18, PT ;  /* 0x000000120200720c */ /* 0x000fe20003f84070 */
[----:B------:R-:W-:Y:S01]  /*1990*/  @!P2 IMAD.MOV R0, RZ, RZ, -R0 ;  /* 0x000000ffff00a224 */ /* 0x000fe200078e0a00 */
[----:B------:R-:W-:Y:S01]  /*19a0*/  ISETP.GE.AND P2, PT, R3, RZ, PT ;  /* 0x000000ff0300720c */ /* 0x000fe20003f46270 */
[----:B------:R-:W-:-:S02]  /*19b0*/  @!P5 IMAD.IADD R15, R15, 0x1, -R2 ;  /* 0x000000010f0fd824 */ /* 0x000fc400078e0a02 */
[C---:B------:R-:W-:Y:S01]  /*19c0*/  IMAD R17, R2.reuse, R9, R17 ;  /* 0x0000000902117224 */ /* 0x040fe200078e0211 */
[----:B------:R0:W-:Y:S01]  /*19d0*/  STL [R1+0x1c8], R0 ;  /* 0x0001c80001007387 */ /* 0x0001e20000100800 */
[----:B------:R-:W-:Y:S01]  /*19e0*/  IMAD.HI.U32 R3, R7, R14, RZ ;  /* 0x0000000e07037227 */ /* 0x000fe200078e00ff */
[----:B------:R-:W-:-:S03]  /*19f0*/  ISETP.GT.U32.AND P5, PT, R2, R15, PT ;  /* 0x0000000f0200720c */ /* 0x000fc60003fa4070 */
[----:B------:R-:W-:-:S04]  /*1a00*/  IMAD.HI.U32 R4, R7, R10, RZ ;  /* 0x0000000a07047227 */ /* 0x000fc800078e00ff */
[----:B------:R-:W-:Y:S01]  /*1a10*/  @!P4 IMAD.IADD R18, R18, 0x1, -R2 ;  /* 0x000000011212c824 */ /* 0x000fe200078e0a02 */
[----:B------:R-:W-:Y:S01]  /*1a20*/  ISETP.GT.U32.AND P4, PT, R2, R17, PT ;  /* 0x000000110200720c */ /* 0x000fe20003f84070 */
[----:B0-----:R-:W-:Y:S02]  /*1a30*/  IMAD.MOV.U32 R0, RZ, RZ, R12 ;  /* 0x000000ffff007224 */ /* 0x001fe400078e000c */
[----:B------:R-:W-:Y:S02]  /*1a40*/  IMAD.MOV R4, RZ, RZ, -R4 ;  /* 0x000000ffff047224 */ /* 0x000fe400078e0a04 */
[----:B------:R-:W-:Y:S01]  /*1a50*/  @!P6 IMAD.MOV R0, RZ, RZ, -R0 ;  /* 0x000000ffff00e224 */ /* 0x000fe200078e0a00 */
[----:B------:R-:W-:Y:S01]  /*1a60*/  ISETP.GE.AND P6, PT, R8, RZ, PT ;  /* 0x000000ff0800720c */ /* 0x000fe20003fc6270 */
[----:B------:R-:W-:Y:S02]  /*1a70*/  IMAD.MOV R8, RZ, RZ, -R3 ;  /* 0x000000ffff087224 */ /* 0x000fe400078e0a03 */
[C---:B------:R-:W-:Y:S01]  /*1a80*/  IMAD R10, R2.reuse, R4, R10 ;  /* 0x00000004020a7224 */ /* 0x040fe200078e020a */
[----:B------:R0:W-:Y:S01]  /*1a90*/  STL [R1+0x1c4], R0 ;  /* 0x0001c40001007387 */ /* 0x0001e20000100800 */
[----:B------:R-:W-:-:S02]  /*1aa0*/  IMAD R14, R2, R8, R14 ;  /* 0x00000008020e7224 */ /* 0x000fc400078e020e */
[C---:B------:R-:W-:Y:S01]  /*1ab0*/  VIADD R12, R6.reuse, 0xd0 ;  /* 0x000000d0060c7836 */ /* 0x040fe20000000000 */
[----:B------:R-:W-:Y:S01]  /*1ac0*/  @!P4 IADD3 R17, PT, PT, R17, -R2, RZ ;  /* 0x800000021111c210 */ /* 0x000fe20007ffe0ff */
[----:B------:R-:W-:Y:S02]  /*1ad0*/  VIADD R3, R6, 0xd2 ;  /* 0x000000d206037836 */ /* 0x000fe40000000000 */
[----:B------:R-:W-:Y:S01]  /*1ae0*/  @!P5 IMAD.IADD R15, R15, 0x1, -R2 ;  /* 0x000000010f0fd824 */ /* 0x000fe200078e0a02 */
[----:B------:R-:W-:Y:S01]  /*1af0*/  ISETP.GT.U32.AND P5, PT, R2, R10, PT ;  /* 0x0000000a0200720c */ /* 0x000fe20003fa4070 */
[C---:B------:R-:W-:Y:S01]  /*1b00*/  VIADD R13, R6.reuse, 0xce ;  /* 0x000000ce060d7836 */ /* 0x040fe20000000000 */
[----:B------:R-:W-:Y:S01]  /*1b10*/  IABS R19, R12 ;  /* 0x0000000c00137213 */ /* 0x000fe20000000000 */
[----:B0-----:R-:W-:Y:S01]  /*1b20*/  IMAD.MOV.U32 R0, RZ, RZ, R18 ;  /* 0x000000ffff007224 */ /* 0x001fe200078e0012 */
[----:B------:R-:W-:Y:S01]  /*1b30*/  IABS R8, R3 ;  /* 0x0000000300087213 */ /* 0x000fe20000000000 */
[----:B------:R-:W-:Y:S01]  /*1b40*/  VIADD R4, R6, 0xcc ;  /* 0x000000cc06047836 */ /* 0x000fe20000000000 */
[C---:B------:R-:W-:Y:S01]  /*1b50*/  ISETP.GT.U32.AND P4, PT, R2.reuse, R17, PT ;  /* 0x000000110200720c */ /* 0x040fe20003f84070 */
[----:B------:R-:W-:Y:S01]  /*1b60*/  @!P0 IMAD.MOV R0, RZ, RZ, -R0 ;  /* 0x000000ffff008224 */ /* 0x000fe200078e0a00 */
[----:B------:R-:W-:Y:S01]  /*1b70*/  ISETP.GT.U32.AND P0, PT, R2, R14, PT ;  /* 0x0000000e0200720c */ /* 0x000fe20003f04070 */
[----:B------:R-:W-:Y:S01]  /*1b80*/  IMAD.MOV.U32 R18, RZ, RZ, R19 ;  /* 0x000000ffff127224 */ /* 0x000fe200078e0013 */
[----:B------:R-:W-:Y:S01]  /*1b90*/  IABS R16, R13 ;  /* 0x0000000d00107213 */ /* 0x000fe20000000000 */
[----:B------:R-:W-:Y:S01]  /*1ba0*/  IMAD.HI.U32 R19, R7, R8, RZ ;  /* 0x0000000807137227 */ /* 0x000fe200078e00ff */
[----:B------:R0:W-:Y:S01]  /*1bb0*/  STL [R1+0x1c0], R0 ;  /* 0x0001c00001007387 */ /* 0x0001e20000100800 */
[----:B------:R-:W-:-:S02]  /*1bc0*/  IABS R9, R4 ;  /* 0x0000000400097213 */ /* 0x000fc40000000000 */
[----:B------:R-:W-:Y:S02]  /*1bd0*/  IMAD.MOV R19, RZ, RZ, -R19 ;  /* 0x000000ffff137224 */ /* 0x000fe400078e0a13 */
[--C-:B------:R-:W-:Y:S02]  /*1be0*/  @!P5 IMAD.IADD R10, R10, 0x1, -R2.reuse ;  /* 0x000000010a0ad824 */ /* 0x100fe400078e0a02 */
[--C-:B------:R-:W-:Y:S02]  /*1bf0*/  @!P4 IMAD.IADD R17, R17, 0x1, -R2.reuse ;  /* 0x000000011111c824 */ /* 0x100fe400078e0a02 */
[----:B------:R-:W-:Y:S01]  /*1c00*/  @!P0 IMAD.IADD R14, R14, 0x1, -R2 ;  /* 0x000000010e0e8824 */ /* 0x000fe200078e0a02 */
[C---:B------:R-:W-:Y:S01]  /*1c10*/  ISETP.GT.U32.AND P5, PT, R2.reuse, R10, PT ;  /* 0x0000000a0200720c */ /* 0x040fe20003fa4070 */
[----:B0-----:R-:W-:Y:S02]  /*1c20*/  IMAD.MOV.U32 R0, RZ, RZ, R15 ;  /* 0x000000ffff007224 */ /* 0x001fe400078e000f */
[----:B------:R-:W-:Y:S01]  /*1c30*/  IMAD.MOV.U32 R15, RZ, RZ, R16 ;  /* 0x000000ffff0f7224 */ /* 0x000fe200078e0010 */
[C---:B------:R-:W-:Y:S01]  /*1c40*/  ISETP.GT.U32.AND P0, PT, R2.reuse, R14, PT ;  /* 0x0000000e0200720c */ /* 0x040fe20003f04070 */
[----:B------:R-:W-:Y:S01]  /*1c50*/  @!P3 IMAD.MOV R0, RZ, RZ, -R0 ;  /* 0x000000ffff00b224 */ /* 0x000fe200078e0a00 */
[----:B------:R-:W-:Y:S01]  /*1c60*/  ISETP.GE.AND P3, PT, R3, RZ, PT ;  /* 0x000000ff0300720c */ /* 0x000fe20003f66270 */
[----:B------:R-:W-:-:S02]  /*1c70*/  IMAD R3, R2, R19, R8 ;  /* 0x0000001302037224 */ /* 0x000fc400078e0208 */
[C---:B------:R-:W-:Y:S01]  /*1c80*/  IMAD.HI.U32 R8, R7.reuse, R15, RZ ;  /* 0x0000000f07087227 */ /* 0x040fe200078e00ff */
[----:B------:R0:W-:Y:S02]  /*1c90*/  STL [R1+0x1b8], R0 ;  /* 0x0001b80001007387 */ /* 0x0001e40000100800 */
[----:B------:R-:W-:Y:S01]  /*1ca0*/  ISETP.GT.U32.AND P4, PT, R2, R3, PT ;  /* 0x000000030200720c */ /* 0x000fe20003f84070 */
[----:B------:R-:W-:-:S04]  /*1cb0*/  IMAD.HI.U32 R19, R7, R18, RZ ;  /* 0x0000001207137227 */ /* 0x000fc800078e00ff */
[----:B------:R-:W-:-:S04]  /*1cc0*/  IMAD.HI.U32 R16, R7, R9, RZ ;  /* 0x0000000907107227 */ /* 0x000fc800078e00ff */
[----:B0-----:R-:W-:Y:S02]  /*1cd0*/  IMAD.MOV.U32 R0, RZ, RZ, R17 ;  /* 0x000000ffff007224 */ /* 0x001fe400078e0011 */
[----:B------:R-:W-:Y:S02]  /*1ce0*/  IMAD.MOV R8, RZ, RZ, -R8 ;  /* 0x000000ffff087224 */ /* 0x000fe400078e0a08 */
[----:B------:R-:W-:Y:S02]  /*1cf0*/  @!P1 IMAD.MOV R0, RZ, RZ, -R0 ;  /* 0x000000ffff009224 */ /* 0x000fe400078e0a00 */
[----:B------:R-:W-:Y:S02]  /*1d00*/  IMAD.MOV R19, RZ, RZ, -R19 ;  /* 0x000000ffff137224 */ /* 0x000fe400078e0a13 */
[----:B------:R-:W-:Y:S01]  /*1d10*/  IMAD.MOV R16, RZ, RZ, -R16 ;  /* 0x000000ffff107224 */ /* 0x000fe200078e0a10 */
[----:B------:R0:W-:Y:S01]  /*1d20*/  STL [R1+0xb0], R0 ;  /* 0x0000b00001007387 */ /* 0x0001e20000100800 */
[----:B------:R-:W-:-:S02]  /*1d30*/  IMAD R15, R2, R8, R15 ;  /* 0x00000008020f7224 */ /* 0x000fc400078e020f */
[--C-:B------:R-:W-:Y:S02]  /*1d40*/  @!P0 IMAD.IADD R14, R14, 0x1, -R2.reuse ;  /* 0x000000010e0e8824 */ /* 0x100fe400078e0a02 */
[----:B------:R-:W-:Y:S01]  /*1d50*/  VIADD R8, R6, 0xca ;  /* 0x000000ca06087836 */ /* 0x000fe20000000000 */
[----:B------:R-:W-:Y:S01]  /*1d60*/  ISETP.GT.U32.AND P0, PT, R2, R15, PT ;  /* 0x0000000f0200720c */ /* 0x000fe20003f04070 */
[----:B------:R-:W-:Y:S01]  /*1d70*/  @!P5 IMAD.IADD R10, R10, 0x1, -R2 ;  /* 0x000000010a0ad824 */ /* 0x000fe200078e0a02 */
[----:B------:R-:W-:Y:S01]  /*1d80*/  ISETP.GE.AND P5, PT, R12, RZ, PT ;  /* 0x000000ff0c00720c */ /* 0x000fe20003fa6270 */
[C---:B------:R-:W-:Y:S02]  /*1d90*/  IMAD R12, R2.reuse, R19, R18 ;  /* 0x00000013020c7224 */ /* 0x040fe400078e0212 */
[C---:B------:R-:W-:Y:S01]  /*1da0*/  IMAD R9, R2.reuse, R16, R9 ;  /* 0x0000001002097224 */ /* 0x040fe200078e0209 */
[----:B------:R-:W-:Y:S01]  /*1db0*/  IABS R16, R8 ;  /* 0x0000000800107213 */ /* 0x000fe20000000000 */
[----:B0-----:R-:W-:Y:S01]  /*1dc0*/  IMAD.MOV.U32 R0, RZ, RZ, R14 ;  /* 0x000000ffff007224 */ /* 0x001fe200078e000e */
[----:B------:R-:W-:Y:S01]  /*1dd0*/  ISETP.GT.U32.AND P1, PT, R2, R12, PT ;  /* 0x0000000c0200720c */ /* 0x000fe20003f24070 */
[----:B------:R-:W-:-:S02]  /*1de0*/  @!P4 IMAD.IADD R3, R3, 0x1, -R2 ;  /* 0x000000010303c824 */ /* 0x000fc400078e0a02 */
[----:B------:R-:W-:Y:S01]  /*1df0*/  @!P6 IMAD.MOV R0, RZ, RZ, -R0 ;  /* 0x000000ffff00e224 */ /* 0x000fe200078e0a00 */
[C---:B------:R-:W-:Y:S01]  /*1e00*/  ISETP.GT.U32.AND P6, PT, R2.reuse, R9, PT ;  /* 0x000000090200720c */ /* 0x040fe20003fc4070 */
[----:B------:R-:W-:Y:S01]  /*1e10*/  IMAD.MOV.U32 R5, RZ, RZ, R10 ;  /* 0x000000ffff057224 */ /* 0x000fe200078e000a */
[----:B------:R-:W-:Y:S01]  /*1e20*/  ISETP.GT.U32.AND P4, PT, R2, R3, PT ;  /* 0x000000030200720c */ /* 0x000fe20003f84070 */
[----:B------:R-:W-:Y:S02]  /*1e30*/  IMAD.MOV.U32 R10, RZ, RZ, R16 ;  /* 0x000000ffff0a7224 */ /* 0x000fe400078e0010 */
[----:B------:R-:W-:Y:S01]  /*1e40*/  @!P2 IMAD.MOV R5, RZ, RZ, -R5 ;  /* 0x000000ffff05a224 */ /* 0x000fe200078e0a05 */
[----:B------:R-:W-:Y:S01]  /*1e50*/  ISETP.GE.AND P2, PT, R13, RZ, PT ;  /* 0x000000ff0d00720c */ /* 0x000fe20003f46270 */
[----:B------:R-:W-:Y:S02]  /*1e60*/  VIADD R14, R6, 0xc8 ;  /* 0x000000c8060e7836 */ /* 0x000fe40000000000 */
[----:B------:R-:W-:Y:S01]  /*1e70*/  IMAD.HI.U32 R13, R7, R10, RZ ;  /* 0x0000000a070d7227 */ /* 0x000fe200078e00ff */
[----:B------:R-:W-:Y:S02]  /*1e80*/  STL [R1+0xb4], R5 ;  /* 0x0000b40501007387 */ /* 0x000fe40000100800 */
[----:B------:R-:W-:Y:S01]  /*1e90*/  IABS R16, R14 ;  /* 0x0000000e00107213 */ /* 0x000fe20000000000 */
[----:B------:R-:W-:Y:S01]  /*1ea0*/  @!P0 IMAD.IADD R15, R15, 0x1, -R2 ;  /* 0x000000010f0f8824 */ /* 0x000fe200078e0a02 */
[----:B------:R0:W-:Y:S01]  /*1eb0*/  STL [R1+0xc4], R0 ;  /* 0x0000c40001007387 */ /* 0x0001e20000100800 */
[----:B------:R-:W-:-:S02]  /*1ec0*/  IMAD.MOV R13, RZ, RZ, -R13 ;  /* 0x000000ffff0d7224 */ /* 0x000fc400078e0a0d */
[--C-:B------:R-:W-:Y:S01]  /*1ed0*/  @!P1 IMAD.IADD R12, R12, 0x1, -R2.reuse ;  /* 0x000000010c0c9824 */ /* 0x100fe200078e0a02 */
[----:B------:R-:W-:Y:S01]  /*1ee0*/  ISETP.GE.AND P1, PT, R8, RZ, PT ;  /* 0x000000ff0800720c */ /* 0x000fe20003f26270 */
[--C-:B------:R-:W-:Y:S01]  /*1ef0*/  @!P6 IMAD.IADD R9, R9, 0x1, -R2.reuse ;  /* 0x000000010909e824 */ /* 0x100fe200078e0a02 */
[C---:B------:R-:W-:Y:S01]  /*1f00*/  ISETP.GT.U32.AND P6, PT, R2.reuse, R15, PT ;  /* 0x0000000f0200720c */ /* 0x040fe20003fc4070 */
[----:B------:R-:W-:Y:S01]  /*1f10*/  @!P4 IMAD.IADD R3, R3, 0x1, -R2 ;  /* 0x000000010303c824 */ /* 0x000fe200078e0a02 */
[C---:B------:R-:W-:Y:S01]  /*1f20*/  ISETP.GT.U32.AND P0, PT, R2.reuse, R12, PT ;  /* 0x0000000c0200720c */ /* 0x040fe20003f04070 */
[----:B------:R-:W-:Y:S01]  /*1f30*/  IMAD R10, R2, R13, R10 ;  /* 0x0000000d020a7224 */ /* 0x000fe200078e020a */
[----:B------:R-:W-:Y:S01]  /*1f40*/  ISETP.GE.AND P4, PT, R4, RZ, PT ;  /* 0x000000ff0400720c */ /* 0x000fe20003f86270 */
[----:B------:R-:W-:-:S04]  /*1f50*/  IMAD.HI.U32 R13, R7, R16, RZ ;  /* 0x00000010070d7227 */ /* 0x000fc800078e00ff */
[----:B0-----:R-:W-:Y:S02]  /*1f60*/  IMAD.MOV.U32 R0, RZ, RZ, R3 ;  /* 0x000000ffff007224 */ /* 0x001fe400078e0003 */
[----:B------:R-:W-:Y:S02]  /*1f70*/  IMAD.MOV R13, RZ, RZ, -R13 ;  /* 0x000000ffff0d7224 */ /* 0x000fe400078e0a0d */
[----:B------:R-:W-:Y:S01]  /*1f80*/  @!P3 IMAD.MOV R0, RZ, RZ, -R0 ;  /* 0x000000ffff00b224 */ /* 0x000fe200078e0a00 */
[C---:B------:R-:W-:Y:S01]  /*1f90*/  ISETP.GT.U32.AND P3, PT, R2.reuse, R9, PT ;  /* 0x000000090200720c */ /* 0x040fe20003f64070 */
[----:B------:R-:W-:Y:S02]  /*1fa0*/  IMAD R16, R2, R13, R16 ;  /* 0x0000000d02107224 */ /* 0x000fe400078e0210 */
[----:B------:R-:W-:Y:S01]  /*1fb0*/  @!P6 IMAD.IADD R15, R15, 0x1, -R2 ;  /* 0x000000010f0fe824 */ /* 0x000fe200078e0a02 */
[----:B------:R0:W-:Y:S01]  /*1fc0*/  STL [R1+0x184], R0 ;  /* 0x0001840001007387 */ /* 0x0001e20000100800 */
[----:B------:R-:W-:Y:S01]  /*1fd0*/  VIADD R4, R6, 0xc2 ;  /* 0x000000c206047836 */ /* 0x000fe20000000000 */
[----:B------:R-:W-:Y:S01]  /*1fe0*/  ISETP.GT.U32.AND P6, PT, R2, R16, PT ;  /* 0x000000100200720c */ /* 0x000fe20003fc4070 */
[----:B------:R-:W-:-:S02]  /*1ff0*/  VIADD R8, R6, 0xc6 ;  /* 0x000000c606087836 */ /* 0x000fc40000000000 */
[--C-:B------:R-:W-:Y:S01]  /*2000*/  @!P0 IMAD.IADD R12, R12, 0x1, -R2.reuse ;  /* 0x000000010c0c8824 */ /* 0x100fe200078e0a02 */
[----:B------:R-:W-:Y:S01]  /*2010*/  ISETP.GT.U32.AND P0, PT, R2, R10, PT ;  /* 0x0000000a0200720c */ /* 0x000fe20003f04070 */
[----:B------:R-:W-:Y:S01]  /*2020*/  VIADD R3, R6, 0xc4 ;  /* 0x000000c406037836 */ /* 0x000fe20000000000 */
[----:B------:R-:W-:Y:S01]  /*2030*/  IABS R18, R4 ;  /* 0x0000000400127213 */ /* 0x000fe20000000000 */
[----:B------:R-:W-:Y:S01]  /*2040*/  @!P3 IMAD.IADD R9, R9, 0x1, -R2 ;  /* 0x000000010909b824 */ /* 0x000fe200078e0a02 */
[----:B------:R-:W-:Y:S01]  /*2050*/  IABS R17, R8 ;  /* 0x0000000800117213 */ /* 0x000fe20000000000 */
[----:B0-----:R-:W-:Y:S01]  /*2060*/  IMAD.MOV.U32 R0, RZ, RZ, R12 ;  /* 0x000000ffff007224 */ /* 0x001fe200078e000c */
[----:B------:R-:W-:Y:S01]  /*2070*/  ISETP.GE.AND P3, PT, R14, RZ, PT ;  /* 0x000000ff0e00720c */ /* 0x000fe20003f66270 */
[----:B------:R-:W-:Y:S01]  /*2080*/  IMAD.MOV.U32 R14, RZ, RZ, R18 ;  /* 0x000000ffff0e7224 */ /* 0x000fe200078e0012 */
[----:B------:R-:W-:Y:S01]  /*2090*/  IABS R13, R3 ;  /* 0x00000003000d7213 */ /* 0x000fe20000000000 */
[----:B------:R-:W-:-:S04]  /*20a0*/  IMAD.HI.U32 R18, R7, R17, RZ ;  /* 0x0000001107127227 */ /* 0x000fc800078e00ff */
[----:B------:R-:W-:Y:S02]  /*20b0*/  @!P6 IMAD.IADD R16, R16, 0x1, -R2 ;  /* 0x000000011010e824 */ /* 0x000fe400078e0a02 */
[----:B------:R-:W-:-:S03]  /*20c0*/  IMAD.HI.U32 R19, R7, R13, RZ ;  /* 0x0000000d07137227 */ /* 0x000fc600078e00ff */
[----:B------:R-:W-:Y:S01]  /*20d0*/  ISETP.GT.U32.AND P6, PT, R2, R16, PT ;  /* 0x000000100200720c */ /* 0x000fe20003fc4070 */
[----:B------:R-:W-:Y:S02]  /*20e0*/  IMAD.MOV R18, RZ, RZ, -R18 ;  /* 0x000000ffff127224 */ /* 0x000fe400078e0a12 */
[----:B------:R-:W-:Y:S01]  /*20f0*/  @!P0 IMAD.IADD R10, R10, 0x1, -R2 ;  /* 0x000000010a0a8824 */ /* 0x000fe200078e0a02 */
[----:B------:R-:W-:Y:S01]  /*2100*/  ISETP.GE.AND P0, PT, R8, RZ, PT ;  /* 0x000000ff0800720c */ /* 0x000fe20003f06270 */
[----:B------:R-:W-:Y:S02]  /*2110*/  @!P5 IMAD.MOV R0, RZ, RZ, -R0 ;  /* 0x000000ffff00d224 */ /* 0x000fe400078e0a00 */
[----:B------:R-:W-:Y:S01]  /*2120*/  IMAD.HI.U32 R8, R7, R14, RZ ;  /* 0x0000000e07087227 */ /* 0x000fe200078e00ff */
[----:B------:R-:W-:Y:S02]  /*2130*/  ISETP.GT.U32.AND P5, PT, R2, R10, PT ;  /* 0x0000000a0200720c */ /* 0x000fe40003fa4070 */
[----:B------:R0:W-:Y:S01]  /*2140*/  STL [R1+0xc8], R0 ;  /* 0x0000c80001007387 */ /* 0x0001e20000100800 */
[----:B------:R-:W-:-:S02]  /*2150*/  IMAD.MOV R12, RZ, RZ, -R19 ;  /* 0x000000ffff0c7224 */ /* 0x000fc400078e0a13 */
[C---:B------:R-:W-:Y:S02]  /*2160*/  IMAD R17, R2.reuse, R18, R17 ;  /* 0x0000001202117224 */ /* 0x040fe400078e0211 */
[----:B------:R-:W-:Y:S02]  /*2170*/  IMAD.MOV.U32 R5, RZ, RZ, R15 ;  /* 0x000000ffff057224 */ /* 0x000fe400078e000f */
[----:B------:R-:W-:Y:S02]  /*2180*/  IMAD.MOV R8, RZ, RZ, -R8 ;  /* 0x000000ffff087224 */ /* 0x000fe400078e0a08 */
[C---:B------:R-:W-:Y:S02]  /*2190*/  IMAD R13, R2.reuse, R12, R13 ;  /* 0x0000000c020d7224 */ /* 0x040fe400078e020d */
[----:B0-----:R-:W-:Y:S02]  /*21a0*/  IMAD.MOV.U32 R0, RZ, RZ, R9 ;  /* 0x000000ffff007224 */ /* 0x001fe400078e0009 */
[----:B------:R-:W-:Y:S01]  /*21b0*/  @!P2 IMAD.MOV R5, RZ, RZ, -R5 ;  /* 0x000000ffff05a224 */ /* 0x000fe200078e0a05 */
[C---:B------:R-:W-:Y:S01]  /*21c0*/  ISETP.GT.U32.AND P2, PT, R2.reuse, R17, PT ;  /* 0x000000110200720c */ /* 0x040fe20003f44070 */
[----:B------:R-:W-:-:S02]  /*21d0*/  IMAD R14, R2, R8, R14 ;  /* 0x00000008020e7224 */ /* 0x000fc400078e020e */
[----:B------:R-:W-:Y:S01]  /*21e0*/  @!P4 IMAD.MOV R0, RZ, RZ, -R0 ;  /* 0x000000ffff00c224 */ /* 0x000fe200078e0a00 */
[----:B------:R-:W-:Y:S01]  /*21f0*/  ISETP.GT.U32.AND P4, PT, R2, R13, PT ;  /* 0x0000000d0200720c */ /* 0x000fe20003f84070 */
[--C-:B------:R-:W-:Y:S01]  /*2200*/  @!P6 IMAD.IADD R16, R16, 0x1, -R2.reuse ;  /* 0x000000011010e824 */ /* 0x100fe200078e0a02 */
[----:B------:R-:W-:Y:S01]  /*2210*/  ISETP.GT.U32.AND P6, PT, R2, R14, PT ;  /* 0x0000000e0200720c */ /* 0x000fe20003fc4070 */
[----:B------:R-:W-:Y:S01]  /*2220*/  VIADD R18, R6, 0xc0 ;  /* 0x000000c006127836 */ /* 0x000fe20000000000 */
[----:B------:R-:W-:Y:S01]  /*2230*/  STL [R1+0xcc], R5 ;  /* 0x0000cc0501007387 */ /* 0x000fe20000100800 */
[--C-:B------:R-:W-:Y:S01]  /*2240*/  @!P5 IMAD.IADD R10, R10, 0x1, -R2.reuse ;  /* 0x000000010a0ad824 */ /* 0x100fe200078e0a02 */
[----:B------:R-:W-:Y:S01]  /*2250*/  ISETP.GE.AND P5, PT, R3, RZ, PT ;  /* 0x000000ff0300720c */ /* 0x000fe20003fa6270 */
[----:B------:R-:W-:Y:S01]  /*2260*/  VIADD R3, R6, 0xbe ;  /* 0x000000be06037836 */ /* 0x000fe20000000000 */
[----:B------:R-:W-:Y:S01]  /*2270*/  IABS R8, R18 ;  /* 0x0000001200087213 */ /* 0x000fe20000000000 */
[--C-:B------:R-:W-:Y:S01]  /*2280*/  @!P2 IMAD.IADD R17, R17, 0x1, -R2.reuse ;  /* 0x000000011111a824 */ /* 0x100fe200078e0a02 */
[----:B------:R0:W-:Y:S01]  /*2290*/  STL [R1+0xd0], R0 ;  /* 0x0000d00001007387 */ /* 0x0001e20000100800 */
[----:B------:R-:W-:Y:S01]  /*22a0*/  ISETP.GE.AND P2, PT, R4, RZ, PT ;  /* 0x000000ff0400720c */ /* 0x000fe20003f46270 */
[----:B------:R-:W-:Y:S01]  /*22b0*/  VIADD R15, R6, 0xb8 ;  /* 0x000000b8060f7836 */ /* 0x000fe20000000000 */
[----:B------:R-:W-:Y:S01]  /*22c0*/  IABS R9, R3 ;  /* 0x0000000300097213 */ /* 0x000fe20000000000 */
[----:B------:R-:W-:Y:S01]  /*22d0*/  @!P4 IMAD.IADD R13, R13, 0x1, -R2 ;  /* 0x000000010d0dc824 */ /* 0x000fe200078e0a02 */
[----:B------:R-:W-:Y:S01]  /*22e0*/  ISETP.GT.U32.AND P4, PT, R2, R17, PT ;  /* 0x000000110200720c */ /* 0x000fe20003f84070 */
[----:B------:R-:W-:Y:S01]  /*22f0*/  IMAD.HI.U32 R12, R7, R8, RZ ;  /* 0x00000008070c7227 */ /* 0x000fe200078e00ff */
[----:B------:R-:W-:-:S03]  /*2300*/  IADD3 R4, PT, PT, R6, 0xbc, RZ ;  /* 0x000000bc06047810 */ /* 0x000fc60007ffe0ff */
[----:B------:R-:W-:Y:S01]  /*2310*/  @!P6 IMAD.IADD R14, R14, 0x1, -R2 ;  /* 0x000000010e0ee824 */ /* 0x000fe200078e0a02 */
[----:B------:R-:W-:Y:S01]  /*2320*/  ISETP.GT.U32.AND P6, PT, R2, R13, PT ;  /* 0x0000000d0200720c */ /* 0x000fe20003fc4070 */
[----:B0-----:R-:W-:Y:S01]  /*2330*/  IMAD.MOV.U32 R0, RZ, RZ, R10 ;  /* 0x000000ffff007224 */ /* 0x001fe200078e000a */
[----:B------:R-:W-:Y:S01]  /*2340*/  IABS R20, R4 ;  /* 0x0000000400147213 */ /* 0x000fe20000000000 */
[----:B------:R-:W-:Y:S02]  /*2350*/  IMAD.MOV R12, RZ, RZ, -R12 ;  /* 0x000000ffff0c7224 */ /* 0x000fe400078e0a0c */
[----:B------:R-:W-:-:S04]  /*2360*/  IMAD.HI.U32 R10, R7, R9, RZ ;  /* 0x00000009070a7227 */ /* 0x000fc800078e00ff */
[C---:B------:R-:W-:Y:S02]  /*2370*/  IMAD R8, R2.reuse, R12, R8 ;  /* 0x0000000c02087224 */ /* 0x040fe400078e0208 */
[----:B------:R-:W-:Y:S02]  /*2380*/  IMAD.MOV R10, RZ, RZ, -R10 ;  /* 0x000000ffff0a7224 */ /* 0x000fe400078e0a0a */
[--C-:B------:R-:W-:Y:S01]  /*2390*/  @!P4 IMAD.IADD R17, R17, 0x1, -R2.reuse ;  /* 0x000000011111c824 */ /* 0x100fe200078e0a02 */
[C---:B------:R-:W-:Y:S01]  /*23a0*/  ISETP.GT.U32.AND P4, PT, R2.reuse, R8, PT ;  /* 0x000000080200720c */ /* 0x040fe20003f84070 */
[C---:B------:R-:W-:Y:S02]  /*23b0*/  IMAD R9, R2.reuse, R10, R9 ;  /* 0x0000000a02097224 */ /* 0x040fe400078e0209 */
[----:B------:R-:W-:Y:S02]  /*23c0*/  @!P6 IMAD.IADD R13, R13, 0x1, -R2 ;  /* 0x000000010d0de824 */ /* 0x000fe400078e0a02 */
[----:B------:R-:W-:Y:S01]  /*23d0*/  @!P1 IMAD.MOV R0, RZ, RZ, -R0 ;  /* 0x000000ffff009224 */ /* 0x000fe200078e0a00 */
[----:B------:R-:W-:Y:S01]  /*23e0*/  ISETP.GT.U32.AND P6, PT, R2, R9, PT ;  /* 0x000000090200720c */ /* 0x000fe20003fc4070 */
[----:B------:R-:W-:Y:S01]  /*23f0*/  VIADD R12, R6, 0xba ;  /* 0x000000ba060c7836 */ /* 0x000fe20000000000 */
[----:B------:R-:W-:Y:S01]  /*2400*/  ISETP.GT.U32.AND P1, PT, R2, R14, PT ;  /* 0x0000000e0200720c */ /* 0x000fe20003f24070 */
[----:B------:R-:W-:Y:S01]  /*2410*/  IMAD.MOV.U32 R5, RZ, RZ, R16 ;  /* 0x000000ffff057224 */ /* 0x000fe200078e0010 */
[----:B------:R0:W-:Y:S01]  /*2420*/  STL [R1+0xd8], R0 ;  /* 0x0000d80001007387 */ /* 0x0001e20000100800 */
[----:B------:R-:W-:Y:S01]  /*2430*/  IMAD.HI.U32 R21, R7, R20, RZ ;  /* 0x0000001407157227 */ /* 0x000fe200078e00ff */
[----:B------:R-:W-:-:S03]  /*2440*/  IABS R10, R12 ;  /* 0x0000000c000a7213 */ /* 0x000fc60000000000 */
[--C-:B------:R-:W-:Y:S01]  /*2450*/  @!P4 IMAD.IADD R8, R8, 0x1, -R2.reuse ;  /* 0x000000010808c824 */ /* 0x100fe200078e0a02 */
[----:B------:R-:W-:Y:S01]  /*2460*/  ISETP.GE.AND P4, PT, R3, RZ, PT ;  /* 0x000000ff0300720c */ /* 0x000fe20003f86270 */
[----:B------:R-:W-:Y:S02]  /*2470*/  @!P3 IMAD.MOV R5, RZ, RZ, -R5 ;  /* 0x000000ffff05b224 */ /* 0x000fe400078e0a05 */
[----:B------:R-:W-:Y:S01]  /*2480*/  @!P6 IMAD.IADD R9, R9, 0x1, -R2 ;  /* 0x000000010909e824 */ /* 0x000fe200078e0a02 */
[----:B------:R-:W-:Y:S01]  /*2490*/  ISETP.GT.U32.AND P6, PT, R2, R8, PT ;  /* 0x000000080200720c */ /* 0x000fe20003fc4070 */
[----:B0-----:R-:W-:Y:S01]  /*24a0*/  IMAD.MOV.U32 R0, RZ, RZ, R17 ;  /* 0x000000ffff007224 */ /* 0x001fe200078e0011 */
[----:B------:R0:W-:Y:S01]  /*24b0*/  STL [R1+0xe0], R5 ;  /* 0x0000e00501007387 */ /* 0x0001e20000100800 */
[----:B------:R-:W-:Y:S02]  /*24c0*/  IMAD.MOV R21, RZ, RZ, -R21 ;  /* 0x000000ffff157224 */ /* 0x000fe400078e0a15 */
[----:B------:R-:W-:-:S04]  /*24d0*/  IMAD.HI.U32 R19, R7, R10, RZ ;  /* 0x0000000a07137227 */ /* 0x000fc800078e00ff */
[----:B------:R-:W-:Y:S01]  /*24e0*/  @!P0 IMAD.MOV R0, RZ, RZ, -R0 ;  /* 0x000000ffff008224 */ /* 0x000fe200078e0a00 */
[----:B------:R-:W-:Y:S01]  /*24f0*/  ISETP.GT.U32.AND P0, PT, R2, R9, PT ;  /* 0x000000090200720c */ /* 0x000fe20003f04070 */
[----:B------:R-:W-:Y:S01]  /*2500*/  @!P1 IMAD.IADD R14, R14, 0x1, -R2 ;  /* 0x000000010e0e9824 */ /* 0x000fe200078e0a02 */
[----:B------:R-:W-:Y:S01]  /*2510*/  ISETP.GE.AND P1, PT, R18, RZ, PT ;  /* 0x000000ff1200720c */ /* 0x000fe20003f26270 */
[C---:B------:R-:W-:Y:S01]  /*2520*/  IMAD R3, R2.reuse, R21, R20 ;  /* 0x0000001502037224 */ /* 0x040fe200078e0214 */
[----:B------:R1:W-:Y:S01]  /*2530*/  STL [R1+0xe4], R0 ;  /* 0x0000e40001007387 */ /* 0x0003e20000100800 */
[----:B------:R-:W-:Y:S01]  /*2540*/  IMAD.MOV R19, RZ, RZ, -R19 ;  /* 0x000000ffff137224 */ /* 0x000fe200078e0a13 */
[----:B------:R-:W-:Y:S01]  /*2550*/  IABS R18, R15 ;  /* 0x0000000f00127213 */ /* 0x000fe20000000000 */
[----:B0-----:R-:W-:Y:S01]  /*2560*/  IMAD.MOV.U32 R5, RZ, RZ, R13 ;  /* 0x000000ffff057224 */ /* 0x001fe200078e000d */
[C---:B------:R-:W-:Y:S01]  /*2570*/  ISETP.GT.U32.AND P3, PT, R2.reuse, R3, PT ;  /* 0x000000030200720c */ /* 0x040fe20003f64070 */
[----:B------:R-:W-:-:S02]  /*2580*/  IMAD R10, R2, R19, R10 ;  /* 0x00000013020a7224 */ /* 0x000fc400078e020a */
[----:B------:R-:W-:Y:S01]  /*2590*/  @!P5 IMAD.MOV R5, RZ, RZ, -R5 ;  /* 0x000000ffff05d224 */ /* 0x000fe200078e0a05 */
[----:B------:R-:W-:Y:S01]  /*25a0*/  ISETP.GE.AND P5, PT, R4, RZ, PT ;  /* 0x000000ff0400720c */ /* 0x000fe20003fa6270 */
[----:B------:R-:W-:Y:S01]  /*25b0*/  @!P6 IMAD.IADD R8, R8, 0x1, -R2 ;  /* 0x000000010808e824 */ /* 0x000fe200078e0a02 */
[----:B------:R-:W-:Y:S01]  /*25c0*/  ISETP.GT.U32.AND P6, PT, R2, R10, PT ;  /* 0x0000000a0200720c */ /* 0x000fe20003fc4070 */
[----:B-1----:R-:W-:Y:S01]  /*25d0*/  IMAD.MOV.U32 R0, RZ, RZ, R14 ;  /* 0x000000ffff007224 */ /* 0x002fe200078e000e */
[----:B------:R-:W-:Y:S01]  /*25e0*/  STL [R1+0xec], R5 ;  /* 0x0000ec0501007387 */ /* 0x000fe20000100800 */
[----:B------:R-:W-:-:S04]  /*25f0*/  IMAD.HI.U32 R4, R7, R18, RZ ;  /* 0x0000001207047227 */ /* 0x000fc800078e00ff */
[----:B------:R-:W-:Y:S01]  /*2600*/  @!P2 IMAD.MOV R0, RZ, RZ, -R0 ;  /* 0x000000ffff00a224 */ /* 0x000fe200078e0a00 */
[----:B------:R-:W-:Y:S01]  /*2610*/  ISETP.GE.AND P2, PT, R12, RZ, PT ;  /* 0x000000ff0c00720c */ /* 0x000fe20003f46270 */
[----:B------:R-:W-:Y:S02]  /*2620*/  VIADD R12, R6, 0xb6 ;  /* 0x000000b6060c7836 */ /* 0x000fe40000000000 */
[----:B------:R-:W-:Y:S01]  /*2630*/  IMAD.MOV R4, RZ, RZ, -R4 ;  /* 0x000000ffff047224 */ /* 0x000fe200078e0a04 */
[----:B------:R0:W-:Y:S01]  /*2640*/  STL [R1+0xf8], R0 ;  /* 0x0000f80001007387 */ /* 0x0001e20000100800 */
[--C-:B------:R-:W-:Y:S01]  /*2650*/  @!P0 IMAD.IADD R9, R9, 0x1, -R2.reuse ;  /* 0x0000000109098824 */ /* 0x100fe200078e0a02 */
[----:B------:R-:W-:Y:S01]  /*2660*/  ISETP.GE.AND P0, PT, R15, RZ, PT ;  /* 0x000000ff0f00720c */ /* 0x000fe20003f06270 */
[----:B------:R-:W-:Y:S01]  /*2670*/  @!P3 IMAD.IADD R3, R3, 0x1, -R2 ;  /* 0x000000010303b824 */ /* 0x000fe200078e0a02 */
[----:B------:R-:W-:Y:S01]  /*2680*/  IABS R15, R12 ;  /* 0x0000000c000f7213 */ /* 0x000fe20000000000 */
[----:B------:R-:W-:Y:S01]  /*2690*/  IMAD R20, R2, R4, R18 ;  /* 0x0000000402147224 */ /* 0x000fe200078e0212 */
[----:B------:R-:W-:Y:S01]  /*26a0*/  ISETP.GE.AND P3, PT, R12, RZ, PT ;  /* 0x000000ff0c00720c */ /* 0x000fe20003f66270 */
[----:B------:R-:W-:Y:S01]  /*26b0*/  @!P6 IMAD.IADD R10, R10, 0x1, -R2 ;  /* 0x000000010a0ae824 */ /* 0x000fe200078e0a02 */
[----:B------:R-:W-:Y:S01]  /*26c0*/  ISETP.GT.U32.AND P6, PT, R2, R3, PT ;  /* 0x000000030200720c */ /* 0x000fe20003fc4070 */
[----:B------:R-:W-:-:S02]  /*26d0*/  VIADD R13, R6, 0xb4 ;  /* 0x000000b4060d7836 */ /* 0x000fc40000000000 */
[----:B0-----:R-:W-:Y:S02]  /*26e0*/  IMAD.MOV.U32 R0, RZ, RZ, R8 ;  /* 0x000000ffff007224 */ /* 0x001fe400078e0008 */
[----:B------:R-:W-:Y:S01]  /*26f0*/  IMAD.HI.U32 R8, R7, R15, RZ ;  /* 0x0000000f07087227 */ /* 0x000fe200078e00ff */
[----:B------:R-:W-:-:S03]  /*2700*/  IABS R16, R13 ;  /* 0x0000000d00107213 */ /* 0x000fc60000000000 */
[----:B------:R-:W-:Y:S01]  /*2710*/  @!P1 IMAD.MOV R0, RZ, RZ, -R0 ;  /* 0x000000ffff009224 */ /* 0x000fe200078e0a00 */
[----:B------:R-:W-:Y:S01]  /*2720*/  ISETP.GT.U32.AND P1, PT, R2, R10, PT ;  /* 0x0000000a0200720c */ /* 0x000fe20003f24070 */
[----:B------:R-:W-:Y:S02]  /*2730*/  IMAD.MOV R8, RZ, RZ, -R8 ;  /* 0x000000ffff087224 */ /* 0x000fe400078e0a08 */
[----:B------:R-:W-:Y:S01]  /*2740*/  VIADD R12, R6, 0xb2 ;  /* 0x000000b2060c7836 */ /* 0x000fe20000000000 */
[----:B------:R0:W-:Y:S01]  /*2750*/  STL [R1+0x100], R0 ;  /* 0x0001000001007387 */ /* 0x0001e20000100800 */
[C---:B------:R-:W-:Y:S02]  /*2760*/  IMAD R15, R2.reuse, R8, R15 ;  /* 0x00000008020f7224 */ /* 0x040fe400078e020f */
[----:B------:R-:W-:Y:S01]  /*2770*/  @!P6 IMAD.IADD R3, R3, 0x1, -R2 ;  /* 0x000000010303e824 */ /* 0x000fe200078e0a02 */
[----:B------:R-:W-:Y:S01]  /*2780*/  IABS R18, R12 ;  /* 0x0000000c00127213 */ /* 0x000fe20000000000 */
[----:B------:R-:W-:Y:S01]  /*2790*/  IMAD.HI.U32 R8, R7, R16, RZ ;  /* 0x0000001007087227 */ /* 0x000fe200078e00ff */
[----:B------:R-:W-:-:S03]  /*27a0*/  ISETP.GT.U32.AND P6, PT, R2, R15, PT ;  /* 0x0000000f0200720c */ /* 0x000fc60003fc4070 */
[----:B------:R-:W-:Y:S01]  /*27b0*/  @!P1 IMAD.IADD R10, R10, 0x1, -R2 ;  /* 0x000000010a0a9824 */ /* 0x000fe200078e0a02 */
[----:B------:R-:W-:Y:S01]  /*27c0*/  ISETP.GE.AND P1, PT, R13, RZ, PT ;  /* 0x000000ff0d00720c */ /* 0x000fe20003f26270 */
[----:B0-----:R-:W-:Y:S02]  /*27d0*/  IMAD.MOV.U32 R0, RZ, RZ, R9 ;  /* 0x000000ffff007224 */ /* 0x001fe400078e0009 */
[----:B------:R-:W-:-:S04]  /*27e0*/  IMAD.HI.U32 R9, R7, R18, RZ ;  /* 0x0000001207097227 */ /* 0x000fc800078e00ff */
[----:B------:R-:W-:Y:S01]  /*27f0*/  @!P4 IMAD.MOV R0, RZ, RZ, -R0 ;  /* 0x000000ffff00c224 */ /* 0x000fe200078e0a00 */
[----:B------:R-:W-:Y:S01]  /*2800*/  ISETP.GT.U32.AND P4, PT, R2, R20, PT ;  /* 0x000000140200720c */ /* 0x000fe20003f84070 */
[----:B------:R-:W-:Y:S02]  /*2810*/  IMAD.MOV R13, RZ, RZ, -R8 ;  /* 0x000000ffff0d7224 */ /* 0x000fe400078e0a08 */
[----:B------:R-:W-:Y:S01]  /*2820*/  VIADD R4, R6, 0xb0 ;  /* 0x000000b006047836 */ /* 0x000fe20000000000 */
[----:B------:R0:W-:Y:S01]  /*2830*/  STL [R1+0x104], R0 ;  /* 0x0001040001007387 */ /* 0x0001e20000100800 */
[----:B------:R-:W-:Y:S02]  /*2840*/  IMAD.MOV R9, RZ, RZ, -R9 ;  /* 0x000000ffff097224 */ /* 0x000fe400078e0a09 */
[----:B------:R-:W-:Y:S01]  /*2850*/  IMAD R16, R2, R13, R16 ;  /* 0x0000000d02107224 */ /* 0x000fe200078e0210 */
[----:B------:R-:W-:Y:S01]  /*2860*/  IABS R17, R4 ;  /* 0x0000000400117213 */ /* 0x000fe20000000000 */
[----:B------:R-:W-:-:S02]  /*2870*/  @!P6 IMAD.IADD R15, R15, 0x1, -R2 ;  /* 0x000000010f0fe824 */ /* 0x000fc400078e0a02 */
[----:B------:R-:W-:Y:S02]  /*2880*/  IMAD R18, R2, R9, R18 ;  /* 0x0000000902127224 */ /* 0x000fe400078e0212 */
[----:B------:R-:W-:Y:S01]  /*2890*/  @!P4 IMAD.IADD R20, R20, 0x1, -R2 ;  /* 0x000000011414c824 */ /* 0x000fe200078e0a02 */
[----:B------:R-:W-:Y:S01]  /*28a0*/  ISETP.GT.U32.AND P6, PT, R2, R15, PT ;  /* 0x0000000f0200720c */ /* 0x000fe20003fc4070 */
[----:B0-----:R-:W-:Y:S01]  /*28b0*/  IMAD.MOV.U32 R0, RZ, RZ, R3 ;  /* 0x000000ffff007224 */ /* 0x001fe200078e0003 */
[----:B------:R-:W-:Y:S01]  /*28c0*/  ISETP.GE.AND P4, PT, R12, RZ, PT ;  /* 0x000000ff0c00720c */ /* 0x000fe20003f86270 */
[----:B------:R-:W-:-:S04]  /*28d0*/  IMAD.HI.U32 R8, R7, R17, RZ ;  /* 0x0000001107087227 */ /* 0x000fc800078e00ff */
[----:B------:R-:W-:Y:S01]  /*28e0*/  @!P5 IMAD.MOV R0, RZ, RZ, -R0 ;  /* 0x000000ffff00d224 */ /* 0x000fe200078e0a00 */
[----:B------:R-:W-:Y:S01]  /*28f0*/  ISETP.GT.U32.AND P5, PT, R2, R20, PT ;  /* 0x000000140200720c */ /* 0x000fe20003fa4070 */
[----:B------:R-:W-:Y:S02]  /*2900*/  IMAD.MOV R8, RZ, RZ, -R8 ;  /* 0x000000ffff087224 */ /* 0x000fe400078e0a08 */
[----:B------:R-:W-:Y:S01]  /*2910*/  VIADD R13, R6, 0xae ;  /* 0x000000ae060d7836 */ /* 0x000fe20000000000 */
[----:B------:R0:W-:Y:S01]  /*2920*/  STL [R1+0x10c], R0 ;  /* 0x00010c0001007387 */ /* 0x0001e20000100800 */
[----:B------:R-:W-:Y:S02]  /*2930*/  IMAD R17, R2, R8, R17 ;  /* 0x0000000802117224 */ /* 0x000fe400078e0211 */
[----:B------:R-:W-:Y:S01]  /*2940*/  @!P6 IMAD.IADD R15, R15, 0x1, -R2 ;  /* 0x000000010f0fe824 */ /* 0x000fe200078e0a02 */
[----:B------:R-:W-:Y:S01]  /*2950*/  IABS R19, R13 ;  /* 0x0000000d00137213 */ /* 0x000fe20000000000 */
[----:B------:R-:W-:Y:S01]  /*2960*/  VIADD R9, R6, 0xac ;  /* 0x000000ac06097836 */ /* 0x000fe20000000000 */
[----:B------:R-:W-:Y:S01]  /*2970*/  ISETP.GT.U32.AND P6, PT, R2, R17, PT ;  /* 0x000000110200720c */ /* 0x000fe20003fc4070 */
[----:B------:R-:W-:-:S02]  /*2980*/  VIADD R14, R6, 0xa8 ;  /* 0x000000a8060e7836 */ /* 0x000fc40000000000 */
[----:B------:R-:W-:Y:S01]  /*2990*/  @!P5 IMAD.IADD R20, R20, 0x1, -R2 ;  /* 0x000000011414d824 */ /* 0x000fe200078e0a02 */
[----:B------:R-:W-:Y:S01]  /*29a0*/  ISETP.GT.U32.AND P5, PT, R2, R18, PT ;  /* 0x000000120200720c */ /* 0x000fe20003fa4070 */
[----:B0-----:R-:W-:Y:S01]  /*29b0*/  IMAD.MOV.U32 R0, RZ, RZ, R10 ;  /* 0x000000ffff007224 */ /* 0x001fe200078e000a */
[----:B------:R-:W-:Y:S01]  /*29c0*/  IABS R10, R9 ;  /* 0x00000009000a7213 */ /* 0x000fe20000000000 */
[----:B------:R-:W-:Y:S01]  /*29d0*/  IMAD.HI.U32 R21, R7, R19, RZ ;  /* 0x0000001307157227 */ /* 0x000fe200078e00ff */
[----:B------:R-:W-:-:S03]  /*29e0*/  IABS R8, R14 ;  /* 0x0000000e00087213 */ /* 0x000fc60000000000 */
[----:B------:R-:W-:Y:S01]  /*29f0*/  @!P2 IMAD.MOV R0, RZ, RZ, -R0 ;  /* 0x000000ffff00a224 */ /* 0x000fe200078e0a00 */
[----:B------:R-:W-:Y:S01]  /*2a00*/  ISETP.GT.U32.AND P2, PT, R2, R16, PT ;  /* 0x000000100200720c */ /* 0x000fe20003f44070 */
[----:B------:R-:W-:Y:S01]  /*2a10*/  @!P6 IMAD.IADD R17, R17, 0x1, -R2 ;  /* 0x000000011111e824 */ /* 0x000fe200078e0a02 */
[----:B------:R-:W-:Y:S01]  /*2a20*/  IADD3 R21, PT, PT, -R21, RZ, RZ ;  /* 0x000000ff15157210 */ /* 0x000fe20007ffe1ff */
[----:B------:R-:W-:Y:S01]  /*2a30*/  IMAD.MOV.U32 R5, RZ, RZ, R20 ;  /* 0x000000ffff057224 */ /* 0x000fe200078e0014 */
[----:B------:R0:W-:Y:S01]  /*2a40*/  STL [R1+0x110], R0 ;  /* 0x0001100001007387 */ /* 0x0001e20000100800 */
[--C-:B------:R-:W-:Y:S02]  /*2a50*/  @!P5 IMAD.IADD R18, R18, 0x1, -R2.reuse ;  /* 0x000000011212d824 */ /* 0x100fe400078e0a02 */
[----:B------:R-:W-:Y:S01]  /*2a60*/  @!P0 IMAD.MOV R5, RZ, RZ, -R5 ;  /* 0x000000ffff058224 */ /* 0x000fe200078e0a05 */
[----:B------:R-:W-:Y:S01]  /*2a70*/  ISETP.GT.U32.AND P0, PT, R2, R17, PT ;  /* 0x000000110200720c */ /* 0x000fe20003f04070 */
[----:B------:R-:W-:Y:S01]  /*2a80*/  VIADD R3, R6, 0xaa ;  /* 0x000000aa06037836 */ /* 0x000fe20000000000 */
[----:B------:R-:W-:Y:S01]  /*2a90*/  ISETP.GT.U32.AND P6, PT, R2, R18, PT ;  /* 0x000000120200720c */ /* 0x000fe20003fc4070 */
[----:B------:R-:W-:Y:S01]  /*2aa0*/  VIADD R23, R6, 0x5c ;  /* 0x0000005c06177836 */ /* 0x000fe20000000000 */
[----:B------:R-:W-:Y:S01]  /*2ab0*/  STL [R1+0x118], R5 ;  /* 0x0001180501007387 */ /* 0x000fe20000100800 */
[----:B------:R-:W-:Y:S01]  /*2ac0*/  @!P2 IMAD.IADD R16, R16, 0x1, -R2 ;  /* 0x000000011010a824 */ /* 0x000fe200078e0a02 */
[----:B------:R-:W-:Y:S01]  /*2ad0*/  ISETP.GE.AND P2, PT, R4, RZ, PT ;  /* 0x000000ff0400720c */ /* 0x000fe20003f46270 */
[----:B0-----:R-:W-:Y:S01]  /*2ae0*/  IMAD.MOV.U32 R0, RZ, RZ, R15 ;  /* 0x000000ffff007224 */ /* 0x001fe200078e000f */
[----:B------:R-:W-:Y:S01]  /*2af0*/  IABS R12, R3 ;  /* 0x00000003000c7213 */ /* 0x000fe20000000000 */
[----:B------:R-:W-:Y:S01]  /*2b00*/  IMAD.HI.U32 R4, R7, R10, RZ ;  /* 0x0000000a07047227 */ /* 0x000fe200078e00ff */
[----:B------:R-:W-:-:S03]  /*2b10*/  ISETP.GT.U32.AND P5, PT, R2, R16, PT ;  /* 0x000000100200720c */ /* 0x000fc60003fa4070 */
[----:B------:R-:W-:Y:S01]  /*2b20*/  @!P3 IMAD.MOV R0, RZ, RZ, -R0 ;  /* 0x000000ffff00b224 */ /* 0x000fe200078e0a00 */
[----:B------:R-:W-:Y:S01]  /*2b30*/  ISETP.GE.AND P3, PT, R13, RZ, PT ;  /* 0x000000ff0d00720c */ /* 0x000fe20003f66270 */
[----:B------:R-:W-:Y:S02]  /*2b40*/  IMAD R13, R2, R21, R19 ;  /* 0x00000015020d7224 */ /* 0x000fe400078e0213 */
[----:B------:R-:W-:Y:S01]  /*2b50*/  IMAD.MOV R4, RZ, RZ, -R4 ;  /* 0x000000ffff047224 */ /* 0x000fe200078e0a04 */
[----:B------:R0:W-:Y:S01]  /*2b60*/  STL [R1+0x120], R0 ;  /* 0x0001200001007387 */ /* 0x0001e20000100800 */
[----:B------:R-:W-:-:S04]  /*2b70*/  IMAD.HI.U32 R19, R7, R8, RZ ;  /* 0x0000000807137227 */ /* 0x000fc800078e00ff */
[----:B------:R-:W-:Y:S01]  /*2b80*/  @!P5 IMAD.IADD R16, R16, 0x1, -R2 ;  /* 0x000000011010d824 */ /* 0x000fe200078e0a02 */
[C---:B------:R-:W-:Y:S01]  /*2b90*/  ISETP.GT.U32.AND P5, PT, R2.reuse, R13, PT ;  /* 0x0000000d0200720c */ /* 0x040fe20003fa4070 */
[----:B------:R-:W-:Y:S02]  /*2ba0*/  IMAD R10, R2, R4, R10 ;  /* 0x00000004020a7224 */ /* 0x000fe400078e020a */
[----:B------:R-:W-:Y:S02]  /*2bb0*/  @!P6 IMAD.IADD R18, R18, 0x1, -R2 ;  /* 0x000000011212e824 */ /* 0x000fe400078e0a02 */
[----:B------:R-:W-:Y:S01]  /*2bc0*/  IMAD.MOV R19, RZ, RZ, -R19 ;  /* 0x000000ffff137224 */ /* 0x000fe200078e0a13 */
[C---:B------:R-:W-:Y:S01]  /*2bd0*/  ISETP.GT.U32.AND P6, PT, R2.reuse, R10, PT ;  /* 0x0000000a0200720c */ /* 0x040fe20003fc4070 */
[----:B0-----:R-:W-:Y:S02]  /*2be0*/  IMAD.MOV.U32 R0, RZ, RZ, R16 ;  /* 0x000000ffff007224 */ /* 0x001fe400078e0010 */
[----:B------:R-:W-:-:S02]  /*2bf0*/  IMAD R8, R2, R19, R8 ;  /* 0x0000001302087224 */ /* 0x000fc400078e0208 */
[----:B------:R-:W-:Y:S02]  /*2c00*/  @!P1 IMAD.MOV R0, RZ, RZ, -R0 ;  /* 0x000000ffff009224 */ /* 0x000fe400078e0a00 */
[----:B------:R-:W-:Y:S02]  /*2c10*/  @!P5 IMAD.IADD R13, R13, 0x1, -R2 ;  /* 0x000000010d0dd824 */ /* 0x000fe400078e0a02 */
[----:B------:R-:W-:Y:S01]  /*2c20*/  IMAD.MOV.U32 R5, RZ, RZ, R18 ;  /* 0x000000ffff057224 */ /* 0x000fe200078e0012 */
[----:B------:R0:W-:Y:S01]  /*2c30*/  STL [R1+0x140], R0 ;  /* 0x0001400001007387 */ /* 0x0001e20000100800 */
[----:B------:R-:W-:Y:S01]  /*2c40*/  IMAD.HI.U32 R20, R7, R12, RZ ;  /* 0x0000000c07147227 */ /* 0x000fe200078e00ff */
[----:B------:R-:W-:-:S03]  /*2c50*/  ISETP.GT.U32.AND P1, PT, R2, R13, PT ;  /* 0x0000000d0200720c */ /* 0x000fc60003f24070 */
[----:B------:R-:W-:Y:S02]  /*2c60*/  VIADD R4, R6, 0xa6 ;  /* 0x000000a606047836 */ /* 0x000fe40000000000 */
[----:B------:R-:W-:Y:S01]  /*2c70*/  @!P0 IMAD.IADD R17, R17, 0x1, -R2 ;  /* 0x0000000111118824 */ /* 0x000fe200078e0a02 */
[----:B------:R-:W-:Y:S01]  /*2c80*/  ISETP.GE.AND P0, PT, R9, RZ, PT ;  /* 0x000000ff0900720c */ /* 0x000fe20003f06270 */
[----:B------:R-:W-:Y:S01]  /*2c90*/  @!P4 IMAD.MOV R5, RZ, RZ, -R5 ;  /* 0x000000ffff05c224 */ /* 0x000fe200078e0a05 */
[----:B------:R-:W-:Y:S01]  /*2ca0*/  ISETP.GT.U32.AND P4, PT, R2, R8, PT ;  /* 0x000000080200720c */ /* 0x000fe20003f84070 */
[----:B------:R-:W-:Y:S01]  /*2cb0*/  IMAD.MOV R20, RZ, RZ, -R20 ;  /* 0x000000ffff147224 */ /* 0x000fe200078e0a14 */
[----:B------:R-:W-:Y:S01]  /*2cc0*/  IABS R15, R4 ;  /* 0x00000004000f7213 */ /* 0x000fe20000000000 */
[----:B------:R-:W-:Y:S01]  /*2cd0*/  @!P6 IMAD.IADD R10, R10, 0x1, -R2 ;  /* 0x000000010a0ae824 */ /* 0x000fe200078e0a02 */
[----:B------:R-:W-:Y:S01]  /*2ce0*/  STL [R1+0x144], R5 ;  /* 0x0001440501007387 */ /* 0x000fe20000100800 */
[----:B0-----:R-:W-:-:S02]  /*2cf0*/  IMAD.MOV.U32 R0, RZ, RZ, R17 ;  /* 0x000000ffff007224 */ /* 0x001fc400078e0011 */
[C---:B------:R-:W-:Y:S01]  /*2d00*/  IMAD R9, R2.reuse, R20, R12 ;  /* 0x0000001402097224 */ /* 0x040fe200078e020c */
[----:B------:R-:W-:Y:S01]  /*2d10*/  ISETP.GT.U32.AND P6, PT, R2, R10, PT ;  /* 0x0000000a0200720c */ /* 0x000fe20003fc4070 */
[----:B------:R-:W-:Y:S01]  /*2d20*/  @!P2 IMAD.MOV R0, RZ, RZ, -R0 ;  /* 0x000000ffff00a224 */ /* 0x000fe200078e0a00 */
[----:B------:R-:W-:Y:S01]  /*2d30*/  ISETP.GE.AND P2, PT, R3, RZ, PT ;  /* 0x000000ff0300720c */ /* 0x000fe20003f46270 */
[----:B------:R-:W-:Y:S01]  /*2d40*/  VIADD R12, R6, 0xa4 ;  /* 0x000000a4060c7836 */ /* 0x000fe20000000000 */
[----:B------:R-:W-:Y:S01]  /*2d50*/  ISETP.GT.U32.AND P5, PT, R2, R9, PT ;  /* 0x000000090200720c */ /* 0x000fe20003fa4070 */
[----:B------:R-:W-:Y:S01]  /*2d60*/  IMAD.HI.U32 R19, R7, R15, RZ ;  /* 0x0000000f07137227 */ /* 0x000fe200078e00ff */
[----:B------:R0:W-:Y:S02]  /*2d70*/  STL [R1+0x148], R0 ;  /* 0x0001480001007387 */ /* 0x0001e40000100800 */
[----:B------:R-:W-:Y:S01]  /*2d80*/  IABS R16, R12 ;  /* 0x0000000c00107213 */ /* 0x000fe20000000000 */
[----:B------:R-:W-:Y:S01]  /*2d90*/  @!P1 IMAD.IADD R13, R13, 0x1, -R2 ;  /* 0x000000010d0d9824 */ /* 0x000fe200078e0a02 */
[----:B------:R-:W-:Y:S01]  /*2da0*/  ISETP.GE.AND P1, PT, R14, RZ, PT ;  /* 0x000000ff0e00720c */ /* 0x000fe20003f26270 */
[----:B------:R-:W-:-:S02]  /*2db0*/  IMAD.MOV R18, RZ, RZ, -R19 ;  /* 0x000000ffff127224 */ /* 0x000fc400078e0a13 */
[----:B------:R-:W-:Y:S01]  /*2dc0*/  @!P4 IMAD.IADD R8, R8, 0x1, -R2 ;  /* 0x000000010808c824 */ /* 0x000fe200078e0a02 */
[----:B------:R-:W-:Y:S01]  /*2dd0*/  ISETP.GE.AND P4, PT, R4, RZ, PT ;  /* 0x000000ff0400720c */ /* 0x000fe20003f86270 */
[----:B------:R-:W-:Y:S02]  /*2de0*/  IMAD R3, R2, R18, R15 ;  /* 0x0000001202037224 */ /* 0x000fe400078e020f */
[----:B0-----:R-:W-:Y:S02]  /*2df0*/  IMAD.MOV.U32 R0, RZ, RZ, R13 ;  /* 0x000000ffff007224 */ /* 0x001fe400078e000d */
[----:B------:R-:W-:-:S04]  /*2e00*/  IMAD.HI.U32 R14, R7, R16, RZ ;  /* 0x00000010070e7227 */ /* 0x000fc800078e00ff */
[----:B------:R-:W-:Y:S01]  /*2e10*/  @!P3 IMAD.MOV R0, RZ, RZ, -R0 ;  /* 0x000000ffff00b224 */ /* 0x000fe200078e0a00 */
[----:B------:R-:W-:Y:S01]  /*2e20*/  ISETP.GT.U32.AND P3, PT, R2, R8, PT ;  /* 0x000000080200720c */ /* 0x000fe20003f64070 */
[----:B------:R-:W-:Y:S01]  /*2e30*/  @!P6 IMAD.IADD R10, R10, 0x1, -R2 ;  /* 0x000000010a0ae824 */ /* 0x000fe200078e0a02 */
[C---:B------:R-:W-:Y:S01]  /*2e40*/  ISETP.GT.U32.AND P6, PT, R2.reuse, R3, PT ;  /* 0x000000030200720c */ /* 0x040fe20003fc4070 */
[----:B------:R-:W-:Y:S01]  /*2e50*/  IMAD.MOV R14, RZ, RZ, -R14 ;  /* 0x000000ffff0e7224 */ /* 0x000fe200078e0a0e */
[----:B------:R0:W-:Y:S01]  /*2e60*/  STL [R1+0x14c], R0 ;  /* 0x00014c0001007387 */ /* 0x0001e20000100800 */
[----:B------:R-:W-:Y:S02]  /*2e70*/  @!P5 IMAD.IADD R9, R9, 0x1, -R2 ;  /* 0x000000010909d824 */ /* 0x000fe400078e0a02 */
[----:B------:R-:W-:Y:S02]  /*2e80*/  IMAD R4, R2, R14, R16 ;  /* 0x0000000e02047224 */ /* 0x000fe400078e0210 */
[----:B------:R-:W-:Y:S01]  /*2e90*/  VIADD R15, R6, 0xa2 ;  /* 0x000000a2060f7836 */ /* 0x000fe20000000000 */
[----:B------:R-:W-:Y:S01]  /*2ea0*/  ISETP.GT.U32.AND P5, PT, R2, R9, PT ;  /* 0x000000090200720c */ /* 0x000fe20003fa4070 */
[----:B------:R-:W-:-:S02]  /*2eb0*/  VIADD R14, R6, 0xa0 ;  /* 0x000000a0060e7836 */ /* 0x000fc40000000000 */
[--C-:B------:R-:W-:Y:S01]  /*2ec0*/  @!P3 IMAD.IADD R8, R8, 0x1, -R2.reuse ;  /* 0x000000010808b824 */ /* 0x100fe200078e0a02 */
[----:B------:R-:W-:Y:S01]  /*2ed0*/  ISETP.GT.U32.AND P3, PT, R2, R4, PT ;  /* 0x000000040200720c */ /* 0x000fe20003f64070 */
[----:B------:R-:W-:Y:S01]  /*2ee0*/  @!P6 IMAD.IADD R3, R3, 0x1, -R2 ;  /* 0x000000010303e824 */ /* 0x000fe200078e0a02 */
[----:B------:R-:W-:Y:S01]  /*2ef0*/  IABS R20, R15 ;  /* 0x0000000f00147213 */ /* 0x000fe20000000000 */
[----:B0-----:R-:W-:Y:S02]  /*2f00*/  IMAD.MOV.U32 R0, RZ, RZ, R10 ;  /* 0x000000ffff007224 */ /* 0x001fe400078e000a */
[----:B------:R-:W-:Y:S01]  /*2f10*/  VIADD R13, R6, 0x9e ;  /* 0x0000009e060d7836 */ /* 0x000fe20000000000 */
[----:B------:R-:W-:Y:S01]  /*2f20*/  ISETP.GT.U32.AND P6, PT, R2, R3, PT ;  /* 0x000000030200720c */ /* 0x000fe20003fc4070 */
[----:B------:R-:W-:Y:S01]  /*2f30*/  @!P0 IMAD.MOV R0, RZ, RZ, -R0 ;  /* 0x000000ffff008224 */ /* 0x000fe200078e0a00 */
[----:B------:R-:W-:Y:S01]  /*2f40*/  ISETP.GE.AND P0, PT, R15, RZ, PT ;  /* 0x000000ff0f00720c */ /* 0x000fe20003f06270 */
[--C-:B------:R-:W-:Y:S01]  /*2f50*/  @!P5 IMAD.IADD R9, R9, 0x1, -R2.reuse ;  /* 0x000000010909d824 */ /* 0x100fe200078e0a02 */
[----:B------:R-:W-:Y:S01]  /*2f60*/  ISETP.GE.AND P5, PT, R12, RZ, PT ;  /* 0x000000ff0c00720c */ /* 0x000fe20003fa6270 */
[----:B------:R-:W-:Y:S01]  /*2f70*/  IMAD.HI.U32 R10, R7, R20, RZ ;  /* 0x00000014070a7227 */ /* 0x000fe200078e00ff */
[----:B------:R0:W-:Y:S03]  /*2f80*/  STL [R1+0x154], R0 ;  /* 0x0001540001007387 */ /* 0x0001e60000100800 */
[----:B------:R-:W-:-:S02]  /*2f90*/  @!P3 IMAD.IADD R4, R4, 0x1, -R2 ;  /* 0x000000010404b824 */ /* 0x000fc400078e0a02 */
[----:B------:R-:W-:Y:S02]  /*2fa0*/  IMAD.MOV.U32 R5, RZ, RZ, R9 ;  /* 0x000000ffff057224 */ /* 0x000fe400078e0009 */
[----:B------:R-:W-:Y:S01]  /*2fb0*/  @!P6 IMAD.IADD R3, R3, 0x1, -R2 ;  /* 0x000000010303e824 */ /* 0x000fe200078e0a02 */
[----:B------:R-:W-:Y:S01]  /*2fc0*/  ISETP.GT.U32.AND P3, PT, R2, R4, PT ;  /* 0x000000040200720c */ /* 0x000fe20003f64070 */
[----:B------:R-:W-:Y:S01]  /*2fd0*/  @!P2 IMAD.MOV R5, RZ, RZ, -R5 ;  /* 0x000000ffff05a224 */ /* 0x000fe200078e0a05 */
[----:B------:R-:W-:Y:S01]  /*2fe0*/  ISETP.GE.AND P2, PT, R14, RZ, PT ;  /* 0x000000ff0e00720c */ /* 0x000fe20003f46270 */
[----:B0-----:R-:W-:Y:S01]  /*2ff0*/  IMAD.MOV.U32 R0, RZ, RZ, R8 ;  /* 0x000000ffff007224 */ /* 0x001fe200078e0008 */
[----:B------:R-:W-:Y:S01]  /*3000*/  IABS R14, R14 ;  /* 0x0000000e000e7213 */ /* 0x000fe20000000000 */
[----:B------:R-:W-:Y:S01]  /*3010*/  IMAD.MOV R10, RZ, RZ, -R10 ;  /* 0x000000ffff0a7224 */ /* 0x000fe200078e0a0a */
[----:B------:R-:W-:Y:S01]  /*3020*/  STL [R1+0x158], R5 ;  /* 0x0001580501007387 */ /* 0x000fe20000100800 */
[----:B------:R-:W-:Y:S01]  /*3030*/  @!P1 IMAD.MOV R0, RZ, RZ, -R0 ;  /* 0x000000ffff009224 */ /* 0x000fe200078e0a00 */
[----:B------:R-:W-:Y:S01]  /*3040*/  ISETP.GE.AND P1, PT, R13, RZ, PT ;  /* 0x000000ff0d00720c */ /* 0x000fe20003f26270 */
[----:B------:R-:W-:Y:S01]  /*3050*/  IMAD.HI.U32 R9, R7, R14, RZ ;  /* 0x0000000e07097227 */ /* 0x000fe200078e00ff */
[----:B------:R-:W-:-:S02]  /*3060*/  IABS R13, R13 ;  /* 0x0000000d000d7213 */ /* 0x000fc40000000000 */
[----:B------:R0:W-:Y:S01]  /*3070*/  STL [R1+0x15c], R0 ;  /* 0x00015c0001007387 */ /* 0x0001e20000100800 */
[----:B------:R-:W-:Y:S02]  /*3080*/  IMAD R20, R2, R10, R20 ;  /* 0x0000000a02147224 */ /* 0x000fe400078e0214 */
[----:B------:R-:W-:-:S04]  /*3090*/  IMAD.HI.U32 R8, R7, R13, RZ ;  /* 0x0000000d07087227 */ /* 0x000fc800078e00ff */
[----:B------:R-:W-:Y:S02]  /*30a0*/  @!P3 IMAD.IADD R4, R4, 0x1, -R2 ;  /* 0x000000010404b824 */ /* 0x000fe400078e0a02 */
[----:B------:R-:W-:Y:S02]  /*30b0*/  IMAD.MOV R9, RZ, RZ, -R9 ;  /* 0x000000ffff097224 */ /* 0x000fe400078e0a09 */
[----:B0-----:R-:W-:Y:S02]  /*30c0*/  IMAD.MOV.U32 R0, RZ, RZ, R3 ;  /* 0x000000ffff007224 */ /* 0x001fe400078e0003 */
[----:B------:R-:W-:Y:S02]  /*30d0*/  IMAD.MOV R8, RZ, RZ, -R8 ;  /* 0x000000ffff087224 */ /* 0x000fe400078e0a08 */
[----:B------:R-:W-:Y:S01]  /*30e0*/  @!P4 IMAD.MOV R0, RZ, RZ, -R0 ;  /* 0x000000ffff00c224 */ /* 0x000fe200078e0a00 */
[----:B------:R-:W-:Y:S01]  /*30f0*/  ISETP.GT.U32.AND P4, PT, R2, R20, PT ;  /* 0x000000140200720c */ /* 0x000fe20003f84070 */
[----:B------:R-:W-:-:S02]  /*3100*/  VIADD R12, R6, 0x9c ;  /* 0x0000009c060c7836 */ /* 0x000fc40000000000 */
[C---:B------:R-:W-:Y:S01]  /*3110*/  IMAD R14, R2.reuse, R9, R14 ;  /* 0x00000009020e7224 */ /* 0x040fe200078e020e */
[----:B------:R0:W-:Y:S01]  /*3120*/  STL [R1+0x160], R0 ;  /* 0x0001600001007387 */ /* 0x0001e20000100800 */
[----:B------:R-:W-:Y:S01]  /*3130*/  IMAD R13, R2, R8, R13 ;  /* 0x00000008020d7224 */ /* 0x000fe200078e020d */
[----:B------:R-:W-:Y:S01]  /*3140*/  ISETP.GE.AND P6, PT, R12, RZ, PT ;  /* 0x000000ff0c00720c */ /* 0x000fe20003fc6270 */
[C---:B------:R-:W-:Y:S01]  /*3150*/  VIADD R21, R6.reuse, 0x9a ;  /* 0x0000009a06157836 */ /* 0x040fe20000000000 */
[----:B------:R-:W-:Y:S01]  /*3160*/  IABS R12, R12 ;  /* 0x0000000c000c7213 */ /* 0x000fe20000000000 */
[----:B------:R-:W-:Y:S01]  /*3170*/  VIADD R17, R6, 0x98 ;  /* 0x0000009806117836 */ /* 0x000fe20000000000 */
[----:B------:R-:W-:Y:S01]  /*3180*/  ISETP.GT.U32.AND P3, PT, R2, R14, PT ;  /* 0x0000000e0200720c */ /* 0x000fe20003f64070 */
[----:B------:R-:W-:Y:S02]  /*3190*/  VIADD R10, R6, 0x94 ;  /* 0x00000094060a7836 */ /* 0x000fe40000000000 */
[----:B------:R-:W-:Y:S01]  /*31a0*/  IMAD.HI.U32 R3, R7, R12, RZ ;  /* 0x0000000c07037227 */ /* 0x000fe200078e00ff */
[----:B------:R-:W-:-:S02]  /*31b0*/  IABS R19, R17 ;  /* 0x0000001100137213 */ /* 0x000fc40000000000 */
[----:B------:R-:W-:Y:S01]  /*31c0*/  IABS R18, R10 ;  /* 0x0000000a00127213 */ /* 0x000fe20000000000 */
[----:B0-----:R-:W-:Y:S02]  /*31d0*/  IMAD.MOV.U32 R0, RZ, RZ, R4 ;  /* 0x000000ffff007224 */ /* 0x001fe400078e0004 */
[--C-:B------:R-:W-:Y:S02]  /*31e0*/  @!P4 IMAD.IADD R20, R20, 0x1, -R2.reuse ;  /* 0x000000011414c824 */ /* 0x100fe400078e0a02 */
[----:B------:R-:W-:Y:S01]  /*31f0*/  IMAD.MOV R3, RZ, RZ, -R3 ;  /* 0x000000ffff037224 */ /* 0x000fe200078e0a03 */
[----:B------:R-:W-:Y:S01]  /*3200*/  @!P5 IADD3 R0, PT, PT, -R0, RZ, RZ ;  /* 0x000000ff0000d210 */ /* 0x000fe20007ffe1ff */
[----:B------:R-:W-:Y:S01]  /*3210*/  @!P3 IMAD.IADD R14, R14, 0x1, -R2 ;  /* 0x000000010e0eb824 */ /* 0x000fe200078e0a02 */
[C---:B------:R-:W-:Y:S01]  /*3220*/  ISETP.GT.U32.AND P5, PT, R2.reuse, R13, PT ;  /* 0x0000000d0200720c */ /* 0x040fe20003fa4070 */
[C---:B------:R-:W-:Y:S01]  /*3230*/  IMAD R12, R2.reuse, R3, R12 ;  /* 0x00000003020c7224 */ /* 0x040fe200078e020c */
[C---:B------:R-:W-:Y:S01]  /*3240*/  ISETP.GT.U32.AND P4, PT, R2.reuse, R20, PT ;  /* 0x000000140200720c */ /* 0x040fe20003f84070 */
[----:B------:R-:W-:Y:S01]  /*3250*/  IMAD.HI.U32 R8, R7, R19, RZ ;  /* 0x0000001307087227 */ /* 0x000fe200078e00ff */
[----:B------:R-:W-:Y:S01]  /*3260*/  IABS R3, R21 ;  /* 0x0000001500037213 */ /* 0x000fe20000000000 */
[----:B------:R0:W-:Y:S01]  /*3270*/  STL [R1+0x16c], R0 ;  /* 0x00016c0001007387 */ /* 0x0001e20000100800 */
[----:B------:R-:W-:Y:S01]  /*3280*/  ISETP.GT.U32.AND P3, PT, R2, R14, PT ;  /* 0x0000000e0200720c */ /* 0x000fe20003f64070 */
[----:B------:R-:W-:-:S02]  /*3290*/  IMAD.MOV R8, RZ, RZ, -R8 ;  /* 0x000000ffff087224 */ /* 0x000fc400078e0a08 */
[----:B------:R-:W-:-:S04]  /*32a0*/  IMAD.HI.U32 R15, R7, R3, RZ ;  /* 0x00000003070f7227 */ /* 0x000fc800078e00ff */
[--C-:B------:R-:W-:Y:S02]  /*32b0*/  @!P5 IMAD.IADD R13, R13, 0x1, -R2.reuse ;  /* 0x000000010d0dd824 */ /* 0x100fe400078e0a02 */
[----:B------:R-:W-:Y:S02]  /*32c0*/  IMAD.MOV R15, RZ, RZ, -R15 ;  /* 0x000000ffff0f7224 */ /* 0x000fe400078e0a0f */
[--C-:B------:R-:W-:Y:S01]  /*32d0*/  @!P4 IMAD.IADD R20, R20, 0x1, -R2.reuse ;  /* 0x000000011414c824 */ /* 0x100fe200078e0a02 */
[C---:B------:R-:W-:Y:S01]  /*32e0*/  ISETP.GT.U32.AND P5, PT, R2.reuse, R13, PT ;  /* 0x0000000d0200720c */ /* 0x040fe20003fa4070 */
[C---:B------:R-:W-:Y:S01]  /*32f0*/  IMAD R3, R2.reuse, R15, R3 ;  /* 0x0000000f02037224 */ /* 0x040fe200078e0203 */
[C---:B------:R-:W-:Y:S01]  /*3300*/  ISETP.GT.U32.AND P4, PT, R2.reuse, R12, PT ;  /* 0x0000000c0200720c */ /* 0x040fe20003f84070 */
[----:B------:R-:W-:Y:S02]  /*3310*/  IMAD R19, R2, R8, R19 ;  /* 0x0000000802137224 */ /* 0x000fe400078e0213 */
[----:B------:R-:W-:Y:S01]  /*3320*/  @!P3 IMAD.IADD R14, R14, 0x1, -R2 ;  /* 0x000000010e0eb824 */ /* 0x000fe200078e0a02 */
[----:B------:R-:W-:Y:S01]  /*3330*/  ISETP.GT.U32.AND P3, PT, R2, R3, PT ;  /* 0x000000030200720c */ /* 0x000fe20003f64070 */
[----:B------:R-:W-:-:S02]  /*3340*/  VIADD R4, R6, 0x96 ;  /* 0x0000009606047836 */ /* 0x000fc40000000000 */
[----:B------:R-:W-:Y:S02]  /*3350*/  VIADD R8, R6, 0x92 ;  /* 0x0000009206087836 */ /* 0x000fe40000000000 */
[----:B0-----:R-:W-:Y:S01]  /*3360*/  IMAD.MOV.U32 R0, RZ, RZ, R20 ;  /* 0x000000ffff007224 */ /* 0x001fe200078e0014 */
[----:B------:R-:W-:Y:S01]  /*3370*/  IABS R9, R4 ;  /* 0x0000000400097213 */ /* 0x000fe20000000000 */
[--C-:B------:R-:W-:Y:S01]  /*3380*/  @!P5 IMAD.IADD R13, R13, 0x1, -R2.reuse ;  /* 0x000000010d0dd824 */ /* 0x100fe200078e0a02 */
[----:B------:R-:W-:Y:S01]  /*3390*/  ISETP.GT.U32.AND P5, PT, R2, R19, PT ;  /* 0x000000130200720c */ /* 0x000fe20003fa4070 */
[----:B------:R-:W-:Y:S01]  /*33a0*/  @!P4 IMAD.IADD R12, R12, 0x1, -R2 ;  /* 0x000000010c0cc824 */ /* 0x000fe200078e0a02 */
[----:B------:R-:W-:Y:S01]  /*33b0*/  IABS R20, R8 ;  /* 0x0000000800147213 */ /* 0x000fe20000000000 */
[----:B------:R-:W-:Y:S01]  /*33c0*/  @!P0 IMAD.MOV R0, RZ, RZ, -R0 ;  /* 0x000000ffff008224 */ /* 0x000fe200078e0a00 */
[----:B------:R-:W-:Y:S01]  /*33d0*/  ISETP.GE.AND P4, PT, R21, RZ, PT ;  /* 0x000000ff1500720c */ /* 0x000fe20003f86270 */
[----:B------:R-:W-:Y:S01]  /*33e0*/  @!P3 IMAD.IADD R3, R3, 0x1, -R2 ;  /* 0x000000010303b824 */ /* 0x000fe200078e0a02 */
[----:B------:R-:W-:Y:S01]  /*33f0*/  ISETP.GT.U32.AND P0, PT, R2, R12, PT ;  /* 0x0000000c0200720c */ /* 0x000fe20003f04070 */
[----:B------:R-:W-:Y:S01]  /*3400*/  IMAD.HI.U32 R16, R7, R9, RZ ;  /* 0x0000000907107227 */ /* 0x000fe200078e00ff */
[----:B------:R-:W-:Y:S01]  /*3410*/  ISETP.GE.AND P3, PT, R17, RZ, PT ;  /* 0x000000ff1100720c */ /* 0x000fe20003f66270 */
[----:B------:R0:W-:Y:S02]  /*3420*/  STL [R1+0x174], R0 ;  /* 0x0001740001007387 */ /* 0x0001e40000100800 */
[----:B------:R-:W-:-:S02]  /*3430*/  IMAD.MOV.U32 R17, RZ, RZ, R20 ;  /* 0x000000ffff117224 */ /* 0x000fc400078e0014 */
[----:B------:R-:W-:Y:S02]  /*3440*/  @!P5 IMAD.IADD R19, R19, 0x1, -R2 ;  /* 0x000000011313d824 */ /* 0x000fe400078e0a02 */
[----:B------:R-:W-:Y:S02]  /*3450*/  IMAD.MOV R16, RZ, RZ, -R16 ;  /* 0x000000ffff107224 */ /* 0x000fe400078e0a10 */
[----:B------:R-:W-:Y:S01]  /*3460*/  IMAD.HI.U32 R15, R7, R18, RZ ;  /* 0x00000012070f7227 */ /* 0x000fe200078e00ff */
[----:B------:R-:W-:-:S03]  /*3470*/  ISETP.GT.U32.AND P5, PT, R2, R19, PT ;  /* 0x000000130200720c */ /* 0x000fc60003fa4070 */
[----:B0-----:R-:W-:Y:S02]  /*3480*/  IMAD.MOV.U32 R0, RZ, RZ, R14 ;  /* 0x000000ffff007224 */ /* 0x001fe400078e000e */
[----:B------:R-:W-:-:S04]  /*3490*/  IMAD.HI.U32 R14, R7, R17, RZ ;  /* 0x00000011070e7227 */ /* 0x000fc800078e00ff */
[----:B------:R-:W-:Y:S01]  /*34a0*/  @!P2 IMAD.MOV R0, RZ, RZ, -R0 ;  /* 0x000000ffff00a224 */ /* 0x000fe200078e0a00 */
[C---:B------:R-:W-:Y:S01]  /*34b0*/  ISETP.GT.U32.AND P2, PT, R2.reuse, R3, PT ;  /* 0x000000030200720c */ /* 0x040fe20003f44070 */
[----:B------:R-:W-:Y:S02]  /*34c0*/  IMAD R9, R2, R16, R9 ;  /* 0x0000001002097224 */ /* 0x000fe400078e0209 */
[----:B------:R-:W-:Y:S01]  /*34d0*/  IMAD.MOV R15, RZ, RZ, -R15 ;  /* 0x000000ffff0f7224 */ /* 0x000fe200078e0a0f */
[----:B------:R0:W-:Y:S01]  /*34e0*/  STL [R1+0x17c], R0 ;  /* 0x00017c0001007387 */ /* 0x0001e20000100800 */
[----:B------:R-:W-:Y:S01]  /*34f0*/  @!P0 IMAD.IADD R12, R12, 0x1, -R2 ;  /* 0x000000010c0c8824 */ /* 0x000fe200078e0a02 */
[C---:B------:R-:W-:Y:S01]  /*3500*/  ISETP.GT.U32.AND P0, PT, R2.reuse, R9, PT ;  /* 0x000000090200720c */ /* 0x040fe20003f04070 */
[----:B------:R-:W-:Y:S02]  /*3510*/  IMAD.MOV R14, RZ, RZ, -R14 ;  /* 0x000000ffff0e7224 */ /* 0x000fe400078e0a0e */
[----:B------:R-:W-:-:S02]  /*3520*/  IMAD R18, R2, R15, R18 ;  /* 0x0000000f02127224 */ /* 0x000fc400078e0212 */
[C---:B------:R-:W-:Y:S02]  /*3530*/  IMAD R17, R2.reuse, R14, R17 ;  /* 0x0000000e02117224 */ /* 0x040fe400078e0211 */
[----:B------:R-:W-:Y:S02]  /*3540*/  IMAD.MOV.U32 R5, RZ, RZ, R13 ;  /* 0x000000ffff057224 */ /* 0x000fe400078e000d */
[----:B0-----:R-:W-:Y:S02]  /*3550*/  IMAD.MOV.U32 R0, RZ, RZ, R12 ;  /* 0x000000ffff007224 */ /* 0x001fe400078e000c */
[----:B------:R-:W-:Y:S01]  /*3560*/  @!P5 IMAD.IADD R19, R19, 0x1, -R2 ;  /* 0x000000011313d824 */ /* 0x000fe200078e0a02 */
[C---:B------:R-:W-:Y:S01]  /*3570*/  ISETP.GT.U32.AND P5, PT, R2.reuse, R17, PT ;  /* 0x000000110200720c */ /* 0x040fe20003fa4070 */
[----:B------:R-:W-:Y:S01]  /*3580*/  @!P6 IMAD.MOV R0, RZ, RZ, -R0 ;  /* 0x000000ffff00e224 */ /* 0x000fe200078e0a00 */
[----:B------:R-:W-:Y:S01]  /*3590*/  ISETP.GT.U32.AND P6, PT, R2, R18, PT ;  /* 0x000000120200720c */ /* 0x000fe20003fc4070 */
[----:B------:R-:W-:Y:S01]  /*35a0*/  @!P1 IMAD.MOV R5, RZ, RZ, -R5 ;  /* 0x000000ffff059224 */ /* 0x000fe200078e0a05 */
[----:B------:R-:W-:Y:S01]  /*35b0*/  ISETP.GE.AND P1, PT, R4, RZ, PT ;  /* 0x000000ff0400720c */ /* 0x000fe20003f26270 */
[----:B------:R-:W-:-:S02]  /*35c0*/  VIADD R4, R6, 0x90 ;  /* 0x0000009006047836 */ /* 0x000fc40000000000 */
[----:B------:R-:W-:Y:S01]  /*35d0*/  VIADD R13, R6, 0x8e ;  /* 0x0000008e060d7836 */ /* 0x000fe20000000000 */
[----:B------:R-:W-:Y:S01]  /*35e0*/  STL [R1+0x180], R5 ;  /* 0x0001800501007387 */ /* 0x000fe20000100800 */
[--C-:B------:R-:W-:Y:S01]  /*35f0*/  @!P0 IMAD.IADD R9, R9, 0x1, -R2.reuse ;  /* 0x0000000109098824 */ /* 0x100fe200078e0a02 */
[----:B------:R-:W-:Y:S01]  /*3600*/  ISETP.GE.AND P0, PT, R8, RZ, PT ;  /* 0x000000ff0800720c */ /* 0x000fe20003f06270 */
[--C-:B------:R-:W-:Y:S01]  /*3610*/  @!P2 IMAD.IADD R3, R3, 0x1, -R2.reuse ;  /* 0x000000010303a824 */ /* 0x100fe200078e0a02 */
[----:B------:R-:W-:Y:S01]  /*3620*/  IABS R12, R4 ;  /* 0x00000004000c7213 */ /* 0x000fe20000000000 */
[----:B------:R0:W-:Y:S01]  /*3630*/  STL [R1+0x18c], R0 ;  /* 0x00018c0001007387 */ /* 0x0001e20000100800 */
[----:B------:R-:W-:Y:S01]  /*3640*/  IABS R8, R13 ;  /* 0x0000000d00087213 */ /* 0x000fe20000000000 */
[--C-:B------:R-:W-:Y:S01]  /*3650*/  @!P6 IMAD.IADD R18, R18, 0x1, -R2.reuse ;  /* 0x000000011212e824 */ /* 0x100fe200078e0a02 */
[----:B------:R-:W-:Y:S01]  /*3660*/  ISETP.GE.AND P2, PT, R10, RZ, PT ;  /* 0x000000ff0a00720c */ /* 0x000fe20003f46270 */
[----:B------:R-:W-:Y:S01]  /*3670*/  @!P5 IMAD.IADD R17, R17, 0x1, -R2 ;  /* 0x000000011111d824 */ /* 0x000fe200078e0a02 */
[C---:B------:R-:W-:Y:S01]  /*3680*/  ISETP.GT.U32.AND P6, PT, R2.reuse, R9, PT ;  /* 0x000000090200720c */ /* 0x040fe20003fc4070 */
[----:B------:R-:W-:Y:S01]  /*3690*/  IMAD.HI.U32 R10, R7, R12, RZ ;  /* 0x0000000c070a7227 */ /* 0x000fe200078e00ff */
[----:B------:R-:W-:-:S03]  /*36a0*/  ISETP.GT.U32.AND P5, PT, R2, R18, PT ;  /* 0x000000120200720c */ /* 0x000fc60003fa4070 */
[----:B0-----:R-:W-:Y:S02]  /*36b0*/  IMAD.MOV.U32 R0, RZ, RZ, R3 ;  /* 0x000000ffff007224 */ /* 0x001fe400078e0003 */
[----:B------:R-:W-:Y:S02]  /*36c0*/  IMAD.MOV.U32 R3, RZ, RZ, R8 ;  /* 0x000000ffff037224 */ /* 0x000fe400078e0008 */
[----:B------:R-:W-:Y:S01]  /*36d0*/  @!P4 IMAD.MOV R0, RZ, RZ, -R0 ;  /* 0x000000ffff00c224 */ /* 0x000fe200078e0a00 */
[C---:B------:R-:W-:Y:S01]  /*36e0*/  ISETP.GT.U32.AND P4, PT, R2.reuse, R17, PT ;  /* 0x000000110200720c */ /* 0x040fe20003f84070 */
[----:B------:R-:W-:Y:S02]  /*36f0*/  IMAD.MOV R10, RZ, RZ, -R10 ;  /* 0x000000ffff0a7224 */ /* 0x000fe400078e0a0a */
[----:B------:R-:W-:Y:S01]  /*3700*/  IMAD.HI.U32 R8, R7, R3, RZ ;  /* 0x0000000307087227 */ /* 0x000fe200078e00ff */
[----:B------:R0:W-:Y:S03]  /*3710*/  STL [R1+0x190], R0 ;  /* 0x0001900001007387 */ /* 0x0001e60000100800 */
[----:B------:R-:W-:-:S02]  /*3720*/  IMAD R12, R2, R10, R12 ;  /* 0x0000000a020c7224 */ /* 0x000fc400078e020c */
[----:B------:R-:W-:Y:S02]  /*3730*/  IMAD.MOV R8, RZ, RZ, -R8 ;  /* 0x000000ffff087224 */ /* 0x000fe400078e0a08 */
[--C-:B------:R-:W-:Y:S01]  /*3740*/  @!P6 IMAD.IADD R9, R9, 0x1, -R2.reuse ;  /* 0x000000010909e824 */ /* 0x100fe200078e0a02 */
[C---:B------:R-:W-:Y:S01]  /*3750*/  ISETP.GT.U32.AND P6, PT, R2.reuse, R12, PT ;  /* 0x0000000c0200720c */ /* 0x040fe20003fc4070 */
[----:B------:R-:W-:Y:S02]  /*3760*/  IMAD R3, R2, R8, R3 ;  /* 0x0000000802037224 */ /* 0x000fe400078e0203 */
[----:B------:R-:W-:Y:S02]  /*3770*/  VIADD R16, R6, 0x8c ;  /* 0x0000008c06107836 */ /* 0x000fe40000000000 */
[----:B------:R-:W-:Y:S01]  /*3780*/  @!P4 IMAD.IADD R17, R17, 0x1, -R2 ;  /* 0x000000011111c824 */ /* 0x000fe200078e0a02 */
[----:B------:R-:W-:Y:S01]  /*3790*/  ISETP.GT.U32.AND P4, PT, R2, R3, PT ;  /* 0x000000030200720c */ /* 0x000fe20003f84070 */
[----:B------:R-:W-:Y:S01]  /*37a0*/  VIADD R15, R6, 0x8a ;  /* 0x0000008a060f7836 */ /* 0x000fe20000000000 */
[----:B------:R-:W-:Y:S01]  /*37b0*/  IABS R14, R16 ;  /* 0x00000010000e7213 */ /* 0x000fe20000000000 */
[----:B------:R-:W-:-:S02]  /*37c0*/  IMAD.MOV.U32 R5, RZ, RZ, R19 ;  /* 0x000000ffff057224 */ /* 0x000fc400078e0013 */
[----:B------:R-:W-:Y:S01]  /*37d0*/  @!P5 IMAD.IADD R18, R18, 0x1, -R2 ;  /* 0x000000011212d824 */ /* 0x000fe200078e0a02 */
[----:B------:R-:W-:Y:S01]  /*37e0*/  IABS R21, R15 ;  /* 0x0000000f00157213 */ /* 0x000fe20000000000 */
[----:B------:R-:W-:Y:S01]  /*37f0*/  IMAD.HI.U32 R8, R7, R14, RZ ;  /* 0x0000000e07087227 */ /* 0x000fe200078e00ff */
[----:B------:R-:W-:-:S03]  /*3800*/  ISETP.GE.AND P5, PT, R4, RZ, PT ;  /* 0x000000ff0400720c */ /* 0x000fc60003fa6270 */
[----:B------:R-:W-:Y:S01]  /*3810*/  @!P6 IMAD.IADD R12, R12, 0x1, -R2 ;  /* 0x000000010c0ce824 */ /* 0x000fe200078e0a02 */
[----:B------:R-:W-:Y:S01]  /*3820*/  ISETP.GE.AND P6, PT, R13, RZ, PT ;  /* 0x000000ff0d00720c */ /* 0x000fe20003fc6270 */
[----:B------:R-:W-:-:S04]  /*3830*/  IMAD.HI.U32 R10, R7, R21, RZ ;  /* 0x00000015070a7227 */ /* 0x000fc800078e00ff */
[----:B------:R-:W-:Y:S02]  /*3840*/  VIADD R4, R6, 0x88 ;  /* 0x0000008806047836 */ /* 0x000fe40000000000 */
[----:B------:R-:W-:Y:S02]  /*3850*/  IMAD.MOV R8, RZ, RZ, -R8 ;  /* 0x000000ffff087224 */ /* 0x000fe400078e0a08 */
[----:B------:R-:W-:Y:S02]  /*3860*/  @!P4 IMAD.IADD R3, R3, 0x1, -R2 ;  /* 0x000000010303c824 */ /* 0x000fe400078e0a02 */
[----:B------:R-:W-:Y:S01]  /*3870*/  @!P3 IMAD.MOV R5, RZ, RZ, -R5 ;  /* 0x000000ffff05b224 */ /* 0x000fe200078e0a05 */
[C---:B------:R-:W-:Y:S01]  /*3880*/  ISETP.GT.U32.AND P3, PT, R2.reuse, R12, PT ;  /* 0x0000000c0200720c */ /* 0x040fe20003f64070 */
[----:B0-----:R-:W-:Y:S01]  /*3890*/  IMAD.MOV.U32 R0, RZ, RZ, R9 ;  /* 0x000000ffff007224 */ /* 0x001fe200078e0009 */
[----:B------:R-:W-:Y:S01]  /*38a0*/  ISETP.GT.U32.AND P4, PT, R2, R3, PT ;  /* 0x000000030200720c */ /* 0x000fe20003f84070 */
[----:B------:R-:W-:Y:S01]  /*38b0*/  IMAD.MOV R10, RZ, RZ, -R10 ;  /* 0x000000ffff0a7224 */ /* 0x000fe200078e0a0a */
[----:B------:R0:W-:Y:S01]  /*38c0*/  STL [R1+0x188], R5 ;  /* 0x0001880501007387 */ /* 0x0001e20000100800 */
[----:B------:R-:W-:-:S02]  /*38d0*/  VIADD R13, R6, 0x86 ;  /* 0x00000086060d7836 */ /* 0x000fc40000000000 */
[C---:B------:R-:W-:Y:S01]  /*38e0*/  IMAD R14, R2.reuse, R8, R14 ;  /* 0x00000008020e7224 */ /* 0x040fe200078e020e */
[----:B------:R-:W-:Y:S01]  /*38f0*/  IABS R8, R4 ;  /* 0x0000000400087213 */ /* 0x000fe20000000000 */
[----:B------:R-:W-:Y:S02]  /*3900*/  @!P1 IMAD.MOV R0, RZ, RZ, -R0 ;  /* 0x000000ffff009224 */ /* 0x000fe400078e0a00 */
[C---:B------:R-:W-:Y:S01]  /*3910*/  IMAD R21, R2.reuse, R10, R21 ;  /* 0x0000000a02157224 */ /* 0x040fe200078e0215 */
[----:B------:R-:W-:Y:S01]  /*3920*/  IABS R10, R13 ;  /* 0x0000000d000a7213 */ /* 0x000fe20000000000 */
[----:B------:R-:W-:Y:S01]  /*3930*/  IMAD.HI.U32 R9, R7, R8, RZ ;  /* 0x0000000807097227 */ /* 0x000fe200078e00ff */
[----:B------:R-:W-:Y:S01]  /*3940*/  ISETP.GT.U32.AND P1, PT, R2, R14, PT ;  /* 0x0000000e0200720c */ /* 0x000fe20003f24070 */
[----:B------:R1:W-:Y:S02]  /*3950*/  STL [R1+0x1a0], R0 ;  /* 0x0001a00001007387 */ /* 0x0003e40000100800 */
[----:B0-----:R-:W-:-:S02]  /*3960*/  IMAD.MOV.U32 R5, RZ, RZ, R18 ;  /* 0x000000ffff057224 */ /* 0x001fc400078e0012 */
[----:B------:R-:W-:Y:S01]  /*3970*/  @!P3 IMAD.IADD R12, R12, 0x1, -R2 ;  /* 0x000000010c0cb824 */ /* 0x000fe200078e0a02 */
[----:B------:R-:W-:Y:S01]  /*3980*/  ISETP.GE.AND P3, PT, R15, RZ, PT ;  /* 0x000000ff0f00720c */ /* 0x000fe20003f66270 */
[----:B------:R-:W-:Y:S01]  /*3990*/  @!P2 IMAD.MOV R5, RZ, RZ, -R5 ;  /* 0x000000ffff05a224 */ /* 0x000fe200078e0a05 */
[----:B------:R-:W-:Y:S01]  /*39a0*/  ISETP.GT.U32.AND P2, PT, R2, R21, PT ;  /* 0x000000150200720c */ /* 0x000fe20003f44070 */
[----:B------:R-:W-:Y:S01]  /*39b0*/  IMAD.MOV R9, RZ, RZ, -R9 ;  /* 0x000000ffff097224 */ /* 0x000fe200078e0a09 */
[----:B-1----:R-:W-:Y:S01]  /*39c0*/  MOV R0, R17 ;  /* 0x0000001100007202 */ /* 0x002fe20000000f00 */
[----:B------:R-:W-:Y:S01]  /*39d0*/  IMAD.HI.U32 R17, R7, R10, RZ ;  /* 0x0000000a07117227 */ /* 0x000fe200078e00ff */
[----:B------:R0:W-:Y:S03]  /*39e0*/  STL [R1+0x19c], R5 ;  /* 0x00019c0501007387 */ /* 0x0001e60000100800 */
[----:B------:R-:W-:Y:S01]  /*39f0*/  @!P0 IMAD.MOV R0, RZ, RZ, -R0 ;  /* 0x000000ffff008224 */ /* 0x000fe200078e0a00 */
[----:B------:R-:W-:Y:S01]  /*3a00*/  ISETP.GE.AND P0, PT, R16, RZ, PT ;  /* 0x000000ff1000720c */ /* 0x000fe20003f06270 */
[----:B------:R-:W-:-:S02]  /*3a10*/  IMAD.MOV R17, RZ, RZ, -R17 ;  /* 0x000000ffff117224 */ /* 0x000fc400078e0a11 */
[----:B------:R-:W-:Y:S01]  /*3a20*/  @!P4 IMAD.IADD R3, R3, 0x1, -R2 ;  /* 0x000000010303c824 */ /* 0x000fe200078e0a02 */
[----:B------:R1:W-:Y:S01]  /*3a30*/  STL [R1+0x1b0], R0 ;  /* 0x0001b00001007387 */ /* 0x0003e20000100800 */
[----:B------:R-:W-:Y:S01]  /*3a40*/  IMAD R8, R2, R9, R8 ;  /* 0x0000000902087224 */ /* 0x000fe200078e0208 */
[----:B------:R-:W-:Y:S01]  /*3a50*/  ISETP.GE.AND P4, PT, R4, RZ, PT ;  /* 0x000000ff0400720c */ /* 0x000fe20003f86270 */
[----:B0-----:R-:W-:Y:S02]  /*3a60*/  IMAD.MOV.U32 R5, RZ, RZ, R12 ;  /* 0x000000ffff057224 */ /* 0x001fe400078e000c */
[----:B------:R-:W-:Y:S02]  /*3a70*/  @!P1 IMAD.IADD R14, R14, 0x1, -R2 ;  /* 0x000000010e0e9824 */ /* 0x000fe400078e0a02 */
[C---:B------:R-:W-:Y:S02]  /*3a80*/  IMAD R10, R2.reuse, R17, R10 ;  /* 0x00000011020a7224 */ /* 0x040fe400078e020a */
[----:B------:R-:W-:Y:S01]  /*3a90*/  @!P5 IMAD.MOV R5, RZ, RZ, -R5 ;  /* 0x000000ffff05d224 */ /* 0x000fe200078e0a05 */
[C---:B------:R-:W-:Y:S01]  /*3aa0*/  ISETP.GT.U32.AND P5, PT, R2.reuse, R8, PT ;  /* 0x000000080200720c */ /* 0x040fe20003fa4070 */
[----:B-1----:R-:W-:Y:S01]  /*3ab0*/  IMAD.MOV.U32 R0, RZ, RZ, R3 ;  /* 0x000000ffff007224 */ /* 0x002fe200078e0003 */
[C---:B------:R-:W-:Y:S01]  /*3ac0*/  ISETP.GT.U32.AND P1, PT, R2.reuse, R14, PT ;  /* 0x0000000e0200720c */ /* 0x040fe20003f24070 */
[----:B------:R-:W-:Y:S01]  /*3ad0*/  @!P2 IMAD.IADD R21, R21, 0x1, -R2 ;  /* 0x000000011515a824 */ /* 0x000fe200078e0a02 */
[----:B------:R-:W-:Y:S01]  /*3ae0*/  STL [R1+0x1a4], R5 ;  /* 0x0001a40501007387 */ /* 0x000fe20000100800 */
[----:B------:R-:W-:Y:S01]  /*3af0*/  @!P6 IMAD.MOV R0, RZ, RZ, -R0 ;  /* 0x000000ffff00e224 */ /* 0x000fe200078e0a00 */
[----:B------:R-:W-:Y:S01]  /*3b00*/  ISETP.GT.U32.AND P6, PT, R2, R10, PT ;  /* 0x0000000a0200720c */ /* 0x000fe20003fc4070 */
[----:B------:R-:W-:Y:S01]  /*3b10*/  VIADD R4, R6, 0x84 ;  /* 0x0000008406047836 */ /* 0x000fe20000000000 */
[----:B------:R-:W-:Y:S01]  /*3b20*/  ISETP.GT.U32.AND P2, PT, R2, R21, PT ;  /* 0x000000150200720c */ /* 0x000fe20003f44070 */
[C---:B------:R-:W-:Y:S01]  /*3b30*/  VIADD R9, R6.reuse, 0x82 ;  /* 0x0000008206097836 */ /* 0x040fe20000000000 */
[----:B------:R0:W-:Y:S01]  /*3b40*/  STL [R1+0x1b4], R0 ;  /* 0x0001b40001007387 */ /* 0x0001e20000100800 */
[----:B------:R-:W-:Y:S01]  /*3b50*/  VIADD R15, R6, 0x80 ;  /* 0x00000080060f7836 */ /* 0x000fe20000000000 */
[----:B------:R-:W-:Y:S01]  /*3b60*/  IABS R12, R4 ;  /* 0x00000004000c7213 */ /* 0x000fe20000000000 */
[--C-:B------:R-:W-:Y:S01]  /*3b70*/  @!P5 IMAD.IADD R8, R8, 0x1, -R2.reuse ;  /* 0x000000010808d824 */ /* 0x100fe200078e0a02 */
[----:B------:R-:W-:Y:S01]  /*3b80*/  IABS R3, R9 ;  /* 0x0000000900037213 */ /* 0x000fe20000000000 */
[----:B------:R-:W-:Y:S01]  /*3b90*/  @!P1 IMAD.IADD R14, R14, 0x1, -R2 ;  /* 0x000000010e0e9824 */ /* 0x000fe200078e0a02 */
[----:B------:R-:W-:Y:S01]  /*3ba0*/  ISETP.GE.AND P1, PT, R13, RZ, PT ;  /* 0x000000ff0d00720c */ /* 0x000fe20003f26270 */
[----:B------:R-:W-:Y:S01]  /*3bb0*/  IMAD.HI.U32 R13, R7, R12, RZ ;  /* 0x0000000c070d7227 */ /* 0x000fe200078e00ff */
[----:B------:R-:W-:-:S02]  /*3bc0*/  ISETP.GT.U32.AND P5, PT, R2, R8, PT ;  /* 0x000000080200720c */ /* 0x000fc40003fa4070 */
[----:B------:R-:W-:Y:S01]  /*3bd0*/  IABS R19, R15 ;  /* 0x0000000f00137213 */ /* 0x000fe20000000000 */
[--C-:B------:R-:W-:Y:S02]  /*3be0*/  @!P6 IMAD.IADD R10, R10, 0x1, -R2.reuse ;  /* 0x000000010a0ae824 */ /* 0x100fe400078e0a02 */
[----:B------:R-:W-:Y:S01]  /*3bf0*/  @!P2 IMAD.IADD R21, R21, 0x1, -R2 ;  /* 0x000000011515a824 */ /* 0x000fe200078e0a02 */
[----:B------:R-:W-:Y:S01]  /*3c00*/  ISETP.GE.AND P2, PT, R4, RZ, PT ;  /* 0x000000ff0400720c */ /* 0x000fe20003f46270 */
[----:B------:R-:W-:Y:S01]  /*3c10*/  IMAD.HI.U32 R4, R7, R3, RZ ;  /* 0x0000000307047227 */ /* 0x000fe200078e00ff */
[----:B------:R-:W-:-:S03]  /*3c20*/  ISETP.GT.U32.AND P6, PT, R2, R10, PT ;  /* 0x0000000a0200720c */ /* 0x000fc60003fc4070 */
[----:B------:R-:W-:Y:S02]  /*3c30*/  IMAD.MOV R13, RZ, RZ, -R13 ;  /* 0x000000ffff0d7224 */ /* 0x000fe400078e0a0d */
[----:B------:R-:W-:Y:S02]  /*3c40*/  IMAD.MOV R4, RZ, RZ, -R4 ;  /* 0x000000ffff047224 */ /* 0x000fe400078e0a04 */
[C---:B------:R-:W-:Y:S02]  /*3c50*/  IMAD R12, R2.reuse, R13, R12 ;  /* 0x0000000d020c7224 */ /* 0x040fe400078e020c */
[----:B------:R-:W-:Y:S02]  /*3c60*/  IMAD R3, R2, R4, R3 ;  /* 0x0000000402037224 */ /* 0x000fe400078e0203 */
[--C-:B------:R-:W-:Y:S01]  /*3c70*/  @!P5 IMAD.IADD R8, R8, 0x1, -R2.reuse ;  /* 0x000000010808d824 */ /* 0x100fe200078e0a02 */
[----:B------:R-:W-:Y:S01]  /*3c80*/  ISETP.GT.U32.AND P5, PT, R2, R12, PT ;  /* 0x0000000c0200720c */ /* 0x000fe20003fa4070 */
[----:B------:R-:W-:Y:S01]  /*3c90*/  @!P6 IMAD.IADD R10, R10, 0x1, -R2 ;  /* 0x000000010a0ae824 */ /* 0x000fe200078e0a02 */
[----:B------:R-:W-:Y:S01]  /*3ca0*/  ISETP.GT.U32.AND P6, PT, R2, R3, PT ;  /* 0x000000030200720c */ /* 0x000fe20003fc4070 */
[----:B0-----:R-:W-:-:S02]  /*3cb0*/  IMAD.MOV.U32 R0, RZ, RZ, R14 ;  /* 0x000000ffff007224 */ /* 0x001fc400078e000e */
[C---:B------:R-:W-:Y:S02]  /*3cc0*/  VIADD R13, R6.reuse, 0x7e ;  /* 0x0000007e060d7836 */ /* 0x040fe40000000000 */
[----:B------:R-:W-:Y:S01]  /*3cd0*/  @!P0 IMAD.MOV R0, RZ, RZ, -R0 ;  /* 0x000000ffff008224 */ /* 0x000fe200078e0a00 */
[----:B------:R-:W-:Y:S01]  /*3ce0*/  ISETP.GE.AND P0, PT, R9, RZ, PT ;  /* 0x000000ff0900720c */ /* 0x000fe20003f06270 */
[C---:B------:R-:W-:Y:S01]  /*3cf0*/  VIADD R14, R6.reuse, 0x7c ;  /* 0x0000007c060e7836 */ /* 0x040fe20000000000 */
[----:B------:R-:W-:Y:S01]  /*3d00*/  IABS R18, R13 ;  /* 0x0000000d00127213 */ /* 0x000fe20000000000 */
[----:B------:R-:W-:Y:S01]  /*3d10*/  VIADD R4, R6, 0x7a ;  /* 0x0000007a06047836 */ /* 0x000fe20000000000 */
[----:B------:R0:W-:Y:S01]  /*3d20*/  STL [R1+0x1ac], R0 ;  /* 0x0001ac0001007387 */ /* 0x0001e20000100800 */
[--C-:B------:R-:W-:Y:S01]  /*3d30*/  @!P5 IMAD.IADD R12, R12, 0x1, -R2.reuse ;  /* 0x000000010c0cd824 */ /* 0x100fe200078e0a02 */
[----:B------:R-:W-:Y:S01]  /*3d40*/  IABS R17, R14 ;  /* 0x0000000e00117213 */ /* 0x000fe20000000000 */
[----:B------:R-:W-:Y:S01]  /*3d50*/  @!P6 IMAD.IADD R3, R3, 0x1, -R2 ;  /* 0x000000010303e824 */ /* 0x000fe200078e0a02 */
[----:B------:R-:W-:Y:S01]  /*3d60*/  IABS R16, R4 ;  /* 0x0000000400107213 */ /* 0x000fe20000000000 */
[----:B------:R-:W-:Y:S01]  /*3d70*/  IMAD.HI.U32 R22, R7, R18, RZ ;  /* 0x0000001207167227 */ /* 0x000fe200078e00ff */
[----:B------:R-:W-:-:S03]  /*3d80*/  ISETP.GT.U32.AND P6, PT, R2, R12, PT ;  /* 0x0000000c0200720c */ /* 0x000fc60003fc4070 */
[----:B------:R-:W-:-:S04]  /*3d90*/  IMAD.HI.U32 R20, R7, R17, RZ ;  /* 0x0000001107147227 */ /* 0x000fc800078e00ff */
[----:B0-----:R-:W-:Y:S02]  /*3da0*/  IMAD.MOV.U32 R0, RZ, RZ, R21 ;  /* 0x000000ffff007224 */ /* 0x001fe400078e0015 */
[----:B------:R-:W-:Y:S02]  /*3db0*/  IMAD.MOV R22, RZ, RZ, -R22 ;  /* 0x000000ffff167224 */ /* 0x000fe400078e0a16 */
[----:B------:R-:W-:Y:S01]  /*3dc0*/  @!P3 IMAD.MOV R0, RZ, RZ, -R0 ;  /* 0x000000ffff00b224 */ /* 0x000fe200078e0a00 */
[----:B------:R-:W-:Y:S01]  /*3dd0*/  ISETP.GE.AND P3, PT, R15, RZ, PT ;  /* 0x000000ff0f00720c */ /* 0x000fe20003f66270 */
[----:B------:R-:W-:Y:S02]  /*3de0*/  IMAD.MOV R20, RZ, RZ, -R20 ;  /* 0x000000ffff147224 */ /* 0x000fe400078e0a14 */
[----:B------:R-:W-:Y:S01]  /*3df0*/  IMAD R15, R2, R22, R18 ;  /* 0x00000016020f7224 */ /* 0x000fe200078e0212 */
[----:B------:R0:W-:Y:S01]  /*3e00*/  STL [R1+0x194], R0 ;  /* 0x0001940001007387 */ /* 0x0001e20000100800 */
[----:B------:R-:W-:-:S02]  /*3e10*/  @!P6 IMAD.IADD R12, R12, 0x1, -R2 ;  /* 0x000000010c0ce824 */ /* 0x000fc400078e0a02 */
[----:B------:R-:W-:Y:S01]  /*3e20*/  IMAD.HI.U32 R9, R7, R19, RZ ;  /* 0x0000001307097227 */ /* 0x000fe200078e00ff */
[----:B------:R-:W-:-:S03]  /*3e30*/  ISETP.GT.U32.AND P6, PT, R2, R15, PT ;  /* 0x0000000f0200720c */ /* 0x000fc60003fc4070 */
[----:B------:R-:W-:Y:S02]  /*3e40*/  IMAD.MOV.U32 R21, RZ, RZ, R16 ;  /* 0x000000ffff157224 */ /* 0x000fe400078e0010 */
[C---:B------:R-:W-:Y:S02]  /*3e50*/  IMAD R16, R2.reuse, R20, R17 ;  /* 0x0000001402107224 */ /* 0x040fe400078e0211 */
[----:B0-----:R-:W-:Y:S02]  /*3e60*/  IMAD.MOV.U32 R0, RZ, RZ, R8 ;  /* 0x000000ffff007224 */ /* 0x001fe400078e0008 */
[----:B------:R-:W-:Y:S02]  /*3e70*/  IMAD.MOV R9, RZ, RZ, -R9 ;  /* 0x000000ffff097224 */ /* 0x000fe400078e0a09 */
[----:B------:R-:W-:Y:S01]  /*3e80*/  @!P4 IMAD.MOV R0, RZ, RZ, -R0 ;  /* 0x000000ffff00c224 */ /* 0x000fe200078e0a00 */
[----:B------:R-:W-:Y:S01]  /*3e90*/  ISETP.GT.U32.AND P4, PT, R2, R3, PT ;  /* 0x000000030200720c */ /* 0x000fe20003f84070 */
[----:B------:R-:W-:-:S03]  /*3ea0*/  IMAD.HI.U32 R8, R7, R21, RZ ;  /* 0x0000001507087227 */ /* 0x000fc600078e00ff */
[----:B------:R0:W-:Y:S01]  /*3eb0*/  STL [R1+0x178], R0 ;  /* 0x0001780001007387 */ /* 0x0001e20000100800 */
[----:B------:R-:W-:Y:S02]  /*3ec0*/  IMAD R19, R2, R9, R19 ;  /* 0x0000000902137224 */ /* 0x000fe400078e0213 */
[----:B------:R-:W-:Y:S02]  /*3ed0*/  IMAD.MOV R8, RZ, RZ, -R8 ;  /* 0x000000ffff087224 */ /* 0x000fe400078e0a08 */
[----:B------:R-:W-:Y:S01]  /*3ee0*/  VIADD R9, R6, 0x78 ;  /* 0x0000007806097836 */ /* 0x000fe20000000000 */
[----:B------:R-:W-:Y:S01]  /*3ef0*/  ISETP.GT.U32.AND P5, PT, R2, R19, PT ;  /* 0x000000130200720c */ /* 0x000fe20003fa4070 */
[--C-:B------:R-:W-:Y:S02]  /*3f00*/  @!P6 IMAD.IADD R15, R15, 0x1, -R2.reuse ;  /* 0x000000010f0fe824 */ /* 0x100fe400078e0a02 */
[----:B------:R-:W-:Y:S01]  /*3f10*/  @!P4 IMAD.IADD R3, R3, 0x1, -R2 ;  /* 0x000000010303c824 */ /* 0x000fe200078e0a02 */
[----:B------:R-:W-:Y:S01]  /*3f20*/  ISETP.GE.AND P4, PT, R14, RZ, PT ;  /* 0x000000ff0e00720c */ /* 0x000fe20003f86270 */
[----:B0-----:R-:W-:Y:S01]  /*3f30*/  IMAD.MOV.U32 R0, RZ, RZ, R12 ;  /* 0x000000ffff007224 */ /* 0x001fe200078e000c */
[----:B------:R-:W-:Y:S01]  /*3f40*/  IABS R18, R9 ;  /* 0x0000000900127213 */ /* 0x000fe20000000000 */
[----:B------:R-:W-:-:S02]  /*3f50*/  IMAD R14, R2, R8, R21 ;  /* 0x00000008020e7224 */ /* 0x000fc400078e0215 */
[----:B------:R-:W-:Y:S01]  /*3f60*/  @!P2 IMAD.MOV R0, RZ, RZ, -R0 ;  /* 0x000000ffff00a224 */ /* 0x000fe200078e0a00 */
[C---:B------:R-:W-:Y:S01]  /*3f70*/  ISETP.GT.U32.AND P2, PT, R2.reuse, R16, PT ;  /* 0x000000100200720c */ /* 0x040fe20003f44070 */
[----:B------:R-:W-:Y:S01]  /*3f80*/  IMAD.MOV.U32 R5, RZ, RZ, R10 ;  /* 0x000000ffff057224 */ /* 0x000fe200078e000a */
[----:B------:R-:W-:Y:S01]  /*3f90*/  ISETP.GT.U32.AND P6, PT, R2, R14, PT ;  /* 0x0000000e0200720c */ /* 0x000fe20003fc4070 */
[----:B------:R-:W-:-:S04]  /*3fa0*/  IMAD.HI.U32 R10, R7, R18, RZ ;  /* 0x00000012070a7227 */ /* 0x000fc800078e00ff */
[----:B------:R-:W-:Y:S01]  /*3fb0*/  @!P1 IMAD.MOV R5, RZ, RZ, -R5 ;  /* 0x000000ffff059224 */ /* 0x000fe200078e0a05 */
[----:B------:R-:W-:Y:S01]  /*3fc0*/  ISETP.GE.AND P1, PT, R13, RZ, PT ;  /* 0x000000ff0d00720c */ /* 0x000fe20003f26270 */
[----:B------:R-:W-:Y:S02]  /*3fd0*/  @!P5 IMAD.IADD R19, R19, 0x1, -R2 ;  /* 0x000000011313d824 */ /* 0x000fe400078e0a02 */
[----:B------:R-:W-:Y:S01]  /*3fe0*/  IMAD.MOV R10, RZ, RZ, -R10 ;  /* 0x000000ffff0a7224 */ /* 0x000fe200078e0a0a */
[----:B------:R-:W-:Y:S01]  /*3ff0*/  STL [R1+0x170], R5 ;  /* 0x0001700501007387 */ /* 0x000fe20000100800 */
[----:B------:R-:W-:Y:S01]  /*4000*/  @!P2 IMAD.IADD R16, R16, 0x1, -R2 ;  /* 0x000000011010a824 */ /* 0x000fe200078e0a02 */
[----:B------:R-:W-:Y:S01]  /*4010*/  ISETP.GT.U32.AND P2, PT, R2, R15, PT ;  /* 0x0000000f0200720c */ /* 0x000fe20003f44070 */
[----:B------:R-:W-:Y:S01]  /*4020*/  VIADD R8, R6, 0x76 ;  /* 0x0000007606087836 */ /* 0x000fe20000000000 */
[----:B------:R0:W-:Y:S01]  /*4030*/  STL [R1+0x168], R0 ;  /* 0x0001680001007387 */ /* 0x0001e20000100800 */
[C---:B------:R-:W-:Y:S01]  /*4040*/  ISETP.GT.U32.AND P5, PT, R2.reuse, R19, PT ;  /* 0x000000130200720c */ /* 0x040fe20003fa4070 */
[----:B------:R-:W-:-:S02]  /*4050*/  IMAD R10, R2, R10, R18 ;  /* 0x0000000a020a7224 */ /* 0x000fc400078e0212 */
[--C-:B------:R-:W-:Y:S01]  /*4060*/  @!P6 IMAD.IADD R14, R14, 0x1, -R2.reuse ;  /* 0x000000010e0ee824 */ /* 0x100fe200078e0a02 */
[----:B------:R-:W-:Y:S01]  /*4070*/  IABS R18, R8 ;  /* 0x0000000800127213 */ /* 0x000fe20000000000 */
[C---:B------:R-:W-:Y:S02]  /*4080*/  VIADD R12, R6.reuse, 0x72 ;  /* 0x00000072060c7836 */ /* 0x040fe40000000000 */
[----:B------:R-:W-:Y:S01]  /*4090*/  VIADD R17, R6, 0x74 ;  /* 0x0000007406117836 */ /* 0x000fe20000000000 */
[C---:B------:R-:W-:Y:S01]  /*40a0*/  ISETP.GT.U32.AND P6, PT, R2.reuse, R14, PT ;  /* 0x0000000e0200720c */ /* 0x040fe20003fc4070 */
[----:B0-----:R-:W-:Y:S02]  /*40b0*/  IMAD.MOV.U32 R0, RZ, RZ, R3 ;  /* 0x000000ffff007224 */ /* 0x001fe400078e0003 */
[----:B------:R-:W-:Y:S01]  /*40c0*/  @!P2 IMAD.IADD R15, R15, 0x1, -R2 ;  /* 0x000000010f0fa824 */ /* 0x000fe200078e0a02 */
[----:B------:R-:W-:Y:S01]  /*40d0*/  ISETP.GT.U32.AND P2, PT, R2, R10, PT ;  /* 0x0000000a0200720c */ /* 0x000fe20003f44070 */
[----:B------:R-:W-:Y:S01]  /*40e0*/  IMAD.HI.U32 R20, R7, R18, RZ ;  /* 0x0000001207147227 */ /* 0x000fe200078e00ff */
[----:B------:R-:W-:-:S02]  /*40f0*/  @!P0 IADD3 R0, PT, PT, -R0, RZ, RZ ;  /* 0x000000ff00008210 */ /* 0x000fc40007ffe1ff */
[----:B------:R-:W-:Y:S01]  /*4100*/  ISETP.GT.U32.AND P0, PT, R2, R16, PT ;  /* 0x000000100200720c */ /* 0x000fe20003f04070 */
[----:B------:R-:W-:Y:S01]  /*4110*/  IMAD.MOV R20, RZ, RZ, -R20 ;  /* 0x000000ffff147224 */ /* 0x000fe200078e0a14 */
[----:B------:R-:W-:Y:S01]  /*4120*/  IABS R21, R17 ;  /* 0x0000001100157213 */ /* 0x000fe20000000000 */
[----:B------:R-:W-:Y:S01]  /*4130*/  @!P5 IMAD.IADD R19, R19, 0x1, -R2 ;  /* 0x000000011313d824 */ /* 0x000fe200078e0a02 */
[----:B------:R-:W-:Y:S01]  /*4140*/  ISETP.GE.AND P5, PT, R4, RZ, PT ;  /* 0x000000ff0400720c */ /* 0x000fe20003fa6270 */
[----:B------:R-:W-:Y:S01]  /*4150*/  VIADD R13, R6, 0x70 ;  /* 0x00000070060d7836 */ /* 0x000fe20000000000 */
[----:B------:R-:W-:Y:S01]  /*4160*/  IABS R4, R12 ;  /* 0x0000000c00047213 */ /* 0x000fe20000000000 */
[----:B------:R-:W-:Y:S01]  /*4170*/  IMAD R18, R2, R20, R18 ;  /* 0x0000001402127224 */ /* 0x000fe200078e0212 */
[----:B------:R0:W-:Y:S01]  /*4180*/  STL [R1+0x164], R0 ;  /* 0x0001640001007387 */ /* 0x0001e20000100800 */
[--C-:B------:R-:W-:Y:S01]  /*4190*/  @!P2 IMAD.IADD R10, R10, 0x1, -R2.reuse ;  /* 0x000000010a0aa824 */ /* 0x100fe200078e0a02 */
[----:B------:R-:W-:Y:S01]  /*41a0*/  IABS R3, R13 ;  /* 0x0000000d00037213 */ /* 0x000fe20000000000 */
[----:B------:R-:W-:Y:S01]  /*41b0*/  IMAD.MOV.U32 R5, RZ, RZ, R19 ;  /* 0x000000ffff057224 */ /* 0x000fe200078e0013 */
[----:B------:R-:W-:Y:S01]  /*41c0*/  ISETP.GE.AND P2, PT, R8, RZ, PT ;  /* 0x000000ff0800720c */ /* 0x000fe20003f46270 */
[----:B------:R-:W-:Y:S01]  /*41d0*/  @!P0 IMAD.IADD R16, R16, 0x1, -R2 ;  /* 0x0000000110108824 */ /* 0x000fe200078e0a02 */
[----:B------:R-:W-:Y:S01]  /*41e0*/  ISETP.GE.AND P0, PT, R9, RZ, PT ;  /* 0x000000ff0900720c */ /* 0x000fe20003f06270 */
[----:B------:R-:W-:-:S04]  /*41f0*/  IMAD.HI.U32 R9, R7, R4, RZ ;  /* 0x0000000407097227 */ /* 0x000fc800078e00ff */
[----:B------:R-:W-:Y:S01]  /*4200*/  @!P6 IMAD.IADD R14, R14, 0x1, -R2 ;  /* 0x000000010e0ee824 */ /* 0x000fe200078e0a02 */
[C---:B------:R-:W-:Y:S01]  /*4210*/  ISETP.GT.U32.AND P6, PT, R2.reuse, R18, PT ;  /* 0x000000120200720c */ /* 0x040fe20003fc4070 */
[----:B------:R-:W-:Y:S01]  /*4220*/  @!P3 IMAD.MOV R5, RZ, RZ, -R5 ;  /* 0x000000ffff05b224 */ /* 0x000fe200078e0a05 */
[----:B------:R-:W-:Y:S01]  /*4230*/  ISETP.GT.U32.AND P3, PT, R2, R10, PT ;  /* 0x0000000a0200720c */ /* 0x000fe20003f64070 */
[----:B------:R-:W-:-:S03]  /*4240*/  IMAD.HI.U32 R22, R7, R21, RZ ;  /* 0x0000001507167227 */ /* 0x000fc600078e00ff */
[----:B------:R1:W-:Y:S01]  /*4250*/  STL [R1+0x150], R5 ;  /* 0x0001500501007387 */ /* 0x0003e20000100800 */
[----:B------:R-:W-:-:S04]  /*4260*/  IMAD.HI.U32 R20, R7, R3, RZ ;  /* 0x0000000307147227 */ /* 0x000fc800078e00ff */
[----:B------:R-:W-:Y:S02]  /*4270*/  IMAD.MOV R9, RZ, RZ, -R9 ;  /* 0x000000ffff097224 */ /* 0x000fe400078e0a09 */
[----:B0-----:R-:W-:Y:S02]  /*4280*/  IMAD.MOV.U32 R0, RZ, RZ, R15 ;  /* 0x000000ffff007224 */ /* 0x001fe400078e000f */
[----:B------:R-:W-:Y:S02]  /*4290*/  IMAD.MOV R22, RZ, RZ, -R22 ;  /* 0x000000ffff167224 */ /* 0x000fe400078e0a16 */
[----:B------:R-:W-:Y:S02]  /*42a0*/  IMAD.MOV R20, RZ, RZ, -R20 ;  /* 0x000000ffff147224 */ /* 0x000fe400078e0a14 */
[----:B------:R-:W-:Y:S02]  /*42b0*/  IMAD R4, R2, R9, R4 ;  /* 0x0000000902047224 */ /* 0x000fe400078e0204 */
[----:B-1----:R-:W-:-:S02]  /*42c0*/  IMAD.MOV.U32 R5, RZ, RZ, R16 ;  /* 0x000000ffff057224 */ /* 0x002fc400078e0010 */
[----:B------:R-:W-:Y:S02]  /*42d0*/  @!P1 IMAD.MOV R0, RZ, RZ, -R0 ;  /* 0x000000ffff009224 */ /* 0x000fe400078e0a00 */
[C---:B------:R-:W-:Y:S02]  /*42e0*/  IMAD R8, R2.reuse, R22, R21 ;  /* 0x0000001602087224 */ /* 0x040fe400078e0215 */
[C---:B------:R-:W-:Y:S01]  /*42f0*/  IMAD R3, R2.reuse, R20, R3 ;  /* 0x0000001402037224 */ /* 0x040fe200078e0203 */
[----:B------:R0:W-:Y:S01]  /*4300*/  STL [R1+0x13c], R0 ;  /* 0x00013c0001007387 */ /* 0x0001e20000100800 */
[----:B------:R-:W-:Y:S01]  /*4310*/  @!P4 IMAD.MOV R5, RZ, RZ, -R5 ;  /* 0x000000ffff05c224 */ /* 0x000fe200078e0a05 */
[----:B------:R-:W-:Y:S01]  /*4320*/  ISETP.GT.U32.AND P4, PT, R2, R4, PT ;  /* 0x000000040200720c */ /* 0x000fe20003f84070 */
[----:B------:R-:W-:Y:S02]  /*4330*/  VIADD R9, R6, 0x6e ;  /* 0x0000006e06097836 */ /* 0x000fe40000000000 */
[--C-:B------:R-:W-:Y:S01]  /*4340*/  @!P6 IMAD.IADD R18, R18, 0x1, -R2.reuse ;  /* 0x000000011212e824 */ /* 0x100fe200078e0a02 */
[----:B------:R-:W-:Y:S01]  /*4350*/  ISETP.GT.U32.AND P6, PT, R2, R8, PT ;  /* 0x000000080200720c */ /* 0x000fe20003fc4070 */
[----:B------:R-:W-:Y:S01]  /*4360*/  @!P3 IMAD.IADD R10, R10, 0x1, -R2 ;  /* 0x000000010a0ab824 */ /* 0x000fe200078e0a02 */
[----:B------:R-:W-:Y:S01]  /*4370*/  ISETP.GT.U32.AND P3, PT, R2, R3, PT ;  /* 0x000000030200720c */ /* 0x000fe20003f64070 */
[----:B------:R-:W-:Y:S01]  /*4380*/  VIADD R20, R6, 0x6c ;  /* 0x0000006c06147836 */ /* 0x000fe20000000000 */
[----:B------:R-:W-:Y:S01]  /*4390*/  IABS R21, R9 ;  /* 0x0000000900157213 */ /* 0x000fe20000000000 */
[----:B0-----:R-:W-:Y:S01]  /*43a0*/  IMAD.MOV.U32 R0, RZ, RZ, R14 ;  /* 0x000000ffff007224 */ /* 0x001fe200078e000e */
[----:B------:R-:W-:Y:S01]  /*43b0*/  ISETP.GT.U32.AND P1, PT, R2, R18, PT ;  /* 0x000000120200720c */ /* 0x000fe20003f24070 */
[----:B------:R-:W-:Y:S01]  /*43c0*/  STL [R1+0x138], R5 ;  /* 0x0001380501007387 */ /* 0x000fe20000100800 */
[----:B------:R-:W-:Y:S01]  /*43d0*/  IABS R19, R20 ;  /* 0x0000001400137213 */ /* 0x000fe20000000000 */
[----:B------:R-:W-:Y:S01]  /*43e0*/  @!P5 IMAD.MOV R0, RZ, RZ, -R0 ;  /* 0x000000ffff00d224 */ /* 0x000fe200078e0a00 */
[----:B------:R-:W-:Y:S01]  /*43f0*/  ISETP.GE.AND P5, PT, R17, RZ, PT ;  /* 0x000000ff1100720c */ /* 0x000fe20003fa6270 */
[----:B------:R-:W-:-:S02]  /*4400*/  IMAD.MOV.U32 R15, RZ, RZ, R21 ;  /* 0x000000ffff0f7224 */ /* 0x000fc400078e0015 */
[----:B------:R-:W-:Y:S01]  /*4410*/  @!P4 IMAD.IADD R4, R4, 0x1, -R2 ;  /* 0x000000010404c824 */ /* 0x000fe200078e0a02 */
[----:B------:R0:W-:Y:S01]  /*4420*/  STL [R1+0x134], R0 ;  /* 0x0001340001007387 */ /* 0x0001e20000100800 */
[----:B------:R-:W-:-:S04]  /*4430*/  IMAD.HI.U32 R16, R7, R15, RZ ;  /* 0x0000000f07107227 */ /* 0x000fc800078e00ff */
[----:B------:R-:W-:Y:S02]  /*4440*/  IMAD.MOV.U32 R14, RZ, RZ, R19 ;  /* 0x000000ffff0e7224 */ /* 0x000fe400078e0013 */
[--C-:B------:R-:W-:Y:S01]  /*4450*/  @!P6 IMAD.IADD R8, R8, 0x1, -R2.reuse ;  /* 0x000000010808e824 */ /* 0x100fe200078e0a02 */
[----:B------:R-:W-:Y:S01]  /*4460*/  ISETP.GE.AND P6, PT, R13, RZ, PT ;  /* 0x000000ff0d00720c */ /* 0x000fe20003fc6270 */
[----:B------:R-:W-:Y:S01]  /*4470*/  @!P3 IMAD.IADD R3, R3, 0x1, -R2 ;  /* 0x000000010303b824 */ /* 0x000fe200078e0a02 */
[C---:B------:R-:W-:Y:S01]  /*4480*/  ISETP.GT.U32.AND P3, PT, R2.reuse, R4, PT ;  /* 0x000000040200720c */ /* 0x040fe20003f64070 */
[----:B0-----:R-:W-:Y:S01]  /*4490*/  IMAD.MOV.U32 R0, RZ, RZ, R10 ;  /* 0x000000ffff007224 */ /* 0x001fe200078e000a */
[C---:B------:R-:W-:Y:S01]  /*44a0*/  ISETP.GT.U32.AND P4, PT, R2.reuse, R8, PT ;  /* 0x000000080200720c */ /* 0x040fe20003f84070 */
[----:B------:R-:W-:Y:S02]  /*44b0*/  IMAD.MOV R16, RZ, RZ, -R16 ;  /* 0x000000ffff107224 */ /* 0x000fe400078e0a10 */
[----:B------:R-:W-:Y:S01]  /*44c0*/  @!P0 IMAD.MOV R0, RZ, RZ, -R0 ;  /* 0x000000ffff008224 */ /* 0x000fe200078e0a00 */
[----:B------:R-:W-:Y:S01]  /*44d0*/  ISETP.GT.U32.AND P0, PT, R2, R3, PT ;  /* 0x000000030200720c */ /* 0x000fe20003f04070 */
[----:B------:R-:W-:Y:S01]  /*44e0*/  @!P1 IMAD.IADD R18, R18, 0x1, -R2 ;  /* 0x0000000112129824 */ /* 0x000fe200078e0a02 */
[----:B------:R-:W-:Y:S01]  /*44f0*/  ISETP.GE.AND P1, PT, R12, RZ, PT ;  /* 0x000000ff0c00720c */ /* 0x000fe20003f26270 */
[----:B------:R-:W-:Y:S01]  /*4500*/  IMAD.HI.U32 R13, R7, R14, RZ ;  /* 0x0000000e070d7227 */ /* 0x000fe200078e00ff */
[----:B------:R0:W-:Y:S03]  /*4510*/  STL [R1+0x130], R0 ;  /* 0x0001300001007387 */ /* 0x0001e60000100800 */
[----:B------:R-:W-:-:S02]  /*4520*/  IMAD R12, R2, R16, R15 ;  /* 0x00000010020c7224 */ /* 0x000fc400078e020f */
[----:B------:R-:W-:Y:S02]  /*4530*/  IMAD.MOV R13, RZ, RZ, -R13 ;  /* 0x000000ffff0d7224 */ /* 0x000fe400078e0a0d */
[----:B------:R-:W-:Y:S02]  /*4540*/  @!P3 IMAD.IADD R4, R4, 0x1, -R2 ;  /* 0x000000010404b824 */ /* 0x000fe400078e0a02 */
[----:B------:R-:W-:Y:S02]  /*4550*/  IMAD R10, R2, R13, R14 ;  /* 0x0000000d020a7224 */ /* 0x000fe400078e020e */
[----:B0-----:R-:W-:Y:S02]  /*4560*/  IMAD.MOV.U32 R0, RZ, RZ, R18 ;  /* 0x000000ffff007224 */ /* 0x001fe400078e0012 */
[----:B------:R-:W-:Y:S01]  /*4570*/  VIADD R16, R6, 0x6a ;  /* 0x0000006a06107836 */ /* 0x000fe20000000000 */
[C---:B------:R-:W-:Y:S01]  /*4580*/  ISETP.GT.U32.AND P3, PT, R2.reuse, R10, PT ;  /* 0x0000000a0200720c */ /* 0x040fe20003f64070 */
[----:B------:R-:W-:Y:S01]  /*4590*/  @!P2 IMAD.MOV R0, RZ, RZ, -R0 ;  /* 0x000000ffff00a224 */ /* 0x000fe200078e0a00 */
[----:B------:R-:W-:Y:S01]  /*45a0*/  ISETP.GT.U32.AND P2, PT, R2, R12, PT ;  /* 0x0000000c0200720c */ /* 0x000fe20003f44070 */
[----:B------:R-:W-:Y:S01]  /*45b0*/  VIADD R13, R6, 0x68 ;  /* 0x00000068060d7836 */ /* 0x000fe20000000000 */
[----:B------:R-:W-:Y:S01]  /*45c0*/  IABS R15, R16 ;  /* 0x00000010000f7213 */ /* 0x000fe20000000000 */
[--C-:B------:R-:W-:Y:S01]  /*45d0*/  @!P4 IMAD.IADD R8, R8, 0x1, -R2.reuse ;  /* 0x000000010808c824 */ /* 0x100fe200078e0a02 */
[----:B------:R0:W-:Y:S01]  /*45e0*/  STL [R1+0x11c], R0 ;  /* 0x00011c0001007387 */ /* 0x0001e20000100800 */
[----:B------:R-:W-:Y:S01]  /*45f0*/  @!P0 IMAD.IADD R3, R3, 0x1, -R2 ;  /* 0x0000000103038824 */ /* 0x000fe200078e0a02 */
[----:B------:R-:W-:Y:S01]  /*4600*/  IABS R14, R13 ;  /* 0x0000000d000e7213 */ /* 0x000fe20000000000 */
[----:B------:R-:W-:Y:S01]  /*4610*/  IMAD.HI.U32 R19, R7, R15, RZ ;  /* 0x0000000f07137227 */ /* 0x000fe200078e00ff */
[----:B------:R-:W-:-:S02]  /*4620*/  ISETP.GE.AND P4, PT, R9, RZ, PT ;  /* 0x000000ff0900720c */ /* 0x000fc40003f86270 */
[----:B------:R-:W-:Y:S01]  /*4630*/  ISETP.GE.AND P0, PT, R20, RZ, PT ;  /* 0x000000ff1400720c */ /* 0x000fe20003f06270 */
[--C-:B------:R-:W-:Y:S02]  /*4640*/  @!P3 IMAD.IADD R10, R10, 0x1, -R2.reuse ;  /* 0x000000010a0ab824 */ /* 0x100fe400078e0a02 */
[----:B------:R-:W-:Y:S01]  /*4650*/  @!P2 IMAD.IADD R12, R12, 0x1, -R2 ;  /* 0x000000010c0ca824 */ /* 0x000fe200078e0a02 */
[----:B------:R-:W-:Y:S01]  /*4660*/  ISETP.GE.AND P2, PT, R16, RZ, PT ;  /* 0x000000ff1000720c */ /* 0x000fe20003f46270 */
[----:B0-----:R-:W-:Y:S02]  /*4670*/  IMAD.MOV.U32 R0, RZ, RZ, R8 ;  /* 0x000000ffff007224 */ /* 0x001fe400078e0008 */
[----:B------:R-:W-:Y:S01]  /*4680*/  IMAD.HI.U32 R18, R7, R14, RZ ;  /* 0x0000000e07127227 */ /* 0x000fe200078e00ff */
[----:B------:R-:W-:-:S03]  /*4690*/  ISETP.GT.U32.AND P3, PT, R2, R12, PT ;  /* 0x0000000c0200720c */ /* 0x000fc60003f64070 */
[----:B------:R-:W-:Y:S01]  /*46a0*/  @!P5 IMAD.MOV R0, RZ, RZ, -R0 ;  /* 0x000000ffff00d224 */ /* 0x000fe200078e0a00 */
[C---:B------:R-:W-:Y:S01]  /*46b0*/  ISETP.GT.U32.AND P5, PT, R2.reuse, R10, PT ;  /* 0x0000000a0200720c */ /* 0x040fe20003fa4070 */
[----:B------:R-:W-:Y:S02]  /*46c0*/  IMAD.MOV R19, RZ, RZ, -R19 ;  /* 0x000000ffff137224 */ /* 0x000fe400078e0a13 */
[----:B------:R-:W-:Y:S01]  /*46d0*/  IMAD.MOV R16, RZ, RZ, -R18 ;  /* 0x000000ffff107224 */ /* 0x000fe200078e0a12 */
[----:B------:R0:W-:Y:S01]  /*46e0*/  STL [R1+0x114], R0 ;  /* 0x0001140001007387 */ /* 0x0001e20000100800 */
[----:B------:R-:W-:Y:S02]  /*46f0*/  IMAD.MOV.U32 R5, RZ, RZ, R4 ;  /* 0x000000ffff057224 */ /* 0x000fe400078e0004 */
[----:B------:R-:W-:Y:S02]  /*4700*/  IMAD R8, R2, R19, R15 ;  /* 0x0000001302087224 */ /* 0x000fe400078e020f */
[----:B------:R-:W-:-:S02]  /*4710*/  VIADD R9, R6, 0x66 ;  /* 0x0000006606097836 */ /* 0x000fc40000000000 */
[C---:B------:R-:W-:Y:S02]  /*4720*/  IMAD R4, R2.reuse, R16, R14 ;  /* 0x0000001002047224 */ /* 0x040fe400078e020e */
[----:B------:R-:W-:Y:S01]  /*4730*/  @!P1 IMAD.MOV R5, RZ, RZ, -R5 ;  /* 0x000000ffff059224 */ /* 0x000fe200078e0a05 */
[----:B------:R-:W-:Y:S01]  /*4740*/  ISETP.GT.U32.AND P1, PT, R2, R8, PT ;  /* 0x000000080200720c */ /* 0x000fe20003f24070 */
[----:B0-----:R-:W-:Y:S01]  /*4750*/  IMAD.MOV.U32 R0, RZ, RZ, R3 ;  /* 0x000000ffff007224 */ /* 0x001fe200078e0003 */
[----:B------:R-:W-:Y:S01]  /*4760*/  IABS R17, R9 ;  /* 0x0000000900117213 */ /* 0x000fe20000000000 */
[----:B------:R-:W-:Y:S01]  /*4770*/  @!P3 IMAD.IADD R12, R12, 0x1, -R2 ;  /* 0x000000010c0cb824 */ /* 0x000fe200078e0a02 */
[----:B------:R-:W-:Y:S01]  /*4780*/  STL [R1+0xfc], R5 ;  /* 0x0000fc0501007387 */ /* 0x000fe20000100800 */
[----:B------:R-:W-:Y:S01]  /*4790*/  @!P6 IMAD.MOV R0, RZ, RZ, -R0 ;  /* 0x000000ffff00e224 */ /* 0x000fe200078e0a00 */
[----:B------:R-:W-:Y:S01]  /*47a0*/  ISETP.GT.U32.AND P3, PT, R2, R4, PT ;  /* 0x000000040200720c */ /* 0x000fe20003f64070 */
[----:B------:R-:W-:Y:S01]  /*47b0*/  IMAD.HI.U32 R3, R7, R17, RZ ;  /* 0x0000001107037227 */ /* 0x000fe200078e00ff */
[----:B------:R-:W-:-:S02]  /*47c0*/  ISETP.GE.AND P6, PT, R13, RZ, PT ;  /* 0x000000ff0d00720c */ /* 0x000fc40003fc6270 */
[----:B------:R0:W-:Y:S01]  /*47d0*/  STL [R1+0xf4], R0 ;  /* 0x0000f40001007387 */ /* 0x0001e20000100800 */
[----:B------:R-:W-:Y:S02]  /*47e0*/  IMAD.MOV R3, RZ, RZ, -R3 ;  /* 0x000000ffff037224 */ /* 0x000fe400078e0a03 */
[--C-:B------:R-:W-:Y:S01]  /*47f0*/  @!P5 IMAD.IADD R10, R10, 0x1, -R2.reuse ;  /* 0x000000010a0ad824 */ /* 0x100fe200078e0a02 */
[----:B------:R-:W-:Y:S01]  /*4800*/  ISETP.GE.AND P5, PT, R9, RZ, PT ;  /* 0x000000ff0900720c */ /* 0x000fe20003fa6270 */
[--C-:B------:R-:W-:Y:S02]  /*4810*/  @!P1 IMAD.IADD R8, R8, 0x1, -R2.reuse ;  /* 0x0000000108089824 */ /* 0x100fe400078e0a02 */
[----:B------:R-:W-:Y:S02]  /*4820*/  IMAD R17, R2, R3, R17 ;  /* 0x0000000302117224 */ /* 0x000fe400078e0211 */
[----:B------:R-:W-:Y:S01]  /*4830*/  @!P3 IMAD.IADD R4, R4, 0x1, -R2 ;  /* 0x000000010404b824 */ /* 0x000fe200078e0a02 */
[----:B0-----:R-:W-:Y:S01]  /*4840*/  MOV R0, R12 ;  /* 0x0000000c00007202 */ /* 0x001fe20000000f00 */
[----:B------:R-:W-:Y:S01]  /*4850*/  VIADD R9, R6, 0x64 ;  /* 0x0000006406097836 */ /* 0x000fe20000000000 */
[----:B------:R-:W-:Y:S01]  /*4860*/  ISETP.GT.U32.AND P1, PT, R2, R8, PT ;  /* 0x000000080200720c */ /* 0x000fe20003f24070 */
[----:B------:R-:W-:Y:S01]  /*4870*/  VIADD R13, R6, 0x62 ;  /* 0x00000062060d7836 */ /* 0x000fe20000000000 */
[----:B------:R-:W-:Y:S01]  /*4880*/  ISETP.GT.U32.AND P3, PT, R2, R4, PT ;  /* 0x000000040200720c */ /* 0x000fe20003f64070 */
[----:B------:R-:W-:Y:S01]  /*4890*/  @!P4 IMAD.MOV R0, RZ, RZ, -R0 ;  /* 0x000000ffff00c224 */ /* 0x000fe200078e0a00 */
[----:B------:R-:W-:Y:S01]  /*48a0*/  IABS R12, R9 ;  /* 0x00000009000c7213 */ /* 0x000fe20000000000 */
[C---:B------:R-:W-:Y:S01]  /*48b0*/  VIADD R3, R6.reuse, 0x60 ;  /* 0x0000006006037836 */ /* 0x040fe20000000000 */
[----:B------:R-:W-:Y:S01]  /*48c0*/  IABS R15, R13 ;  /* 0x0000000d000f7213 */ /* 0x000fe20000000000 */
[----:B------:R-:W-:Y:S01]  /*48d0*/  VIADD R21, R6, 0x5a ;  /* 0x0000005a06157836 */ /* 0x000fe20000000000 */
[----:B------:R0:W-:Y:S01]  /*48e0*/  STL [R1+0xf0], R0 ;  /* 0x0000f00001007387 */ /* 0x0001e20000100800 */
[----:B------:R-:W-:Y:S01]  /*48f0*/  IMAD.HI.U32 R14, R7, R12, RZ ;  /* 0x0000000c070e7227 */ /* 0x000fe200078e00ff */
[----:B------:R-:W-:-:S02]  /*4900*/  IABS R18, R3 ;  /* 0x0000000300127213 */ /* 0x000fc40000000000 */
[----:B------:R-:W-:Y:S01]  /*4910*/  ISETP.GE.AND P4, PT, R9, RZ, PT ;  /* 0x000000ff0900720c */ /* 0x000fe20003f86270 */
[----:B------:R-:W-:Y:S01]  /*4920*/  @!P1 IMAD.IADD R8, R8, 0x1, -R2 ;  /* 0x0000000108089824 */ /* 0x000fe200078e0a02 */
[----:B------:R-:W-:Y:S01]  /*4930*/  ISETP.GE.AND P1, PT, R13, RZ, PT ;  /* 0x000000ff0d00720c */ /* 0x000fe20003f26270 */
[----:B------:R-:W-:Y:S02]  /*4940*/  IMAD.MOV R13, RZ, RZ, -R14 ;  /* 0x000000ffff0d7224 */ /* 0x000fe400078e0a0e */
[----:B------:R-:W-:Y:S01]  /*4950*/  @!P3 IMAD.IADD R4, R4, 0x1, -R2 ;  /* 0x000000010404b824 */ /* 0x000fe200078e0a02 */
[----:B------:R-:W-:Y:S01]  /*4960*/  ISETP.GE.AND P3, PT, R3, RZ, PT ;  /* 0x000000ff0300720c */ /* 0x000fe20003f66270 */
[----:B0-----:R-:W-:Y:S02]  /*4970*/  IMAD.MOV.U32 R0, RZ, RZ, R10 ;  /* 0x000000ffff007224 */ /* 0x001fe400078e000a */
[C---:B------:R-:W-:Y:S01]  /*4980*/  IMAD R3, R2.reuse, R13, R12 ;  /* 0x0000000d02037224 */ /* 0x040fe200078e020c */
[----:B------:R-:W-:Y:S01]  /*4990*/  IABS R13, R23 ;  /* 0x00000017000d7213 */ /* 0x000fe20000000000 */
[----:B------:R-:W-:Y:S01]  /*49a0*/  @!P0 IMAD.MOV R0, RZ, RZ, -R0 ;  /* 0x000000ffff008224 */ /* 0x000fe200078e0a00 */
[----:B------:R-:W-:Y:S01]  /*49b0*/  ISETP.GT.U32.AND P0, PT, R2, R17, PT ;  /* 0x000000110200720c */ /* 0x000fe20003f04070 */
[----:B------:R-:W-:Y:S01]  /*49c0*/  IMAD.HI.U32 R10, R7, R15, RZ ;  /* 0x0000000f070a7227 */ /* 0x000fe200078e00ff */
[----:B------:R-:W-:-:S02]  /*49d0*/  IABS R12, R21 ;  /* 0x00000015000c7213 */ /* 0x000fc40000000000 */
[----:B------:R0:W-:Y:S01]  /*49e0*/  STL [R1+0x12c], R0 ;  /* 0x00012c0001007387 */ /* 0x0001e20000100800 */
[----:B------:R-:W-:Y:S02]  /*49f0*/  IMAD.MOV R10, RZ, RZ, -R10 ;  /* 0x000000ffff0a7224 */ /* 0x000fe400078e0a0a */
[----:B------:R-:W-:Y:S02]  /*4a00*/  VIADD R14, R6, 0x5e ;  /* 0x0000005e060e7836 */ /* 0x000fe40000000000 */
[----:B------:R-:W-:Y:S02]  /*4a10*/  IMAD R15, R2, R10, R15 ;  /* 0x0000000a020f7224 */ /* 0x000fe400078e020f */
[----:B------:R-:W-:Y:S02]  /*4a20*/  IMAD.MOV.U32 R5, RZ, RZ, R8 ;  /* 0x000000ffff057224 */ /* 0x000fe400078e0008 */
[----:B------:R-:W-:Y:S02]  /*4a30*/  @!P0 IMAD.IADD R17, R17, 0x1, -R2 ;  /* 0x0000000111118824 */ /* 0x000fe400078e0a02 */
[----:B0-----:R-:W-:-:S02]  /*4a40*/  IMAD.MOV.U32 R0, RZ, RZ, R4 ;  /* 0x000000ffff007224 */ /* 0x001fc400078e0004 */
[----:B------:R-:W-:Y:S01]  /*4a50*/  @!P2 IMAD.MOV R5, RZ, RZ, -R5 ;  /* 0x000000ffff05a224 */ /* 0x000fe200078e0a05 */
[C---:B------:R-:W-:Y:S01]  /*4a60*/  ISETP.GT.U32.AND P0, PT, R2.reuse, R17, PT ;  /* 0x000000110200720c */ /* 0x040fe20003f04070 */
[----:B------:R-:W-:Y:S01]  /*4a70*/  @!P6 IMAD.MOV R0, RZ, RZ, -R0 ;  /* 0x000000ffff00e224 */ /* 0x000fe200078e0a00 */
[----:B------:R-:W-:Y:S01]  /*4a80*/  ISETP.GT.U32.AND P6, PT, R2, R3, PT ;  /* 0x000000030200720c */ /* 0x000fe20003fc4070 */
[C---:B------:R-:W-:Y:S01]  /*4a90*/  IMAD.HI.U32 R9, R7.reuse, R18, RZ ;  /* 0x0000001207097227 */ /* 0x040fe200078e00ff */
[----:B------:R-:W-:Y:S01]  /*4aa0*/  ISETP.GE.AND P2, PT, R14, RZ, PT ;  /* 0x000000ff0e00720c */ /* 0x000fe20003f46270 */
[----:B------:R-:W-:Y:S01]  /*4ab0*/  STL [R1+0x124], R5 ;  /* 0x0001240501007387 */ /* 0x000fe20000100800 */
[----:B------:R-:W-:Y:S01]  /*4ac0*/  IABS R14, R14 ;  /* 0x0000000e000e7213 */ /* 0x000fe20000000000 */
[----:B------:R-:W-:Y:S02]  /*4ad0*/  IMAD.MOV R9, RZ, RZ, -R9 ;  /* 0x000000ffff097224 */ /* 0x000fe400078e0a09 */
[----:B------:R0:W-:Y:S01]  /*4ae0*/  STL [R1+0x128], R0 ;  /* 0x0001280001007387 */ /* 0x0001e20000100800 */
[----:B------:R-:W-:-:S04]  /*4af0*/  IMAD.HI.U32 R8, R7, R12, RZ ;  /* 0x0000000c07087227 */ /* 0x000fc800078e00ff */
[--C-:B------:R-:W-:Y:S01]  /*4b00*/  @!P0 IMAD.IADD R17, R17, 0x1, -R2.reuse ;  /* 0x0000000111118824 */ /* 0x100fe200078e0a02 */
[----:B------:R-:W-:Y:S01]  /*4b10*/  ISETP.GT.U32.AND P0, PT, R2, R15, PT ;  /* 0x0000000f0200720c */ /* 0x000fe20003f04070 */
[----:B------:R-:W-:Y:S02]  /*4b20*/  @!P6 IMAD.IADD R3, R3, 0x1, -R2 ;  /* 0x000000010303e824 */ /* 0x000fe400078e0a02 */
[----:B------:R-:W-:-:S03]  /*4b30*/  IMAD.HI.U32 R19, R7, R14, RZ ;  /* 0x0000000e07137227 */ /* 0x000fc600078e00ff */
[C---:B------:R-:W-:Y:S01]  /*4b40*/  ISETP.GT.U32.AND P6, PT, R2.reuse, R3, PT ;  /* 0x000000030200720c */ /* 0x040fe20003fc4070 */
[C---:B------:R-:W-:Y:S02]  /*4b50*/  IMAD R18, R2.reuse, R9, R18 ;  /* 0x0000000902127224 */ /* 0x040fe400078e0212 */
[----:B0-----:R-:W-:Y:S02]  /*4b60*/  IMAD.MOV.U32 R0, RZ, RZ, R17 ;  /* 0x000000ffff007224 */ /* 0x001fe400078e0011 */
[----:B------:R-:W-:Y:S02]  /*4b70*/  IMAD.MOV R19, RZ, RZ, -R19 ;  /* 0x000000ffff137224 */ /* 0x000fe400078e0a13 */
[----:B------:R-:W-:Y:S02]  /*4b80*/  @!P0 IMAD.IADD R15, R15, 0x1, -R2 ;  /* 0x000000010f0f8824 */ /* 0x000fe400078e0a02 */
[----:B------:R-:W-:Y:S01]  /*4b90*/  @!P5 IMAD.MOV R0, RZ, RZ, -R0 ;  /* 0x000000ffff00d224 */ /* 0x000fe200078e0a00 */
[C---:B------:R-:W-:Y:S01]  /*4ba0*/  ISETP.GT.U32.AND P5, PT, R2.reuse, R18, PT ;  /* 0x000000120200720c */ /* 0x040fe20003fa4070 */
[C---:B------:R-:W-:Y:S01]  /*4bb0*/  IMAD R14, R2.reuse, R19, R14 ;  /* 0x00000013020e7224 */ /* 0x040fe200078e020e */
[C---:B------:R-:W-:Y:S01]  /*4bc0*/  ISETP.GT.U32.AND P0, PT, R2.reuse, R15, PT ;  /* 0x0000000f0200720c */ /* 0x040fe20003f04070 */
[----:B------:R-:W-:Y:S01]  /*4bd0*/  IMAD.HI.U32 R9, R7, R13, RZ ;  /* 0x0000000d07097227 */ /* 0x000fe200078e00ff */
[----:B------:R0:W-:Y:S03]  /*4be0*/  STL [R1+0x108], R0 ;  /* 0x0001080001007387 */ /* 0x0001e60000100800 */
[----:B------:R-:W-:Y:S01]  /*4bf0*/  @!P6 IMAD.IADD R3, R3, 0x1, -R2 ;  /* 0x000000010303e824 */ /* 0x000fe200078e0a02 */
[----:B------:R-:W-:Y:S01]  /*4c00*/  ISETP.GT.U32.AND P6, PT, R2, R14, PT ;  /* 0x0000000e0200720c */ /* 0x000fe20003fc4070 */
[----:B------:R-:W-:-:S02]  /*4c10*/  IMAD.MOV R9, RZ, RZ, -R9 ;  /* 0x000000ffff097224 */ /* 0x000fc400078e0a09 */
[----:B------:R-:W-:Y:S02]  /*4c20*/  VIADD R22, R6, 0x58 ;  /* 0x0000005806167836 */ /* 0x000fe40000000000 */
[C---:B------:R-:W-:Y:S02]  /*4c30*/  IMAD R13, R2.reuse, R9, R13 ;  /* 0x00000009020d7224 */ /* 0x040fe400078e020d */
[----:B------:R-:W-:Y:S01]  /*4c40*/  IMAD.MOV R17, RZ, RZ, -R8 ;  /* 0x000000ffff117224 */ /* 0x000fe200078e0a08 */
[----:B------:R-:W-:Y:S01]  /*4c50*/  IABS R10, R22 ;  /* 0x00000016000a7213 */ /* 0x000fe20000000000 */
[----:B------:R-:W-:Y:S01]  /*4c60*/  @!P0 IMAD.IADD R15, R15, 0x1, -R2 ;  /* 0x000000010f0f8824 */ /* 0x000fe200078e0a02 */
[C---:B------:R-:W-:Y:S01]  /*4c70*/  ISETP.GT.U32.AND P0, PT, R2.reuse, R13, PT ;  /* 0x0000000d0200720c */ /* 0x040fe20003f04070 */
[----:B------:R-:W-:Y:S02]  /*4c80*/  IMAD R12, R2, R17, R12 ;  /* 0x00000011020c7224 */ /* 0x000fe400078e020c */
[----:B------:R-:W-:-:S02]  /*4c90*/  @!P5 IMAD.IADD R18, R18, 0x1, -R2 ;  /* 0x000000011212d824 */ /* 0x000fc400078e0a02 */
[----:B------:R-:W-:Y:S01]  /*4ca0*/  @!P6 IMAD.IADD R14, R14, 0x1, -R2 ;  /* 0x000000010e0ee824 */ /* 0x000fe200078e0a02 */
[C---:B------:R-:W-:Y:S01]  /*4cb0*/  ISETP.GT.U32.AND P5, PT, R2.reuse, R12, PT ;  /* 0x0000000c0200720c */ /* 0x040fe20003fa4070 */
[----:B------:R-:W-:Y:S01]  /*4cc0*/  IMAD.HI.U32 R9, R7, R10, RZ ;  /* 0x0000000a07097227 */ /* 0x000fe200078e00ff */
[----:B------:R-:W-:-:S03]  /*4cd0*/  ISETP.GT.U32.AND P6, PT, R2, R18, PT ;  /* 0x000000120200720c */ /* 0x000fc60003fc4070 */
[----:B------:R-:W-:Y:S02]  /*4ce0*/  IMAD.MOV R9, RZ, RZ, -R9 ;  /* 0x000000ffff097224 */ /* 0x000fe400078e0a09 */
[----:B0-----:R-:W-:Y:S02]  /*4cf0*/  IMAD.MOV.U32 R0, RZ, RZ, R3 ;  /* 0x000000ffff007224 */ /* 0x001fe400078e0003 */
[----:B------:R-:W-:Y:S02]  /*4d00*/  VIADD R16, R6, 0x56 ;  /* 0x0000005606107836 */ /* 0x000fe40000000000 */
[C---:B------:R-:W-:Y:S02]  /*4d10*/  IMAD R10, R2.reuse, R9, R10 ;  /* 0x00000009020a7224 */ /* 0x040fe400078e020a */
[----:B------:R-:W-:Y:S01]  /*4d20*/  @!P0 IMAD.IADD R13, R13, 0x1, -R2 ;  /* 0x000000010d0d8824 */ /* 0x000fe200078e0a02 */
[----:B------:R-:W-:Y:S01]  /*4d30*/  ISETP.GT.U32.AND P0, PT, R2, R14, PT ;  /* 0x0000000e0200720c */ /* 0x000fe20003f04070 */
[----:B------:R-:W-:Y:S01]  /*4d40*/  @!P4 IMAD.MOV R0, RZ, RZ, -R0 ;  /* 0x000000ffff00c224 */ /* 0x000fe200078e0a00 */
[----:B------:R-:W-:Y:S01]  /*4d50*/  IABS R4, R16 ;  /* 0x0000001000047213 */ /* 0x000fe20000000000 */
[--C-:B------:R-:W-:Y:S01]  /*4d60*/  @!P5 IMAD.IADD R12, R12, 0x1, -R2.reuse ;  /* 0x000000010c0cd824 */ /* 0x100fe200078e0a02 */
[----:B------:R-:W-:Y:S01]  /*4d70*/  ISETP.GT.U32.AND P5, PT, R2, R13, PT ;  /* 0x0000000d0200720c */ /* 0x000fe20003fa4070 */
[----:B------:R-:W-:Y:S01]  /*4d80*/  @!P6 IMAD.IADD R18, R18, 0x1, -R2 ;  /* 0x000000011212e824 */ /* 0x000fe200078e0a02 */
[----:B------:R-:W-:Y:S01]  /*4d90*/  ISETP.GT.U32.AND P6, PT, R2, R10, PT ;  /* 0x0000000a0200720c */ /* 0x000fe20003fc4070 */
[----:B------:R-:W-:Y:S01]  /*4da0*/  VIADD R19, R6, 0x54 ;  /* 0x0000005406137836 */ /* 0x000fe20000000000 */
[----:B------:R0:W-:Y:S01]  /*4db0*/  STL [R1+0xe8], R0 ;  /* 0x0000e80001007387 */ /* 0x0001e20000100800 */
[----:B------:R-:W-:Y:S01]  /*4dc0*/  IMAD.HI.U32 R8, R7, R4, RZ ;  /* 0x0000000407087227 */ /* 0x000fe200078e00ff */
[----:B------:R-:W-:-:S02]  /*4dd0*/  ISETP.GT.U32.AND P4, PT, R2, R12, PT ;  /* 0x0000000c0200720c */ /* 0x000fc40003f84070 */
[----:B------:R-:W-:Y:S01]  /*4de0*/  IABS R9, R19 ;  /* 0x0000001300097213 */ /* 0x000fe20000000000 */
[----:B------:R-:W-:Y:S02]  /*4df0*/  VIADD R17, R6, 0x50 ;  /* 0x0000005006117836 */ /* 0x000fe40000000000 */
[----:B------:R-:W-:Y:S02]  /*4e00*/  IMAD.MOV R8, RZ, RZ, -R8 ;  /* 0x000000ffff087224 */ /* 0x000fe400078e0a08 */
[----:B------:R-:W-:Y:S01]  /*4e10*/  @!P0 IMAD.IADD R14, R14, 0x1, -R2 ;  /* 0x000000010e0e8824 */ /* 0x000fe200078e0a02 */
[----:B------:R-:W-:Y:S01]  /*4e20*/  IABS R3, R17 ;  /* 0x0000001100037213 */ /* 0x000fe20000000000 */
[----:B0-----:R-:W-:Y:S02]  /*4e30*/  IMAD.MOV.U32 R0, RZ, RZ, R15 ;  /* 0x000000ffff007224 */ /* 0x001fe400078e000f */
[----:B------:R-:W-:-:S04]  /*4e40*/  IMAD.HI.U32 R24, R7, R9, RZ ;  /* 0x0000000907187227 */ /* 0x000fc800078e00ff */
[----:B------:R-:W-:Y:S02]  /*4e50*/  @!P1 IMAD.MOV R0, RZ, RZ, -R0 ;  /* 0x000000ffff009224 */ /* 0x000fe400078e0a00 */
[----:B------:R-:W-:Y:S02]  /*4e60*/  IMAD.MOV.U32 R5, RZ, RZ, R18 ;  /* 0x000000ffff057224 */ /* 0x000fe400078e0012 */
[----:B------:R-:W-:Y:S01]  /*4e70*/  IMAD R4, R2, R8, R4 ;  /* 0x0000000802047224 */ /* 0x000fe200078e0204 */
[----:B------:R0:W-:Y:S01]  /*4e80*/  STL [R1+0xdc], R0 ;  /* 0x0000dc0001007387 */ /* 0x0001e20000100800 */
[----:B------:R-:W-:Y:S02]  /*4e90*/  VIADD R20, R6, 0x52 ;  /* 0x0000005206147836 */ /* 0x000fe40000000000 */
[--C-:B------:R-:W-:Y:S01]  /*4ea0*/  @!P5 IMAD.IADD R13, R13, 0x1, -R2.reuse ;  /* 0x000000010d0dd824 */ /* 0x100fe200078e0a02 */
[----:B------:R-:W-:Y:S01]  /*4eb0*/  ISETP.GE.AND P5, PT, R23, RZ, PT ;  /* 0x000000ff1700720c */ /* 0x000fe20003fa6270 */
[----:B------:R-:W-:Y:S01]  /*4ec0*/  @!P6 IMAD.IADD R10, R10, 0x1, -R2 ;  /* 0x000000010a0ae824 */ /* 0x000fe200078e0a02 */
[----:B------:R-:W-:Y:S01]  /*4ed0*/  ISETP.GE.AND P6, PT, R21, RZ, PT ;  /* 0x000000ff1500720c */ /* 0x000fe20003fc6270 */
[----:B------:R-:W-:Y:S01]  /*4ee0*/  IMAD.MOV R24, RZ, RZ, -R24 ;  /* 0x000000ffff187224 */ /* 0x000fe200078e0a18 */
[----:B------:R-:W-:Y:S01]  /*4ef0*/  IABS R8, R20 ;  /* 0x0000001400087213 */ /* 0x000fe20000000000 */
[----:B------:R-:W-:Y:S01]  /*4f00*/  IMAD.HI.U32 R23, R7, R3, RZ ;  /* 0x0000000307177227 */ /* 0x000fe200078e00ff */
[----:B------:R-:W-:-:S02]  /*4f10*/  ISETP.GT.U32.AND P0, PT, R2, R4, PT ;  /* 0x000000040200720c */ /* 0x000fc40003f04070 */
[C---:B------:R-:W-:Y:S01]  /*4f20*/  ISETP.GT.U32.AND P1, PT, R2.reuse, R10, PT ;  /* 0x0000000a0200720c */ /* 0x040fe20003f24070 */
[----:B0-----:R-:W-:Y:S02]  /*4f30*/  IMAD.MOV.U32 R0, RZ, RZ, R14 ;  /* 0x000000ffff007224 */ /* 0x001fe400078e000e */
[----:B------:R-:W-:Y:S02]  /*4f40*/  @!P3 IMAD.MOV R5, RZ, RZ, -R5 ;  /* 0x000000ffff05b224 */ /* 0x000fe400078e0a05 */
[----:B------:R-:W-:Y:S02]  /*4f50*/  @!P2 IMAD.MOV R0, RZ, RZ, -R0 ;  /* 0x000000ffff00a224 */ /* 0x000fe400078e0a00 */
[----:B------:R-:W-:Y:S01]  /*4f60*/  IMAD R9, R2, R24, R9 ;  /* 0x0000001802097224 */ /* 0x000fe200078e0209 */
[----:B------:R0:W-:Y:S01]  /*4f70*/  STL [R1+0xd4], R5 ;  /* 0x0000d40501007387 */ /* 0x0001e20000100800 */
[----:B------:R-:W-:Y:S02]  /*4f80*/  @!P4 IMAD.IADD R12, R12, 0x1, -R2 ;  /* 0x000000010c0cc824 */ /* 0x000fe400078e0a02 */
[----:B------:R-:W-:Y:S01]  /*4f90*/  IMAD.MOV R23, RZ, RZ, -R23 ;  /* 0x000000ffff177224 */ /* 0x000fe200078e0a17 */
[----:B------:R1:W-:Y:S01]  /*4fa0*/  STL [R1+0xc0], R0 ;  /* 0x0000c00001007387 */ /* 0x0003e20000100800 */
[----:B------:R-:W-:Y:S01]  /*4fb0*/  IMAD.HI.U32 R24, R7, R8, RZ ;  /* 0x0000000807187227 */ /* 0x000fe200078e00ff */
[----:B------:R-:W-:-:S03]  /*4fc0*/  ISETP.GT.U32.AND P4, PT, R2, R9, PT ;  /* 0x000000090200720c */ /* 0x000fc60003f84070 */
[----:B------:R-:W-:Y:S02]  /*4fd0*/  IMAD R3, R2, R23, R3 ;  /* 0x0000001702037224 */ /* 0x000fe400078e0203 */
[----:B------:R-:W-:Y:S02]  /*4fe0*/  IMAD.MOV R24, RZ, RZ, -R24 ;  /* 0x000000ffff187224 */ /* 0x000fe400078e0a18 */
[----:B0-----:R-:W-:Y:S02]  /*4ff0*/  IMAD.MOV.U32 R5, RZ, RZ, R13 ;  /* 0x000000ffff057224 */ /* 0x001fe400078e000d */
[----:B-1----:R-:W-:Y:S02]  /*5000*/  IMAD.MOV.U32 R0, RZ, RZ, R12 ;  /* 0x000000ffff007224 */ /* 0x002fe400078e000c */
[----:B------:R-:W-:Y:S01]  /*5010*/  @!P0 IMAD.IADD R4, R4, 0x1, -R2 ;  /* 0x0000000104048824 */ /* 0x000fe200078e0a02 */
[----:B------:R-:W-:Y:S01]  /*5020*/  ISETP.GE.AND P0, PT, R22, RZ, PT ;  /* 0x000000ff1600720c */ /* 0x000fe20003f06270 */
[----:B------:R-:W-:Y:S01]  /*5030*/  @!P6 IMAD.MOV R0, RZ, RZ, -R0 ;  /* 0x000000ffff00e224 */ /* 0x000fe200078e0a00 */
[C---:B------:R-:W-:Y:S01]  /*5040*/  ISETP.GT.U32.AND P6, PT, R2.reuse, R3, PT ;  /* 0x000000030200720c */ /* 0x040fe20003fc4070 */
[C---:B------:R-:W-:Y:S01]  /*5050*/  IMAD R8, R2.reuse, R24, R8 ;  /* 0x0000001802087224 */ /* 0x040fe200078e0208 */
[----:B------:R-:W-:Y:S01]  /*5060*/  @!P4 IADD3 R9, PT, PT, R9, -R2, RZ ;  /* 0x800000020909c210 */ /* 0x000fe20007ffe0ff */
[----:B------:R-:W-:Y:S01]  /*5070*/  @!P5 IMAD.MOV R5, RZ, RZ, -R5 ;  /* 0x000000ffff05d224 */ /* 0x000fe200078e0a05 */
[----:B------:R-:W-:Y:S01]  /*5080*/  ISETP.GT.U32.AND P3, PT, R2, R4, PT ;  /* 0x000000040200720c */ /* 0x000fe20003f64070 */
[----:B------:R-:W-:Y:S01]  /*5090*/  VIADD R21, R6, 0x4e ;  /* 0x0000004e06157836 */ /* 0x000fe20000000000 */
[----:B------:R-:W-:Y:S01]  /*50a0*/  ISETP.GT.U32.AND P2, PT, R2, R8, PT ;  /* 0x000000080200720c */ /* 0x000fe20003f44070 */
[--C-:B------:R-:W-:Y:S01]  /*50b0*/  @!P1 IMAD.IADD R10, R10, 0x1, -R2.reuse ;  /* 0x000000010a0a9824 */ /* 0x100fe200078e0a02 */
[----:B------:R-:W-:Y:S01]  /*50c0*/  STL [R1+0xbc], R5 ;  /* 0x0000bc0501007387 */ /* 0x000fe20000100800 */
[----:B------:R-:W-:Y:S01]  /*50d0*/  ISETP.GT.U32.AND P4, PT, R2, R9, PT ;  /* 0x000000090200720c */ /* 0x000fe20003f84070 */
[----:B------:R-:W-:Y:S01]  /*50e0*/  VIADD R13, R6, 0x4a ;  /* 0x0000004a060d7836 */ /* 0x000fe20000000000 */
[----:B------:R-:W-:Y:S01]  /*50f0*/  IABS R22, R21 ;  /* 0x0000001500167213 */ /* 0x000fe20000000000 */
[----:B------:R0:W-:Y:S01]  /*5100*/  STL [R1+0xb8], R0 ;  /* 0x0000b80001007387 */ /* 0x0001e20000100800 */
[----:B------:R-:W-:Y:S01]  /*5110*/  @!P6 IMAD.IADD R3, R3, 0x1, -R2 ;  /* 0x000000010303e824 */ /* 0x000fe200078e0a02 */
[----:B------:R-:W-:Y:S01]  /*5120*/  ISETP.GE.AND P5, PT, R16, RZ, PT ;  /* 0x000000ff1000720c */ /* 0x000fe20003fa6270 */
[----:B------:R-:W-:Y:S01]  /*5130*/  VIADD R16, R6, 0x44 ;  /* 0x0000004406107836 */ /* 0x000fe20000000000 */
[----:B------:R-:W-:Y:S01]  /*5140*/  ISETP.GE.AND P1, PT, R19, RZ, PT ;  /* 0x000000ff1300720c */ /* 0x000fe20003f26270 */
[----:B------:R-:W-:-:S04]  /*5150*/  IMAD.HI.U32 R12, R7, R22, RZ ;  /* 0x00000016070c7227 */ /* 0x000fc800078e00ff */
[----:B------:R-:W-:Y:S01]  /*5160*/  @!P2 IMAD.IADD R8, R8, 0x1, -R2 ;  /* 0x000000010808a824 */ /* 0x000fe200078e0a02 */
[----:B------:R-:W-:Y:S01]  /*5170*/  ISETP.GE.AND P2, PT, R21, RZ, PT ;  /* 0x000000ff1500720c */ /* 0x000fe20003f46270 */
[----:B0-----:R-:W-:Y:S02]  /*5180*/  IMAD.MOV.U32 R0, RZ, RZ, R10 ;  /* 0x000000ffff007224 */ /* 0x001fe400078e000a */
[----:B------:R-:W-:Y:S01]  /*5190*/  IMAD.MOV R12, RZ, RZ, -R12 ;  /* 0x000000ffff0c7224 */ /* 0x000fe200078e0a0c */
[C---:B------:R-:W-:Y:S01]  /*51a0*/  ISETP.GT.U32.AND P6, PT, R2.reuse, R8, PT ;  /* 0x000000080200720c */ /* 0x040fe20003fc4070 */
[----:B------:R-:W-:Y:S01]  /*51b0*/  @!P0 IMAD.MOV R0, RZ, RZ, -R0 ;  /* 0x000000ffff008224 */ /* 0x000fe200078e0a00 */
[C---:B------:R-:W-:Y:S01]  /*51c0*/  ISETP.GT.U32.AND P0, PT, R2.reuse, R3, PT ;  /* 0x000000030200720c */ /* 0x040fe20003f04070 */
[----:B------:R-:W-:Y:S01]  /*51d0*/  @!P4 IMAD.IADD R9, R9, 0x1, -R2 ;  /* 0x000000010909c824 */ /* 0x000fe200078e0a02 */
[----:B------:R-:W-:Y:S01]  /*51e0*/  ISETP.GE.AND P4, PT, R17, RZ, PT ;  /* 0x000000ff1100720c */ /* 0x000fe20003f86270 */
[----:B------:R-:W-:Y:S01]  /*51f0*/  IMAD R17, R2, R12, R22 ;  /* 0x0000000c02117224 */ /* 0x000fe200078e0216 */
[----:B------:R0:W-:Y:S01]  /*5200*/  STL [R1+0xac], R0 ;  /* 0x0000ac0001007387 */ /* 0x0001e20000100800 */
[----:B------:R-:W-:Y:S01]  /*5210*/  @!P3 IMAD.IADD R4, R4, 0x1, -R2 ;  /* 0x000000010404b824 */ /* 0x000fe200078e0a02 */
[----:B------:R-:W-:Y:S01]  /*5220*/  ISETP.GE.AND P3, PT, R20, RZ, PT ;  /* 0x000000ff1400720c */ /* 0x000fe20003f66270 */
[C---:B------:R-:W-:Y:S01]  /*5230*/  VIADD R12, R6.reuse, 0x4c ;  /* 0x0000004c060c7836 */ /* 0x040fe20000000000 */
[----:B------:R-:W-:Y:S01]  /*5240*/  IABS R20, R13 ;  /* 0x0000000d00147213 */ /* 0x000fe20000000000 */
[----:B------:R-:W-:-:S02]  /*5250*/  VIADD R10, R6, 0x48 ;  /* 0x00000048060a7836 */ /* 0x000fc40000000000 */
[----:B------:R-:W-:Y:S01]  /*5260*/  IMAD.MOV.U32 R5, RZ, RZ, R4 ;  /* 0x000000ffff057224 */ /* 0x000fe200078e0004 */
[----:B------:R-:W-:Y:S01]  /*5270*/  IABS R18, R12 ;  /* 0x0000000c00127213 */ /* 0x000fe20000000000 */
[--C-:B------:R-:W-:Y:S01]  /*5280*/  @!P0 IMAD.IADD R3, R3, 0x1, -R2.reuse ;  /* 0x0000000103038824 */ /* 0x100fe200078e0a02 */
[----:B------:R-:W-:Y:S01]  /*5290*/  ISETP.GT.U32.AND P0, PT, R2, R17, PT ;  /* 0x000000110200720c */ /* 0x000fe20003f04070 */
[----:B0-----:R-:W-:Y:S01]  /*52a0*/  IMAD.MOV.U32 R0, RZ, RZ, R9 ;  /* 0x000000ffff007224 */ /* 0x001fe200078e0009 */
[----:B------:R-:W-:Y:S01]  /*52b0*/  IABS R19, R10 ;  /* 0x0000000a00137213 */ /* 0x000fe20000000000 */
[----:B------:R-:W-:Y:S01]  /*52c0*/  @!P6 IMAD.IADD R8, R8, 0x1, -R2 ;  /* 0x000000010808e824 */ /* 0x000fe200078e0a02 */
[----:B------:R-:W-:Y:S01]  /*52d0*/  ISETP.GE.AND P6, PT, R10, RZ, PT ;  /* 0x000000ff0a00720c */ /* 0x000fe20003fc6270 */
[----:B------:R-:W-:-:S04]  /*52e0*/  IMAD.HI.U32 R10, R7, R20, RZ ;  /* 0x00000014070a7227 */ /* 0x000fc800078e00ff */
[----:B------:R-:W-:Y:S01]  /*52f0*/  @!P5 IMAD.MOV R5, RZ, RZ, -R5 ;  /* 0x000000ffff05d224 */ /* 0x000fe200078e0a05 */
[----:B------:R-:W-:Y:S01]  /*5300*/  ISETP.GE.AND P5, PT, R12, RZ, PT ;  /* 0x000000ff0c00720c */ /* 0x000fe20003fa6270 */
[----:B------:R-:W-:Y:S01]  /*5310*/  @!P1 IMAD.MOV R0, RZ, RZ, -R0 ;  /* 0x000000ffff009224 */ /* 0x000fe200078e0a00 */
[----:B------:R-:W-:Y:S01]  /*5320*/  ISETP.GE.AND P1, PT, R13, RZ, PT ;  /* 0x000000ff0d00720c */ /* 0x000fe20003f26270 */
[----:B------:R-:W-:Y:S01]  /*5330*/  IMAD.HI.U32 R12, R7, R18, RZ ;  /* 0x00000012070c7227 */ /* 0x000fe200078e00ff */
[----:B------:R-:W-:Y:S01]  /*5340*/  STL [R1+0xa4], R5 ;  /* 0x0000a40501007387 */ /* 0x000fe20000100800 */
[----:B------:R-:W-:Y:S02]  /*5350*/  IABS R13, R16 ;  /* 0x00000010000d7213 */ /* 0x000fe40000000000 */
[----:B------:R-:W-:Y:S01]  /*5360*/  IMAD.MOV R10, RZ, RZ, -R10 ;  /* 0x000000ffff0a7224 */ /* 0x000fe200078e0a0a */
[----:B------:R0:W-:Y:S01]  /*5370*/  STL [R1+0x94], R0 ;  /* 0x0000940001007387 */ /* 0x0001e20000100800 */
[----:B------:R-:W-:-:S02]  /*5380*/  @!P0 IMAD.IADD R17, R17, 0x1, -R2 ;  /* 0x0000000111118824 */ /* 0x000fc400078e0a02 */
[----:B------:R-:W-:Y:S02]  /*5390*/  VIADD R4, R6, 0x46 ;  /* 0x0000004606047836 */ /* 0x000fe40000000000 */
[----:B------:R-:W-:Y:S01]  /*53a0*/  IMAD.MOV R12, RZ, RZ, -R12 ;  /* 0x000000ffff0c7224 */ /* 0x000fe200078e0a0c */
[C---:B------:R-:W-:Y:S01]  /*53b0*/  ISETP.GT.U32.AND P0, PT, R2.reuse, R17, PT ;  /* 0x000000110200720c */ /* 0x040fe20003f04070 */
[----:B------:R-:W-:Y:S01]  /*53c0*/  IMAD R20, R2, R10, R20 ;  /* 0x0000000a02147224 */ /* 0x000fe200078e0214 */
[----:B------:R-:W-:Y:S01]  /*53d0*/  IABS R15, R4 ;  /* 0x00000004000f7213 */ /* 0x000fe20000000000 */
[----:B------:R-:W-:-:S04]  /*53e0*/  IMAD.HI.U32 R9, R7, R19, RZ ;  /* 0x0000001307097227 */ /* 0x000fc800078e00ff */
[----:B0-----:R-:W-:Y:S02]  /*53f0*/  IMAD.MOV.U32 R0, RZ, RZ, R3 ;  /* 0x000000ffff007224 */ /* 0x001fe400078e0003 */
[C---:B------:R-:W-:Y:S02]  /*5400*/  IMAD R18, R2.reuse, R12, R18 ;  /* 0x0000000c02127224 */ /* 0x040fe400078e0212 */
[----:B------:R-:W-:Y:S02]  /*5410*/  IMAD.MOV.U32 R5, RZ, RZ, R8 ;  /* 0x000000ffff057224 */ /* 0x000fe400078e0008 */
[----:B------:R-:W-:Y:S01]  /*5420*/  @!P4 IMAD.MOV R0, RZ, RZ, -R0 ;  /* 0x000000ffff00c224 */ /* 0x000fe200078e0a00 */
[C---:B------:R-:W-:Y:S01]  /*5430*/  ISETP.GT.U32.AND P4, PT, R2.reuse, R20, PT ;  /* 0x000000140200720c */ /* 0x040fe20003f84070 */
[----:B------:R-:W-:Y:S02]  /*5440*/  IMAD.MOV R9, RZ, RZ, -R9 ;  /* 0x000000ffff097224 */ /* 0x000fe400078e0a09 */
[----:B------:R-:W-:Y:S01]  /*5450*/  @!P3 IMAD.MOV R5, RZ, RZ, -R5 ;  /* 0x000000ffff05b224 */ /* 0x000fe200078e0a05 */
[----:B------:R-:W-:Y:S01]  /*5460*/  ISETP.GT.U32.AND P3, PT, R2, R18, PT ;  /* 0x000000120200720c */ /* 0x000fe20003f64070 */
[----:B------:R-:W-:-:S03]  /*5470*/  IMAD.HI.U32 R10, R7, R15, RZ ;  /* 0x0000000f070a7227 */ /* 0x000fc600078e00ff */
[----:B------:R-:W-:Y:S01]  /*5480*/  STL [R1+0x88], R5 ;  /* 0x0000880501007387 */ /* 0x000fe20000100800 */
[----:B------:R-:W-:Y:S02]  /*5490*/  IMAD R19, R2, R9, R19 ;  /* 0x0000000902137224 */ /* 0x000fe400078e0213 */
[----:B------:R-:W-:Y:S01]  /*54a0*/  IMAD.MOV R8, RZ, RZ, -R10 ;  /* 0x000000ffff087224 */ /* 0x000fe200078e0a0a */
[----:B------:R0:W-:Y:S01]  /*54b0*/  STL [R1+0x80], R0 ;  /* 0x0000800001007387 */ /* 0x0001e20000100800 */
[----:B------:R-:W-:Y:S02]  /*54c0*/  VIADD R3, R6, 0x42 ;  /* 0x0000004206037836 */ /* 0x000fe40000000000 */
[----:B------:R-:W-:Y:S01]  /*54d0*/  @!P0 IMAD.IADD R17, R17, 0x1, -R2 ;  /* 0x0000000111118824 */ /* 0x000fe200078e0a02 */
[----:B------:R-:W-:Y:S01]  /*54e0*/  ISETP.GT.U32.AND P0, PT, R2, R19, PT ;  /* 0x000000130200720c */ /* 0x000fe20003f04070 */
[----:B------:R-:W-:-:S04]  /*54f0*/  IMAD.HI.U32 R9, R7, R13, RZ ;  /* 0x0000000d07097227 */ /* 0x000fc800078e00ff */
[----:B------:R-:W-:Y:S01]  /*5500*/  IMAD R15, R2, R8, R15 ;  /* 0x00000008020f7224 */ /* 0x000fe200078e020f */
[----:B------:R-:W-:Y:S01]  /*5510*/  IABS R8, R3 ;  /* 0x0000000300087213 */ /* 0x000fe20000000000 */
[--C-:B------:R-:W-:Y:S02]  /*5520*/  @!P4 IMAD.IADD R20, R20, 0x1, -R2.reuse ;  /* 0x000000011414c824 */ /* 0x100fe400078e0a02 */
[----:B0-----:R-:W-:Y:S02]  /*5530*/  IMAD.MOV.U32 R0, RZ, RZ, R17 ;  /* 0x000000ffff007224 */ /* 0x001fe400078e0011 */
[----:B------:R-:W-:Y:S02]  /*5540*/  IMAD.MOV R9, RZ, RZ, -R9 ;  /* 0x000000ffff097224 */ /* 0x000fe400078e0a09 */
[----:B------:R-:W-:Y:S01]  /*5550*/  @!P3 IMAD.IADD R18, R18, 0x1, -R2 ;  /* 0x000000011212b824 */ /* 0x000fe200078e0a02 */
[C---:B------:R-:W-:Y:S01]  /*5560*/  ISETP.GT.U32.AND P3, PT, R2.reuse, R15, PT ;  /* 0x0000000f0200720c */ /* 0x040fe20003f64070 */
[----:B------:R-:W-:Y:S01]  /*5570*/  @!P2 IMAD.MOV R0, RZ, RZ, -R0 ;  /* 0x000000ffff00a224 */ /* 0x000fe200078e0a00 */
[C---:B------:R-:W-:Y:S01]  /*5580*/  ISETP.GT.U32.AND P2, PT, R2.reuse, R20, PT ;  /* 0x000000140200720c */ /* 0x040fe20003f44070 */
[C---:B------:R-:W-:Y:S01]  /*5590*/  IMAD R13, R2.reuse, R9, R13 ;  /* 0x00000009020d7224 */ /* 0x040fe200078e020d */
[----:B------:R-:W-:Y:S01]  /*55a0*/  ISETP.GT.U32.AND P4, PT, R2, R18, PT ;  /* 0x000000120200720c */ /* 0x000fe20003f84070 */
[----:B------:R-:W-:Y:S01]  /*55b0*/  IMAD.HI.U32 R9, R7, R8, RZ ;  /* 0x0000000807097227 */ /* 0x000fe200078e00ff */
[----:B------:R0:W-:Y:S03]  /*55c0*/  STL [R1+0x7c], R0 ;  /* 0x00007c0001007387 */ /* 0x0001e60000100800 */
[----:B------:R-:W-:-:S02]  /*55d0*/  IMAD.MOV R9, RZ, RZ, -R9 ;  /* 0x000000ffff097224 */ /* 0x000fc400078e0a09 */
[----:B------:R-:W-:Y:S02]  /*55e0*/  @!P0 IMAD.IADD R19, R19, 0x1, -R2 ;  /* 0x0000000113138824 */ /* 0x000fe400078e0a02 */
[----:B------:R-:W-:Y:S02]  /*55f0*/  VIADD R14, R6, 0x40 ;  /* 0x00000040060e7836 */ /* 0x000fe40000000000 */
[C---:B------:R-:W-:Y:S01]  /*5600*/  IMAD R8, R2.reuse, R9, R8 ;  /* 0x0000000902087224 */ /* 0x040fe200078e0208 */
[----:B------:R-:W-:Y:S01]  /*5610*/  ISETP.GT.U32.AND P0, PT, R2, R19, PT ;  /* 0x000000130200720c */ /* 0x000fe20003f04070 */
[--C-:B------:R-:W-:Y:S01]  /*5620*/  @!P3 IMAD.IADD R15, R15, 0x1, -R2.reuse ;  /* 0x000000010f0fb824 */ /* 0x100fe200078e0a02 */
[----:B------:R-:W-:Y:S01]  /*5630*/  IABS R10, R14 ;  /* 0x0000000e000a7213 */ /* 0x000fe20000000000 */
[--C-:B------:R-:W-:Y:S01]  /*5640*/  @!P2 IMAD.IADD R20, R20, 0x1, -R2.reuse ;  /* 0x000000011414a824 */ /* 0x100fe200078e0a02 */
[----:B------:R-:W-:Y:S01]  /*5650*/  ISETP.GT.U32.AND P2, PT, R2, R8, PT ;  /* 0x000000080200720c */ /* 0x000fe20003f44070 */
[----:B------:R-:W-:Y:S01]  /*5660*/  @!P4 IMAD.IADD R18, R18, 0x1, -R2 ;  /* 0x000000011212c824 */ /* 0x000fe200078e0a02 */
[C---:B------:R-:W-:Y:S01]  /*5670*/  ISETP.GT.U32.AND P3, PT, R2.reuse, R15, PT ;  /* 0x0000000f0200720c */ /* 0x040fe20003f64070 */
[----:B------:R-:W-:Y:S01]  /*5680*/  IMAD.HI.U32 R17, R7, R10, RZ ;  /* 0x0000000a07117227 */ /* 0x000fe200078e00ff */
[----:B------:R-:W-:-:S03]  /*5690*/  ISETP.GT.U32.AND P4, PT, R2, R13, PT ;  /* 0x0000000d0200720c */ /* 0x000fc60003f84070 */
[----:B------:R-:W-:Y:S02]  /*56a0*/  VIADD R9, R6, 0x3c ;  /* 0x0000003c06097836 */ /* 0x000fe40000000000 */
[----:B------:R-:W-:Y:S02]  /*56b0*/  IMAD.MOV R17, RZ, RZ, -R17 ;  /* 0x000000ffff117224 */ /* 0x000fe400078e0a11 */
[----:B------:R-:W-:Y:S02]  /*56c0*/  IMAD.MOV.U32 R5, RZ, RZ, R18 ;  /* 0x000000ffff057224 */ /* 0x000fe400078e0012 */
[----:B------:R-:W-:Y:S01]  /*56d0*/  @!P0 IMAD.IADD R19, R19, 0x1, -R2 ;  /* 0x0000000113138824 */ /* 0x000fe200078e0a02 */
[----:B------:R-:W-:Y:S01]  /*56e0*/  ISETP.GE.AND P0, PT, R4, RZ, PT ;  /* 0x000000ff0400720c */ /* 0x000fe20003f06270 */
[----:B0-----:R-:W-:Y:S02]  /*56f0*/  IMAD.MOV.U32 R0, RZ, RZ, R20 ;  /* 0x000000ffff007224 */ /* 0x001fe400078e0014 */
[----:B------:R-:W-:Y:S01]  /*5700*/  IMAD R4, R2, R17, R10 ;  /* 0x0000001102047224 */ /* 0x000fe200078e020a */
[----:B------:R-:W-:Y:S01]  /*5710*/  IABS R17, R9 ;  /* 0x0000000900117213 */ /* 0x000fe20000000000 */
[----:B------:R-:W-:Y:S01]  /*5720*/  @!P2 IMAD.IADD R8, R8, 0x1, -R2 ;  /* 0x000000010808a824 */ /* 0x000fe200078e0a02 */
[----:B------:R-:W-:Y:S01]  /*5730*/  ISETP.GE.AND P2, PT, R3, RZ, PT ;  /* 0x000000ff0300720c */ /* 0x000fe20003f46270 */
[----:B------:R-:W-:Y:S01]  /*5740*/  @!P5 IMAD.MOV R5, RZ, RZ, -R5 ;  /* 0x000000ffff05d224 */ /* 0x000fe200078e0a05 */
[----:B------:R-:W-:Y:S01]  /*5750*/  IADD3 R10, PT, PT, R6, 0x3a, RZ ;  /* 0x0000003a060a7810 */ /* 0x000fe20007ffe0ff */
[----:B------:R-:W-:Y:S01]  /*5760*/  @!P1 IMAD.MOV R0, RZ, RZ, -R0 ;  /* 0x000000ffff009224 */ /* 0x000fe200078e0a00 */
[----:B------:R-:W-:Y:S01]  /*5770*/  ISETP.GT.U32.AND P1, PT, R2, R8, PT ;  /* 0x000000080200720c */ /* 0x000fe20003f24070 */
[----:B------:R-:W-:Y:S01]  /*5780*/  @!P3 IMAD.IADD R15, R15, 0x1, -R2 ;  /* 0x000000010f0fb824 */ /* 0x000fe200078e0a02 */
[----:B------:R-:W-:Y:S01]  /*5790*/  STL [R1+0x74], R5 ;  /* 0x0000740501007387 */ /* 0x000fe20000100800 */
[----:B------:R-:W-:Y:S01]  /*57a0*/  VIADD R12, R6, 0x3e ;  /* 0x0000003e060c7836 */ /* 0x000fe20000000000 */
[----:B------:R-:W-:Y:S01]  /*57b0*/  ISETP.GT.U32.AND P3, PT, R2, R4, PT ;  /* 0x000000040200720c */ /* 0x000fe20003f64070 */
[----:B------:R-:W-:Y:S01]  /*57c0*/  IMAD.HI.U32 R18, R7, R17, RZ ;  /* 0x0000001107127227 */ /* 0x000fe200078e00ff */
[----:B------:R0:W-:Y:S02]  /*57d0*/  STL [R1+0x6c], R0 ;  /* 0x00006c0001007387 */ /* 0x0001e40000100800 */
[----:B------:R-:W-:Y:S01]  /*57e0*/  IABS R21, R12 ;  /* 0x0000000c00157213 */ /* 0x000fe20000000000 */
[----:B------:R-:W-:-:S02]  /*57f0*/  IMAD.MOV R18, RZ, RZ, -R18 ;  /* 0x000000ffff127224 */ /* 0x000fc400078e0a12 */
[----:B------:R-:W-:Y:S01]  /*5800*/  @!P4 IMAD.IADD R13, R13, 0x1, -R2 ;  /* 0x000000010d0dc824 */ /* 0x000fe200078e0a02 */
[----:B------:R-:W-:Y:S01]  /*5810*/  ISETP.GE.AND P4, PT, R16, RZ, PT ;  /* 0x000000ff1000720c */ /* 0x000fe20003f86270 */
[----:B------:R-:W-:Y:S01]  /*5820*/  IMAD.HI.U32 R22, R7, R21, RZ ;  /* 0x0000001507167227 */ /* 0x000fe200078e00ff */
[----:B------:R-:W-:-:S03]  /*5830*/  IABS R16, R10 ;  /* 0x0000000a00107213 */ /* 0x000fc60000000000 */
[----:B0-----:R-:W-:Y:S02]  /*5840*/  IMAD.MOV.U32 R0, RZ, RZ, R15 ;  /* 0x000000ffff007224 */ /* 0x001fe400078e000f */
[----:B------:R-:W-:Y:S02]  /*5850*/  @!P1 IMAD.IADD R8, R8, 0x1, -R2 ;  /* 0x0000000108089824 */ /* 0x000fe400078e0a02 */
[----:B------:R-:W-:Y:S01]  /*5860*/  @!P0 IMAD.MOV R0, RZ, RZ, -R0 ;  /* 0x000000ffff008224 */ /* 0x000fe200078e0a00 */
[----:B------:R-:W-:Y:S01]  /*5870*/  ISETP.GE.AND P0, PT, R14, RZ, PT ;  /* 0x000000ff0e00720c */ /* 0x000fe20003f06270 */
[----:B------:R-:W-:Y:S02]  /*5880*/  IMAD R14, R2, R18, R17 ;  /* 0x00000012020e7224 */ /* 0x000fe400078e0211 */
[----:B------:R-:W-:Y:S02]  /*5890*/  IMAD.MOV R22, RZ, RZ, -R22 ;  /* 0x000000ffff167224 */ /* 0x000fe400078e0a16 */
[----:B------:R-:W-:Y:S01]  /*58a0*/  @!P3 IMAD.IADD R4, R4, 0x1, -R2 ;  /* 0x000000010404b824 */ /* 0x000fe200078e0a02 */
[C---:B------:R-:W-:Y:S01]  /*58b0*/  ISETP.GT.U32.AND P1, PT, R2.reuse, R14, PT ;  /* 0x0000000e0200720c */ /* 0x040fe20003f24070 */
[----:B------:R-:W-:Y:S01]  /*58c0*/  IMAD.MOV.U32 R5, RZ, RZ, R19 ;  /* 0x000000ffff057224 */ /* 0x000fe200078e0013 */
[C---:B------:R-:W-:Y:S01]  /*58d0*/  ISETP.GT.U32.AND P3, PT, R2.reuse, R13, PT ;  /* 0x0000000d0200720c */ /* 0x040fe20003f64070 */
[C---:B------:R-:W-:Y:S01]  /*58e0*/  IMAD R3, R2.reuse, R22, R21 ;  /* 0x0000001602037224 */ /* 0x040fe200078e0215 */
[----:B------:R-:W-:Y:S01]  /*58f0*/  ISETP.GT.U32.AND P5, PT, R2, R4, PT ;  /* 0x000000040200720c */ /* 0x000fe20003fa4070 */
[----:B------:R-:W-:-:S02]  /*5900*/  @!P6 IMAD.MOV R5, RZ, RZ, -R5 ;  /* 0x000000ffff05e224 */ /* 0x000fc400078e0a05 */
[----:B------:R-:W-:Y:S01]  /*5910*/  IMAD.HI.U32 R15, R7, R16, RZ ;  /* 0x00000010070f7227 */ /* 0x000fe200078e00ff */
[----:B------:R-:W-:Y:S02]  /*5920*/  ISETP.GT.U32.AND P6, PT, R2, R3, PT ;  /* 0x000000030200720c */ /* 0x000fe40003fc4070 */
[----:B------:R0:W-:Y:S01]  /*5930*/  STL [R1+0x60], R5 ;  /* 0x0000600501007387 */ /* 0x0001e20000100800 */
[----:B------:R-:W-:Y:S02]  /*5940*/  IMAD.MOV R15, RZ, RZ, -R15 ;  /* 0x000000ffff0f7224 */ /* 0x000fe400078e0a0f */
[--C-:B------:R-:W-:Y:S01]  /*5950*/  @!P1 IMAD.IADD R14, R14, 0x1, -R2.reuse ;  /* 0x000000010e0e9824 */ /* 0x100fe200078e0a02 */
[----:B------:R1:W-:Y:S01]  /*5960*/  STL [R1+0x5c], R0 ;  /* 0x00005c0001007387 */ /* 0x0003e20000100800 */
[----:B------:R-:W-:Y:S01]  /*5970*/  @!P3 IMAD.IADD R13, R13, 0x1, -R2 ;  /* 0x000000010d0db824 */ /* 0x000fe200078e0a02 */
[----:B------:R-:W-:Y:S01]  /*5980*/  ISETP.GE.AND P3, PT, R12, RZ, PT ;  /* 0x000000ff0c00720c */ /* 0x000fe20003f66270 */
[----:B------:R-:W-:-:S02]  /*5990*/  IMAD R16, R2, R15, R16 ;  /* 0x0000000f02107224 */ /* 0x000fc400078e0210 */
[----:B------:R-:W-:Y:S01]  /*59a0*/  @!P5 IMAD.IADD R4, R4, 0x1, -R2 ;  /* 0x000000010404d824 */ /* 0x000fe200078e0a02 */
[----:B------:R-:W-:Y:S01]  /*59b0*/  ISETP.GE.AND P5, PT, R9, RZ, PT ;  /* 0x000000ff0900720c */ /* 0x000fe20003fa6270 */
[----:B0-----:R-:W-:Y:S02]  /*59c0*/  IMAD.MOV.U32 R5, RZ, RZ, R8 ;  /* 0x000000ffff057224 */ /* 0x001fe400078e0008 */
[----:B------:R-:W-:Y:S02]  /*59d0*/  @!P6 IMAD.IADD R3, R3, 0x1, -R2 ;  /* 0x000000010303e824 */ /* 0x000fe400078e0a02 */
[----:B------:R-:W-:Y:S01]  /*59e0*/  @!P2 IMAD.MOV R5, RZ, RZ, -R5 ;  /* 0x000000ffff05a224 */ /* 0x000fe200078e0a05 */
[C---:B------:R-:W-:Y:S01]  /*59f0*/  ISETP.GT.U32.AND P2, PT, R2.reuse, R14, PT ;  /* 0x0000000e0200720c */ /* 0x040fe20003f44070 */
[----:B-1----:R-:W-:Y:S01]  /*5a00*/  IMAD.MOV.U32 R0, RZ, RZ, R13 ;  /* 0x000000ffff007224 */ /* 0x002fe200078e000d */
[----:B------:R-:W-:Y:S01]  /*5a10*/  ISETP.GT.U32.AND P6, PT, R2, R3, PT ;  /* 0x000000030200720c */ /* 0x000fe20003fc4070 */
[----:B------:R-:W-:-:S02]  /*5a20*/  VIADD R9, R6, 0x36 ;  /* 0x0000003606097836 */ /* 0x000fc40000000000 */
[----:B------:R-:W-:Y:S01]  /*5a30*/  @!P4 IMAD.MOV R0, RZ, RZ, -R0 ;  /* 0x000000ffff00c224 */ /* 0x000fe200078e0a00 */
[----:B------:R-:W-:Y:S01]  /*5a40*/  ISETP.GE.AND P4, PT, R10, RZ, PT ;  /* 0x000000ff0a00720c */ /* 0x000fe20003f86270 */
[C---:B------:R-:W-:Y:S02]  /*5a50*/  VIADD R10, R6.reuse, 0x38 ;  /* 0x00000038060a7836 */ /* 0x040fe40000000000 */
[C---:B------:R-:W-:Y:S01]  /*5a60*/  VIADD R8, R6.reuse, 0x34 ;  /* 0x0000003406087836 */ /* 0x040fe20000000000 */
[----:B------:R0:W-:Y:S01]  /*5a70*/  STL [R1+0x58], R0 ;  /* 0x0000580001007387 */ /* 0x0001e20000100800 */
[----:B------:R-:W-:Y:S01]  /*5a80*/  VIADD R15, R6, 0x30 ;  /* 0x00000030060f7836 */ /* 0x000fe20000000000 */
[----:B------:R-:W-:Y:S01]  /*5a90*/  IABS R21, R10 ;  /* 0x0000000a00157213 */ /* 0x000fe20000000000 */
[--C-:B------:R-:W-:Y:S01]  /*5aa0*/  @!P2 IMAD.IADD R14, R14, 0x1, -R2.reuse ;  /* 0x000000010e0ea824 */ /* 0x100fe200078e0a02 */
[----:B------:R-:W-:Y:S01]  /*5ab0*/  ISETP.GT.U32.AND P2, PT, R2, R16, PT ;  /* 0x000000100200720c */ /* 0x000fe20003f44070 */
[----:B------:R-:W-:Y:S01]  /*5ac0*/  @!P6 IMAD.IADD R3, R3, 0x1, -R2 ;  /* 0x000000010303e824 */ /* 0x000fe200078e0a02 */
[----:B------:R-:W-:Y:S01]  /*5ad0*/  STL [R1+0x3c], R5 ;  /* 0x00003c0501007387 */ /* 0x000fe20000100800 */
[----:B------:R-:W-:Y:S01]  /*5ae0*/  IMAD.HI.U32 R18, R7, R21, RZ ;  /* 0x0000001507127227 */ /* 0x000fe200078e00ff */
[----:B------:R-:W-:-:S02]  /*5af0*/  ISETP.GE.AND P6, PT, R8, RZ, PT ;  /* 0x000000ff0800720c */ /* 0x000fc40003fc6270 */
[----:B------:R-:W-:Y:S01]  /*5b00*/  IABS R8, R8 ;  /* 0x0000000800087213 */ /* 0x000fe20000000000 */
[----:B0-----:R-:W-:Y:S01]  /*5b10*/  IMAD.MOV.U32 R0, RZ, RZ, R4 ;  /* 0x000000ffff007224 */ /* 0x001fe200078e0004 */
[----:B------:R-:W-:Y:S01]  /*5b20*/  ISETP.GE.AND P1, PT, R10, RZ, PT ;  /* 0x000000ff0a00720c */ /* 0x000fe20003f26270 */
[----:B------:R-:W-:Y:S01]  /*5b30*/  IMAD.MOV R18, RZ, RZ, -R18 ;  /* 0x000000ffff127224 */ /* 0x000fe200078e0a12 */
[----:B------:R-:W-:Y:S01]  /*5b40*/  IABS R13, R15 ;  /* 0x0000000f000d7213 */ /* 0x000fe20000000000 */
[----:B------:R-:W-:Y:S01]  /*5b50*/  @!P0 IMAD.MOV R0, RZ, RZ, -R0 ;  /* 0x000000ffff008224 */ /* 0x000fe200078e0a00 */
[----:B------:R-:W-:Y:S01]  /*5b60*/  ISETP.GE.AND P0, PT, R9, RZ, PT ;  /* 0x000000ff0900720c */ /* 0x000fe20003f06270 */
[----:B------:R-:W-:Y:S01]  /*5b70*/  IMAD R21, R2, R18, R21 ;  /* 0x0000001202157224 */ /* 0x000fe200078e0215 */
[----:B------:R-:W-:Y:S01]  /*5b80*/  IABS R9, R9 ;  /* 0x0000000900097213 */ /* 0x000fe20000000000 */
[----:B------:R-:W-:Y:S01]  /*5b90*/  @!P2 IMAD.IADD R16, R16, 0x1, -R2 ;  /* 0x000000011010a824 */ /* 0x000fe200078e0a02 */
[----:B------:R0:W-:Y:S01]  /*5ba0*/  STL [R1+0x84], R0 ;  /* 0x0000840001007387 */ /* 0x0001e20000100800 */
[----:B------:R-:W-:Y:S01]  /*5bb0*/  VIADD R10, R6, 0x32 ;  /* 0x00000032060a7836 */ /* 0x000fe20000000000 */
[----:B------:R-:W-:Y:S01]  /*5bc0*/  ISETP.GT.U32.AND P2, PT, R2, R21, PT ;  /* 0x000000150200720c */ /* 0x000fe20003f44070 */
[----:B------:R-:W-:-:S03]  /*5bd0*/  IMAD.HI.U32 R17, R7, R9, RZ ;  /* 0x0000000907117227 */ /* 0x000fc600078e00ff */
[----:B------:R-:W-:Y:S01]  /*5be0*/  IABS R12, R10 ;  /* 0x0000000a000c7213 */ /* 0x000fe20000000000 */
[----:B------:R-:W-:-:S04]  /*5bf0*/  IMAD.HI.U32 R4, R7, R8, RZ ;  /* 0x0000000807047227 */ /* 0x000fc800078e00ff */
[----:B0-----:R-:W-:Y:S02]  /*5c00*/  IMAD.MOV.U32 R0, RZ, RZ, R3 ;  /* 0x000000ffff007224 */ /* 0x001fe400078e0003 */
[----:B------:R-:W-:Y:S02]  /*5c10*/  IMAD.MOV R17, RZ, RZ, -R17 ;  /* 0x000000ffff117224 */ /* 0x000fe400078e0a11 */
[----:B------:R-:W-:Y:S01]  /*5c20*/  @!P3 IMAD.MOV R0, RZ, RZ, -R0 ;  /* 0x000000ffff00b224 */ /* 0x000fe200078e0a00 */
[C---:B------:R-:W-:Y:S01]  /*5c30*/  ISETP.GT.U32.AND P3, PT, R2.reuse, R16, PT ;  /* 0x000000100200720c */ /* 0x040fe20003f64070 */
[----:B------:R-:W-:Y:S02]  /*5c40*/  IMAD.MOV R4, RZ, RZ, -R4 ;  /* 0x000000ffff047224 */ /* 0x000fe400078e0a04 */
[C---:B------:R-:W-:Y:S01]  /*5c50*/  IMAD R9, R2.reuse, R17, R9 ;  /* 0x0000001102097224 */ /* 0x040fe200078e0209 */
[----:B------:R0:W-:Y:S01]  /*5c60*/  STL [R1+0x24], R0 ;  /* 0x0000240001007387 */ /* 0x0001e20000100800 */
[----:B------:R-:W-:-:S02]  /*5c70*/  IMAD R8, R2, R4, R8 ;  /* 0x0000000402087224 */ /* 0x000fc400078e0208 */
[----:B------:R-:W-:-:S04]  /*5c80*/  IMAD.HI.U32 R4, R7, R12, RZ ;  /* 0x0000000c07047227 */ /* 0x000fc800078e00ff */
[----:B------:R-:W-:Y:S02]  /*5c90*/  @!P2 IMAD.IADD R21, R21, 0x1, -R2 ;  /* 0x000000011515a824 */ /* 0x000fe400078e0a02 */
[----:B------:R-:W-:Y:S02]  /*5ca0*/  IMAD.MOV R4, RZ, RZ, -R4 ;  /* 0x000000ffff047224 */ /* 0x000fe400078e0a04 */
[----:B0-----:R-:W-:Y:S01]  /*5cb0*/  IMAD.MOV.U32 R0, RZ, RZ, R14 ;  /* 0x000000ffff007224 */ /* 0x001fe200078e000e */
[----:B------:R-:W-:Y:S01]  /*5cc0*/  ISETP.GT.U32.AND P2, PT, R2, R21, PT ;  /* 0x000000150200720c */ /* 0x000fe20003f44070 */
[----:B------:R-:W-:Y:S01]  /*5cd0*/  @!P3 IMAD.IADD R16, R16, 0x1, -R2 ;  /* 0x000000011010b824 */ /* 0x000fe200078e0a02 */
[C---:B------:R-:W-:Y:S01]  /*5ce0*/  ISETP.GT.U32.AND P3, PT, R2.reuse, R8, PT ;  /* 0x000000080200720c */ /* 0x040fe20003f64070 */
[----:B------:R-:W-:Y:S01]  /*5cf0*/  @!P5 IMAD.MOV R0, RZ, RZ, -R0 ;  /* 0x000000ffff00d224 */ /* 0x000fe200078e0a00 */
[C---:B------:R-:W-:Y:S01]  /*5d00*/  ISETP.GT.U32.AND P5, PT, R2.reuse, R9, PT ;  /* 0x000000090200720c */ /* 0x040fe20003fa4070 */
[----:B------:R-:W-:-:S02]  /*5d10*/  IMAD R12, R2, R4, R12 ;  /* 0x00000004020c7224 */ /* 0x000fc400078e020c */
[----:B------:R-:W-:Y:S01]  /*5d20*/  VIADD R17, R6, 0x2e ;  /* 0x0000002e06117836 */ /* 0x000fe20000000000 */
[----:B------:R0:W-:Y:S01]  /*5d30*/  STL [R1+0x1c], R0 ;  /* 0x00001c0001007387 */ /* 0x0001e20000100800 */
[----:B------:R-:W-:-:S03]  /*5d40*/  IMAD.HI.U32 R3, R7, R13, RZ ;  /* 0x0000000d07037227 */ /* 0x000fc600078e00ff */
[----:B------:R-:W-:Y:S01]  /*5d50*/  IABS R14, R17 ;  /* 0x00000011000e7213 */ /* 0x000fe20000000000 */
[--C-:B------:R-:W-:Y:S02]  /*5d60*/  @!P2 IMAD.IADD R21, R21, 0x1, -R2.reuse ;  /* 0x000000011515a824 */ /* 0x100fe400078e0a02 */
[----:B------:R-:W-:Y:S02]  /*5d70*/  IMAD.MOV R3, RZ, RZ, -R3 ;  /* 0x000000ffff037224 */ /* 0x000fe400078e0a03 */
[----:B------:R-:W-:Y:S02]  /*5d80*/  @!P5 IMAD.IADD R9, R9, 0x1, -R2 ;  /* 0x000000010909d824 */ /* 0x000fe400078e0a02 */
[----:B0-----:R-:W-:Y:S02]  /*5d90*/  IMAD.MOV.U32 R0, RZ, RZ, R16 ;  /* 0x000000ffff007224 */ /* 0x001fe400078e0010 */
[----:B------:R-:W-:Y:S01]  /*5da0*/  IMAD.HI.U32 R19, R7, R14, RZ ;  /* 0x0000000e07137227 */ /* 0x000fe200078e00ff */
[----:B------:R-:W-:-:S03]  /*5db0*/  ISETP.GT.U32.AND P5, PT, R2, R9, PT ;  /* 0x000000090200720c */ /* 0x000fc60003fa4070 */
[----:B------:R-:W-:Y:S01]  /*5dc0*/  @!P4 IMAD.MOV R0, RZ, RZ, -R0 ;  /* 0x000000ffff00c224 */ /* 0x000fe200078e0a00 */
[C---:B------:R-:W-:Y:S01]  /*5dd0*/  ISETP.GT.U32.AND P4, PT, R2.reuse, R12, PT ;  /* 0x0000000c0200720c */ /* 0x040fe20003f84070 */
[----:B------:R-:W-:Y:S02]  /*5de0*/  IMAD R13, R2, R3, R13 ;  /* 0x00000003020d7224 */ /* 0x000fe400078e020d */
[----:B------:R-:W-:Y:S01]  /*5df0*/  VIADD R4, R6, 0x2a ;  /* 0x0000002a06047836 */ /* 0x000fe20000000000 */
[----:B------:R0:W-:Y:S01]  /*5e00*/  STL [R1+0x14], R0 ;  /* 0x0000140001007387 */ /* 0x0001e20000100800 */
[----:B------:R-:W-:Y:S01]  /*5e10*/  IMAD.MOV R19, RZ, RZ, -R19 ;  /* 0x000000ffff137224 */ /* 0x000fe200078e0a13 */
[----:B------:R-:W-:Y:S01]  /*5e20*/  ISETP.GT.U32.AND P2, PT, R2, R13, PT ;  /* 0x0000000d0200720c */ /* 0x000fe20003f44070 */
[----:B------:R-:W-:Y:S01]  /*5e30*/  @!P3 IMAD.IADD R8, R8, 0x1, -R2 ;  /* 0x000000010808b824 */ /* 0x000fe200078e0a02 */
[----:B------:R-:W-:Y:S01]  /*5e40*/  IABS R16, R4 ;  /* 0x0000000400107213 */ /* 0x000fe20000000000 */
[----:B------:R-:W-:-:S02]  /*5e50*/  VIADD R3, R6, 0x2c ;  /* 0x0000002c06037836 */ /* 0x000fc40000000000 */
[C---:B------:R-:W-:Y:S01]  /*5e60*/  IMAD R14, R2.reuse, R19, R14 ;  /* 0x00000013020e7224 */ /* 0x040fe200078e020e */
[----:B------:R-:W-:Y:S01]  /*5e70*/  ISETP.GT.U32.AND P3, PT, R2, R8, PT ;  /* 0x000000080200720c */ /* 0x000fe20003f64070 */
[--C-:B------:R-:W-:Y:S01]  /*5e80*/  @!P4 IMAD.IADD R12, R12, 0x1, -R2.reuse ;  /* 0x000000010c0cc824 */ /* 0x100fe200078e0a02 */
[----:B0-----:R-:W-:Y:S01]  /*5e90*/  MOV R0, R21 ;  /* 0x0000001500007202 */ /* 0x001fe20000000f00 */
[----:B------:R-:W-:Y:S01]  /*5ea0*/  @!P5 IMAD.IADD R9, R9, 0x1, -R2 ;  /* 0x000000010909d824 */ /* 0x000fe200078e0a02 */
[----:B------:R-:W-:Y:S01]  /*5eb0*/  IABS R18, R3 ;  /* 0x0000000300127213 */ /* 0x000fe20000000000 */
[C---:B------:R-:W-:Y:S01]  /*5ec0*/  IMAD.HI.U32 R20, R7.reuse, R16, RZ ;  /* 0x0000001007147227 */ /* 0x040fe200078e00ff */
[----:B------:R-:W-:Y:S02]  /*5ed0*/  ISETP.GT.U32.AND P5, PT, R2, R14, PT ;  /* 0x0000000e0200720c */ /* 0x000fe40003fa4070 */
[----:B------:R-:W-:Y:S01]  /*5ee0*/  ISETP.GE.AND P4, PT, R10, RZ, PT ;  /* 0x000000ff0a00720c */ /* 0x000fe20003f86270 */
[----:B------:R-:W-:Y:S01]  /*5ef0*/  @!P1 IMAD.MOV R0, RZ, RZ, -R0 ;  /* 0x000000ffff009224 */ /* 0x000fe200078e0a00 */
[----:B------:R-:W-:Y:S01]  /*5f00*/  ISETP.GT.U32.AND P1, PT, R2, R12, PT ;  /* 0x0000000c0200720c */ /* 0x000fe20003f24070 */
[----:B------:R-:W-:-:S03]  /*5f10*/  IMAD.HI.U32 R19, R7, R18, RZ ;  /* 0x0000001207137227 */ /* 0x000fc600078e00ff */
[----:B------:R0:W-:Y:S01]  /*5f20*/  STL [R1+0x10], R0 ;  /* 0x0000100001007387 */ /* 0x0001e20000100800 */
[----:B------:R-:W-:Y:S02]  /*5f30*/  IMAD.MOV R20, RZ, RZ, -R20 ;  /* 0x000000ffff147224 */ /* 0x000fe400078e0a14 */
[----:B------:R-:W-:Y:S02]  /*5f40*/  IMAD.MOV R19, RZ, RZ, -R19 ;  /* 0x000000ffff137224 */ /* 0x000fe400078e0a13 */
[----:B------:R-:W-:Y:S01]  /*5f50*/  @!P2 IMAD.IADD R13, R13, 0x1, -R2 ;  /* 0x000000010d0da824 */ /* 0x000fe200078e0a02 */
[----:B------:R-:W-:Y:S01]  /*5f60*/  ISETP.GE.AND P2, PT, R17, RZ, PT ;  /* 0x000000ff1100720c */ /* 0x000fe20003f46270 */
[----:B------:R-:W-:Y:S02]  /*5f70*/  IMAD R16, R2, R20, R16 ;  /* 0x0000001402107224 */ /* 0x000fe400078e0210 */
[--C-:B------:R-:W-:Y:S02]  /*5f80*/  @!P1 IMAD.IADD R12, R12, 0x1, -R2.reuse ;  /* 0x000000010c0c9824 */ /* 0x100fe400078e0a02 */
[----:B------:R-:W-:Y:S01]  /*5f90*/  @!P3 IMAD.IADD R8, R8, 0x1, -R2 ;  /* 0x000000010808b824 */ /* 0x000fe200078e0a02 */
[----:B------:R-:W-:Y:S01]  /*5fa0*/  ISETP.GE.AND P3, PT, R15, RZ, PT ;  /* 0x000000ff0f00720c */ /* 0x000fe20003f66270 */
[----:B------:R-:W-:-:S02]  /*5fb0*/  IMAD R15, R2, R19, R18 ;  /* 0x00000013020f7224 */ /* 0x000fc400078e0212 */
[----:B------:R-:W-:Y:S01]  /*5fc0*/  @!P5 IMAD.IADD R14, R14, 0x1, -R2 ;  /* 0x000000010e0ed824 */ /* 0x000fe200078e0a02 */
[C---:B------:R-:W-:Y:S01]  /*5fd0*/  ISETP.GT.U32.AND P5, PT, R2.reuse, R13, PT ;  /* 0x0000000d0200720c */ /* 0x040fe20003fa4070 */
[----:B------:R-:W-:Y:S01]  /*5fe0*/  @!P4 IMAD.MOV R12, RZ, RZ, -R12 ;  /* 0x000000ffff0cc224 */ /* 0x000fe200078e0a0c */
[C---:B------:R-:W-:Y:S01]  /*5ff0*/  ISETP.GT.U32.AND P4, PT, R2.reuse, R16, PT ;  /* 0x000000100200720c */ /* 0x040fe20003f84070 */
[----:B0-----:R-:W-:Y:S01]  /*6000*/  IMAD.MOV.U32 R0, RZ, RZ, R9 ;  /* 0x000000ffff007224 */ /* 0x001fe200078e0009 */
[----:B------:R-:W-:Y:S01]  /*6010*/  ISETP.GT.U32.AND P1, PT, R2, R15, PT ;  /* 0x0000000f0200720c */ /* 0x000fe20003f24070 */
[----:B------:R-:W-:Y:S02]  /*6020*/  VIADD R10, R6, 0x28 ;  /* 0x00000028060a7836 */ /* 0x000fe40000000000 */
[----:B------:R-:W-:Y:S01]  /*6030*/  @!P0 IMAD.MOV R0, RZ, RZ, -R0 ;  /* 0x000000ffff008224 */ /* 0x000fe200078e0a00 */
[----:B------:R-:W-:Y:S01]  /*6040*/  ISETP.GT.U32.AND P0, PT, R2, R14, PT ;  /* 0x0000000e0200720c */ /* 0x000fe20003f04070 */
[----:B------:R-:W-:-:S02]  /*6050*/  VIADD R9, R6, 0x26 ;  /* 0x0000002606097836 */ /* 0x000fc40000000000 */
[----:B------:R-:W-:Y:S01]  /*6060*/  VIADD R19, R6, 0x24 ;  /* 0x0000002406137836 */ /* 0x000fe20000000000 */
[----:B------:R0:W-:Y:S01]  /*6070*/  STL [R1+0x4], R0 ;  /* 0x0000040001007387 */ /* 0x0001e20000100800 */
[--C-:B------:R-:W-:Y:S01]  /*6080*/  @!P5 IMAD.IADD R13, R13, 0x1, -R2.reuse ;  /* 0x000000010d0dd824 */ /* 0x100fe200078e0a02 */
[----:B------:R-:W-:Y:S01]  /*6090*/  IABS R18, R9 ;  /* 0x0000000900127213 */ /* 0x000fe20000000000 */
[--C-:B------:R-:W-:Y:S01]  /*60a0*/  @!P4 IMAD.IADD R16, R16, 0x1, -R2.reuse ;  /* 0x000000011010c824 */ /* 0x100fe200078e0a02 */
[----:B------:R-:W-:Y:S01]  /*60b0*/  ISETP.GE.AND P5, PT, R4, RZ, PT ;  /* 0x000000ff0400720c */ /* 0x000fe20003fa6270 */
[----:B------:R-:W-:Y:S01]  /*60c0*/  @!P1 IMAD.IADD R15, R15, 0x1, -R2 ;  /* 0x000000010f0f9824 */ /* 0x000fe200078e0a02 */
[----:B------:R-:W-:Y:S01]  /*60d0*/  ISETP.GE.AND P1, PT, R9, RZ, PT ;  /* 0x000000ff0900720c */ /* 0x000fe20003f26270 */
[----:B------:R-:W-:Y:S01]  /*60e0*/  @!P3 IMAD.MOV R13, RZ, RZ, -R13 ;  /* 0x000000ffff0db224 */ /* 0x000fe200078e0a0d */
[C---:B------:R-:W-:Y:S01]  /*60f0*/  ISETP.GT.U32.AND P3, PT, R2.reuse, R16, PT ;  /* 0x000000100200720c */ /* 0x040fe20003f64070 */
[----:B------:R-:W-:Y:S01]  /*6100*/  IMAD.HI.U32 R4, R7, R18, RZ ;  /* 0x0000001207047227 */ /* 0x000fe200078e00ff */
[----:B------:R-:W-:-:S03]  /*6110*/  ISETP.GT.U32.AND P4, PT, R2, R15, PT ;  /* 0x0000000f0200720c */ /* 0x000fc60003f84070 */
[----:B0-----:R-:W-:Y:S01]  /*6120*/  IMAD.MOV.U32 R0, RZ, RZ, R8 ;  /* 0x000000ffff007224 */ /* 0x001fe200078e0008 */
[----:B------:R-:W-:Y:S01]  /*6130*/  IABS R8, R10 ;  /* 0x0000000a00087213 */ /* 0x000fe20000000000 */
[----:B------:R-:W-:Y:S02]  /*6140*/  IMAD.MOV R4, RZ, RZ, -R4 ;  /* 0x000000ffff047224 */ /* 0x000fe400078e0a04 */
[----:B------:R-:W-:Y:S01]  /*6150*/  @!P6 IMAD.MOV R0, RZ, RZ, -R0 ;  /* 0x000000ffff00e224 */ /* 0x000fe200078e0a00 */
[----:B------:R-:W-:Y:S01]  /*6160*/  ISETP.GE.AND P6, PT, R3, RZ, PT ;  /* 0x000000ff0300720c */ /* 0x000fe20003fc6270 */
[----:B------:R-:W-:-:S03]  /*6170*/  IMAD.HI.U32 R3, R7, R8, RZ ;  /* 0x0000000807037227 */ /* 0x000fc600078e00ff */
[----:B------:R-:W-:Y:S01]  /*6180*/  STL [R1+0x7b8], R0 ;  /* 0x0007b80001007387 */ /* 0x000fe20000100800 */
[----:B------:R-:W-:Y:S02]  /*6190*/  IMAD.MOV R3, RZ, RZ, -R3 ;  /* 0x000000ffff037224 */ /* 0x000fe400078e0a03 */
[C---:B------:R-:W-:Y:S01]  /*61a0*/  IMAD R18, R2.reuse, R4, R18 ;  /* 0x0000000402127224 */ /* 0x040fe200078e0212 */
[----:B------:R0:W-:Y:S01]  /*61b0*/  STL [R1+0x7bc], R12 ;  /* 0x0007bc0c01007387 */ /* 0x0001e20000100800 */
[----:B------:R-:W-:Y:S02]  /*61c0*/  IMAD R17, R2, R3, R8 ;  /* 0x0000000302117224 */ /* 0x000fe400078e0208 */
[--C-:B------:R-:W-:Y:S01]  /*61d0*/  @!P3 IMAD.IADD R16, R16, 0x1, -R2.reuse ;  /* 0x000000011010b824 */ /* 0x100fe200078e0a02 */
[----:B------:R-:W-:Y:S01]  /*61e0*/  STL [R1+0x7c0], R13 ;  /* 0x0007c00d01007387 */ /* 0x000fe20000100800 */
[----:B------:R-:W-:Y:S01]  /*61f0*/  @!P4 IMAD.IADD R15, R15, 0x1, -R2 ;  /* 0x000000010f0fc824 */ /* 0x000fe200078e0a02 */
[C---:B------:R-:W-:Y:S01]  /*6200*/  ISETP.GT.U32.AND P4, PT, R2.reuse, R17, PT ;  /* 0x000000110200720c */ /* 0x040fe20003f84070 */
[----:B------:R-:W-:Y:S01]  /*6210*/  @!P5 IMAD.MOV R16, RZ, RZ, -R16 ;  /* 0x000000ffff10d224 */ /* 0x000fe200078e0a10 */
[----:B------:R-:W-:Y:S01]  /*6220*/  ISETP.GT.U32.AND P5, PT, R2, R18, PT ;  /* 0x000000120200720c */ /* 0x000fe20003fa4070 */
[----:B------:R-:W-:Y:S01]  /*6230*/  @!P0 IMAD.IADD R14, R14, 0x1, -R2 ;  /* 0x000000010e0e8824 */ /* 0x000fe200078e0a02 */
[----:B------:R-:W-:Y:S01]  /*6240*/  ISETP.GE.AND P0, PT, R10, RZ, PT ;  /* 0x000000ff0a00720c */ /* 0x000fe20003f06270 */
[----:B------:R-:W-:-:S02]  /*6250*/  VIADD R21, R6, 0x20 ;  /* 0x0000002006157836 */ /* 0x000fc40000000000 */
[----:B------:R-:W-:Y:S01]  /*6260*/  @!P2 IMAD.MOV R14, RZ, RZ, -R14 ;  /* 0x000000ffff0ea224 */ /* 0x000fe200078e0a0e */
[----:B------:R-:W-:Y:S01]  /*6270*/  ISETP.GE.AND P2, PT, R19, RZ, PT ;  /* 0x000000ff1300720c */ /* 0x000fe20003f46270 */
[----:B------:R-:W-:Y:S01]  /*6280*/  @!P6 IMAD.MOV R15, RZ, RZ, -R15 ;  /* 0x000000ffff0fe224 */ /* 0x000fe200078e0a0f */
[----:B------:R-:W-:Y:S01]  /*6290*/  ISETP.GE.AND P6, PT, R21, RZ, PT ;  /* 0x000000ff1500720c */ /* 0x000fe20003fc6270 */
[----:B------:R-:W-:Y:S01]  /*62a0*/  VIADD R3, R6, 0x22 ;  /* 0x0000002206037836 */ /* 0x000fe20000000000 */
[----:B------:R-:W-:Y:S01]  /*62b0*/  IABS R19, R19 ;  /* 0x0000001300137213 */ /* 0x000fe20000000000 */
[--C-:B------:R-:W-:Y:S01]  /*62c0*/  @!P4 IMAD.IADD R17, R17, 0x1, -R2.reuse ;  /* 0x000000011111c824 */ /* 0x100fe200078e0a02 */
[----:B------:R-:W-:Y:S01]  /*62d0*/  IABS R21, R21 ;  /* 0x0000001500157213 */ /* 0x000fe20000000000 */
[----:B------:R-:W-:Y:S01]  /*62e0*/  @!P5 IMAD.IADD R18, R18, 0x1, -R2 ;  /* 0x000000011212d824 */ /* 0x000fe200078e0a02 */
[----:B------:R-:W-:Y:S01]  /*62f0*/  IABS R20, R3 ;  /* 0x0000000300147213 */ /* 0x000fe20000000000 */
[C---:B------:R-:W-:Y:S01]  /*6300*/  IMAD.HI.U32 R4, R7.reuse, R19, RZ ;  /* 0x0000001307047227 */ /* 0x040fe200078e00ff */
[C---:B------:R-:W-:Y:S01]  /*6310*/  ISETP.GT.U32.AND P4, PT, R2.reuse, R17, PT ;  /* 0x000000110200720c */ /* 0x040fe20003f84070 */
[----:B------:R-:W-:Y:S01]  /*6320*/  STL [R1+0x7c4], R14 ;  /* 0x0007c40e01007387 */ /* 0x000fe20000100800 */
[----:B------:R-:W-:Y:S01]  /*6330*/  ISETP.GT.U32.AND P5, PT, R2, R18, PT ;  /* 0x000000120200720c */ /* 0x000fe20003fa4070 */
[----:B------:R-:W-:Y:S01]  /*6340*/  IMAD.HI.U32 R8, R7, R21, RZ ;  /* 0x0000001507087227 */ /* 0x000fe200078e00ff */
[----:B------:R-:W-:Y:S01]  /*6350*/  ISETP.GE.AND P3, PT, R3, RZ, PT ;  /* 0x000000ff0300720c */ /* 0x000fe20003f66270 */
[----:B------:R-:W-:Y:S02]  /*6360*/  STL [R1+0x7c8], R15 ;  /* 0x0007c80f01007387 */ /* 0x000fe40000100800 */
[----:B------:R-:W-:-:S02]  /*6370*/  IMAD.HI.U32 R3, R7, R20, RZ ;  /* 0x0000001407037227 */ /* 0x000fc400078e00ff */
[----:B------:R-:W-:Y:S02]  /*6380*/  STL [R1+0x7cc], R16 ;  /* 0x0007cc1001007387 */ /* 0x000fe40000100800 */
[----:B------:R-:W-:Y:S02]  /*6390*/  IMAD.MOV R4, RZ, RZ, -R4 ;  /* 0x000000ffff047224 */ /* 0x000fe400078e0a04 */
[----:B------:R-:W-:Y:S02]  /*63a0*/  IMAD.MOV R8, RZ, RZ, -R8 ;  /* 0x000000ffff087224 */ /* 0x000fe400078e0a08 */
[----:B------:R-:W-:Y:S02]  /*63b0*/  IMAD.MOV R3, RZ, RZ, -R3 ;  /* 0x000000ffff037224 */ /* 0x000fe400078e0a03 */
[C---:B------:R-:W-:Y:S02]  /*63c0*/  IMAD R19, R2.reuse, R4, R19 ;  /* 0x0000000402137224 */ /* 0x040fe400078e0213 */
[----:B------:R-:W-:-:S02]  /*63d0*/  IMAD R21, R2, R8, R21 ;  /* 0x0000000802157224 */ /* 0x000fc400078e0215 */
[C---:B------:R-:W-:Y:S02]  /*63e0*/  IMAD R20, R2.reuse, R3, R20 ;  /* 0x0000000302147224 */ /* 0x040fe400078e0214 */
[--C-:B------:R-:W-:Y:S01]  /*63f0*/  @!P4 IMAD.IADD R17, R17, 0x1, -R2.reuse ;  /* 0x000000011111c824 */ /* 0x100fe200078e0a02 */
[----:B------:R-:W-:Y:S01]  /*6400*/  ISETP.GT.U32.AND P4, PT, R2, R19, PT ;  /* 0x000000130200720c */ /* 0x000fe20003f84070 */
[----:B------:R-:W-:Y:S01]  /*6410*/  @!P5 IMAD.IADD R18, R18, 0x1, -R2 ;  /* 0x000000011212d824 */ /* 0x000fe200078e0a02 */
[----:B------:R-:W-:Y:S01]  /*6420*/  ISETP.GT.U32.AND P5, PT, R2, R21, PT ;  /* 0x000000150200720c */ /* 0x000fe20003fa4070 */
[----:B0-----:R-:W-:Y:S02]  /*6430*/  VIADD R12, R6, 0x1c ;  /* 0x0000001c060c7836 */ /* 0x001fe40000000000 */
[----:B------:R-:W-:Y:S01]  /*6440*/  @!P0 IMAD.MOV R17, RZ, RZ, -R17 ;  /* 0x000000ffff118224 */ /* 0x000fe200078e0a11 */
[----:B------:R-:W-:Y:S01]  /*6450*/  ISETP.GT.U32.AND P0, PT, R2, R20, PT ;  /* 0x000000140200720c */ /* 0x000fe20003f04070 */
[C---:B------:R-:W-:Y:S01]  /*6460*/  VIADD R9, R6.reuse, 0x1e ;  /* 0x0000001e06097836 */ /* 0x040fe20000000000 */
[----:B------:R-:W-:Y:S01]  /*6470*/  IABS R23, R12 ;  /* 0x0000000c00177213 */ /* 0x000fe20000000000 */
[C---:B------:R-:W-:Y:S01]  /*6480*/  VIADD R0, R6.reuse, 0x1a ;  /* 0x0000001a06007836 */ /* 0x040fe20000000000 */
[----:B------:R-:W-:Y:S01]  /*6490*/  STL [R1+0x7d0], R17 ;  /* 0x0007d01101007387 */ /* 0x000fe20000100800 */
[----:B------:R-:W-:Y:S01]  /*64a0*/  VIADD R25, R6, 0x18 ;  /* 0x0000001806197836 */ /* 0x000fe20000000000 */
[----:B------:R-:W-:Y:S01]  /*64b0*/  IABS R22, R9 ;  /* 0x0000000900167213 */ /* 0x000fe20000000000 */
[----:B------:R-:W-:Y:S01]  /*64c0*/  IMAD.HI.U32 R3, R7, R23, RZ ;  /* 0x0000001707037227 */ /* 0x000fe200078e00ff */
[----:B------:R-:W-:-:S02]  /*64d0*/  IABS R24, R0 ;  /* 0x0000000000187213 */ /* 0x000fc40000000000 */
[----:B------:R0:W-:Y:S01]  /*64e0*/  STL [R1+0x98], R25 ;  /* 0x0000981901007387 */ /* 0x0001e20000100800 */
[--C-:B------:R-:W-:Y:S02]  /*64f0*/  @!P4 IMAD.IADD R19, R19, 0x1, -R2.reuse ;  /* 0x000000011313c824 */ /* 0x100fe400078e0a02 */
[--C-:B------:R-:W-:Y:S02]  /*6500*/  @!P5 IMAD.IADD R21, R21, 0x1, -R2.reuse ;  /* 0x000000011515d824 */ /* 0x100fe400078e0a02 */
[----:B------:R-:W-:Y:S01]  /*6510*/  IMAD.MOV R3, RZ, RZ, -R3 ;  /* 0x000000ffff037224 */ /* 0x000fe200078e0a03 */
[----:B------:R-:W-:Y:S01]  /*6520*/  ISETP.GT.U32.AND P4, PT, R2, R19, PT ;  /* 0x000000130200720c */ /* 0x000fe20003f84070 */
[----:B------:R-:W-:Y:S01]  /*6530*/  @!P0 IMAD.IADD R20, R20, 0x1, -R2 ;  /* 0x0000000114148824 */ /* 0x000fe200078e0a02 */
[C---:B------:R-:W-:Y:S01]  /*6540*/  ISETP.GT.U32.AND P5, PT, R2.reuse, R21, PT ;  /* 0x000000150200720c */ /* 0x040fe20003fa4070 */
[C---:B------:R-:W-:Y:S01]  /*6550*/  IMAD R23, R2.reuse, R3, R23 ;  /* 0x0000000302177224 */ /* 0x040fe200078e0217 */
[----:B0-----:R-:W-:Y:S01]  /*6560*/  IABS R25, R25 ;  /* 0x0000001900197213 */ /* 0x001fe20000000000 */
[----:B------:R-:W-:Y:S01]  /*6570*/  IMAD.HI.U32 R4, R7, R22, RZ ;  /* 0x0000001607047227 */ /* 0x000fe200078e00ff */
[----:B------:R-:W-:-:S03]  /*6580*/  ISETP.GT.U32.AND P0, PT, R2, R20, PT ;  /* 0x000000140200720c */ /* 0x000fc60003f04070 */
[----:B------:R-:W-:-:S04]  /*6590*/  IMAD.HI.U32 R3, R7, R24, RZ ;  /* 0x0000001807037227 */ /* 0x000fc800078e00ff */
[----:B------:R-:W-:Y:S02]  /*65a0*/  IMAD.MOV R4, RZ, RZ, -R4 ;  /* 0x000000ffff047224 */ /* 0x000fe400078e0a04 */
[----:B------:R-:W-:Y:S02]  /*65b0*/  IMAD.MOV R3, RZ, RZ, -R3 ;  /* 0x000000ffff037224 */ /* 0x000fe400078e0a03 */
[C---:B------:R-:W-:Y:S02]  /*65c0*/  IMAD R22, R2.reuse, R4, R22 ;  /* 0x0000000402167224 */ /* 0x040fe400078e0216 */
[C---:B------:R-:W-:Y:S02]  /*65d0*/  IMAD R24, R2.reuse, R3, R24 ;  /* 0x0000000302187224 */ /* 0x040fe400078e0218 */
[--C-:B------:R-:W-:Y:S01]  /*65e0*/  @!P4 IMAD.IADD R19, R19, 0x1, -R2.reuse ;  /* 0x000000011313c824 */ /* 0x100fe200078e0a02 */
[C---:B------:R-:W-:Y:S01]  /*65f0*/  ISETP.GT.U32.AND P4, PT, R2.reuse, R22, PT ;  /* 0x000000160200720c */ /* 0x040fe20003f84070 */
[--C-:B------:R-:W-:Y:S01]  /*6600*/  @!P5 IMAD.IADD R21, R21, 0x1, -R2.reuse ;  /* 0x000000011515d824 */ /* 0x100fe200078e0a02 */
[----:B------:R-:W-:Y:S01]  /*6610*/  ISETP.GT.U32.AND P5, PT, R2, R24, PT ;  /* 0x000000180200720c */ /* 0x000fe20003fa4070 */
[----:B------:R-:W-:Y:S01]  /*6620*/  @!P0 IMAD.IADD R20, R20, 0x1, -R2 ;  /* 0x0000000114148824 */ /* 0x000fe200078e0a02 */
[----:B------:R-:W-:Y:S01]  /*6630*/  ISETP.GT.U32.AND P0, PT, R2, R23, PT ;  /* 0x000000170200720c */ /* 0x000fe20003f04070 */
[----:B------:R-:W-:-:S02]  /*6640*/  VIADD R11, R6, 0x14 ;  /* 0x00000014060b7836 */ /* 0x000fc40000000000 */
[----:B------:R-:W-:Y:S02]  /*6650*/  @!P1 IMAD.MOV R18, RZ, RZ, -R18 ;  /* 0x000000ffff129224 */ /* 0x000fe400078e0a12 */
[----:B------:R-:W-:Y:S01]  /*6660*/  VIADD R5, R6, 0x16 ;  /* 0x0000001606057836 */ /* 0x000fe20000000000 */
[----:B------:R-:W-:Y:S01]  /*6670*/  IABS R27, R11 ;  /* 0x0000000b001b7213 */ /* 0x000fe20000000000 */
[----:B------:R-:W-:-:S03]  /*6680*/  IMAD.HI.U32 R8, R7, R25, RZ ;  /* 0x0000001907087227 */ /* 0x000fc600078e00ff */
[----:B------:R0:W-:Y:S01]  /*6690*/  STL [R1+0x90], R5 ;  /* 0x0000900501007387 */ /* 0x0001e20000100800 */
[--C-:B------:R-:W-:Y:S01]  /*66a0*/  @!P4 IMAD.IADD R22, R22, 0x1, -R2.reuse ;  /* 0x000000011616c824 */ /* 0x100fe200078e0a02 */
[----:B------:R-:W-:Y:S01]  /*66b0*/  IABS R26, R5 ;  /* 0x00000005001a7213 */ /* 0x000fe20000000000 */
[--C-:B------:R-:W-:Y:S01]  /*66c0*/  @!P5 IMAD.IADD R24, R24, 0x1, -R2.reuse ;  /* 0x000000011818d824 */ /* 0x100fe200078e0a02 */
[----:B------:R-:W-:Y:S01]  /*66d0*/  STL [R1+0x850], R11 ;  /* 0x0008500b01007387 */ /* 0x000fe20000100800 */
[----:B------:R-:W-:Y:S01]  /*66e0*/  @!P0 IMAD.IADD R23, R23, 0x1, -R2 ;  /* 0x0000000117178824 */ /* 0x000fe200078e0a02 */
[C---:B------:R-:W-:Y:S01]  /*66f0*/  ISETP.GT.U32.AND P0, PT, R2.reuse, R22, PT ;  /* 0x000000160200720c */ /* 0x040fe20003f04070 */
[----:B------:R-:W-:Y:S01]  /*6700*/  IMAD.HI.U32 R3, R7, R27, RZ ;  /* 0x0000001b07037227 */ /* 0x000fe200078e00ff */
[C---:B------:R-:W-:Y:S01]  /*6710*/  ISETP.GT.U32.AND P1, PT, R2.reuse, R24, PT ;  /* 0x000000180200720c */ /* 0x040fe20003f24070 */
[----:B------:R-:W-:Y:S01]  /*6720*/  STL [R1+0x85c], R21 ;  /* 0x00085c1501007387 */ /* 0x000fe20000100800 */
[----:B------:R-:W-:Y:S01]  /*6730*/  ISETP.GE.AND P4, PT, R9, RZ, PT ;  /* 0x000000ff0900720c */ /* 0x000fe20003f86270 */
[----:B------:R-:W-:Y:S01]  /*6740*/  IMAD.MOV R8, RZ, RZ, -R8 ;  /* 0x000000ffff087224 */ /* 0x000fe200078e0a08 */
[----:B------:R-:W-:Y:S01]  /*6750*/  ISETP.GT.U32.AND P5, PT, R2, R23, PT ;  /* 0x000000170200720c */ /* 0x000fe20003fa4070 */
[----:B------:R-:W-:Y:S01]  /*6760*/  IMAD.MOV R3, RZ, RZ, -R3 ;  /* 0x000000ffff037224 */ /* 0x000fe200078e0a03 */
[----:B------:R1:W-:Y:S01]  /*6770*/  STL [R1+0x7d4], R18 ;  /* 0x0007d41201007387 */ /* 0x0003e20000100800 */
[----:B0-----:R-:W-:-:S02]  /*6780*/  VIADD R5, R6, 0x12 ;  /* 0x0000001206057836 */ /* 0x001fc40000000000 */
[C---:B------:R-:W-:Y:S02]  /*6790*/  IMAD R25, R2.reuse, R8, R25 ;  /* 0x0000000802197224 */ /* 0x040fe400078e0219 */
[----:B------:R-:W-:Y:S01]  /*67a0*/  IMAD R27, R2, R3, R27 ;  /* 0x00000003021b7224 */ /* 0x000fe200078e021b */
[----:B------:R-:W-:Y:S01]  /*67b0*/  IABS R3, R5 ;  /* 0x0000000500037213 */ /* 0x000fe20000000000 */
[----:B------:R-:W-:Y:S01]  /*67c0*/  VIADD R17, R6, 0xe ;  /* 0x0000000e06117836 */ /* 0x000fe20000000000 */
[----:B------:R0:W-:Y:S01]  /*67d0*/  STL [R1+0x854], R5 ;  /* 0x0008540501007387 */ /* 0x0001e20000100800 */
[--C-:B------:R-:W-:Y:S01]  /*67e0*/  @!P0 IMAD.IADD R22, R22, 0x1, -R2.reuse ;  /* 0x0000000116168824 */ /* 0x100fe200078e0a02 */
[----:B------:R-:W-:Y:S01]  /*67f0*/  ISETP.GT.U32.AND P0, PT, R2, R25, PT ;  /* 0x000000190200720c */ /* 0x000fe20003f04070 */
[----:B-1----:R-:W-:Y:S01]  /*6800*/  VIADD R18, R6, 0x10 ;  /* 0x0000001006127836 */ /* 0x002fe20000000000 */
[----:B------:R-:W-:Y:S01]  /*6810*/  IABS R9, R17 ;  /* 0x0000001100097213 */ /* 0x000fe20000000000 */
[----:B------:R-:W-:Y:S01]  /*6820*/  @!P1 IMAD.IADD R24, R24, 0x1, -R2 ;  /* 0x0000000118189824 */ /* 0x000fe200078e0a02 */
[----:B------:R-:W-:Y:S01]  /*6830*/  ISETP.GT.U32.AND P1, PT, R2, R27, PT ;  /* 0x0000001b0200720c */ /* 0x000fe20003f24070 */
[C---:B------:R-:W-:Y:S01]  /*6840*/  IMAD.HI.U32 R28, R7.reuse, R3, RZ ;  /* 0x00000003071c7227 */ /* 0x040fe200078e00ff */
[----:B------:R-:W-:Y:S01]  /*6850*/  IABS R29, R18 ;  /* 0x00000012001d7213 */ /* 0x000fe20000000000 */
[----:B------:R-:W-:Y:S02]  /*6860*/  STL [R1+0x858], R18 ;  /* 0x0008581201007387 */ /* 0x000fe40000100800 */
[----:B------:R-:W-:-:S02]  /*6870*/  IMAD.HI.U32 R4, R7, R26, RZ ;  /* 0x0000001a07047227 */ /* 0x000fc400078e00ff */
[----:B------:R1:W-:Y:S02]  /*6880*/  STL [R1+0x860], R22 ;  /* 0x0008601601007387 */ /* 0x0003e40000100800 */
[----:B------:R-:W-:Y:S01]  /*6890*/  VIADD R16, R6, 0xc ;  /* 0x0000000c06107836 */ /* 0x000fe20000000000 */
[----:B------:R-:W-:Y:S01]  /*68a0*/  IADD3 R4, PT, PT, -R4, RZ, RZ ;  /* 0x000000ff04047210 */ /* 0x000fe20007ffe1ff */
[----:B------:R-:W-:Y:S02]  /*68b0*/  IMAD.MOV R28, RZ, RZ, -R28 ;  /* 0x000000ffff1c7224 */ /* 0x000fe400078e0a1c */
[----:B------:R-:W-:Y:S01]  /*68c0*/  IMAD.HI.U32 R8, R7, R29, RZ ;  /* 0x0000001d07087227 */ /* 0x000fe200078e00ff */
[----:B------:R-:W-:-:S03]  /*68d0*/  IABS R10, R16 ;  /* 0x00000010000a7213 */ /* 0x000fc60000000000 */
[----:B------:R-:W-:-:S04]  /*68e0*/  IMAD.HI.U32 R11, R7, R9, RZ ;  /* 0x00000009070b7227 */ /* 0x000fc800078e00ff */
[----:B------:R-:W-:Y:S02]  /*68f0*/  IMAD R28, R2, R28, R3 ;  /* 0x0000001c021c7224 */ /* 0x000fe400078e0203 */
[----:B------:R-:W-:Y:S02]  /*6900*/  IMAD.MOV R3, RZ, RZ, -R8 ;  /* 0x000000ffff037224 */ /* 0x000fe400078e0a08 */
[C---:B------:R-:W-:Y:S02]  /*6910*/  VIADD R15, R6.reuse, 0xa ;  /* 0x0000000a060f7836 */ /* 0x040fe40000000000 */
[----:B------:R-:W-:Y:S02]  /*6920*/  IMAD.MOV R8, RZ, RZ, -R11 ;  /* 0x000000ffff087224 */ /* 0x000fe400078e0a0b */
[----:B------:R-:W-:Y:S02]  /*6930*/  VIADD R14, R6, 0x8 ;  /* 0x00000008060e7836 */ /* 0x000fe40000000000 */
[--C-:B------:R-:W-:Y:S01]  /*6940*/  @!P0 IMAD.IADD R25, R25, 0x1, -R2.reuse ;  /* 0x0000000119198824 */ /* 0x100fe200078e0a02 */
[----:B------:R-:W-:Y:S01]  /*6950*/  ISETP.GE.AND P0, PT, R12, RZ, PT ;  /* 0x000000ff0c00720c */ /* 0x000fe20003f06270 */
[----:B------:R-:W-:Y:S01]  /*6960*/  @!P1 IMAD.IADD R27, R27, 0x1, -R2 ;  /* 0x000000011b1b9824 */ /* 0x000fe200078e0a02 */
[----:B------:R-:W-:Y:S01]  /*6970*/  ISETP.GE.AND P1, PT, R0, RZ, PT ;  /* 0x000000ff0000720c */ /* 0x000fe20003f26270 */
[----:B------:R-:W-:-:S02]  /*6980*/  VIADD R13, R6, 0x6 ;  /* 0x00000006060d7836 */ /* 0x000fc40000000000 */
[C---:B------:R-:W-:Y:S02]  /*6990*/  IMAD R26, R2.reuse, R4, R26 ;  /* 0x00000004021a7224 */ /* 0x040fe400078e021a */
[----:B------:R-:W-:Y:S02]  /*69a0*/  IMAD R29, R2, R3, R29 ;  /* 0x00000003021d7224 */ /* 0x000fe400078e021d */
[C---:B------:R-:W-:Y:S02]  /*69b0*/  VIADD R12, R6.reuse, 0x4 ;  /* 0x00000004060c7836 */ /* 0x040fe40000000000 */
[----:B------:R-:W-:Y:S01]  /*69c0*/  VIADD R0, R6, 0x2 ;  /* 0x0000000206007836 */ /* 0x000fe20000000000 */
[----:B------:R-:W-:Y:S01]  /*69d0*/  IABS R6, R15 ;  /* 0x0000000f00067213 */ /* 0x000fe20000000000 */
[----:B------:R-:W-:-:S03]  /*69e0*/  IMAD.HI.U32 R4, R7, R10, RZ ;  /* 0x0000000a07047227 */ /* 0x000fc600078e00ff */
[----:B------:R-:W-:Y:S01]  /*69f0*/  IABS R11, R0 ;  /* 0x00000000000b7213 */ /* 0x000fe20000000000 */
[----:B------:R-:W-:Y:S01]  /*6a00*/  IMAD R3, R2, R8, R9 ;  /* 0x0000000802037224 */ /* 0x000fe200078e0209 */
[----:B------:R-:W-:Y:S01]  /*6a10*/  IABS R8, R14 ;  /* 0x0000000e00087213 */ /* 0x000fe20000000000 */
[----:B------:R-:W-:Y:S01]  /*6a20*/  IMAD.MOV R4, RZ, RZ, -R4 ;  /* 0x000000ffff047224 */ /* 0x000fe200078e0a04 */
[----:B------:R-:W-:Y:S01]  /*6a30*/  IABS R9, R13 ;  /* 0x0000000d00097213 */ /* 0x000fe20000000000 */
[----:B0-----:R-:W-:-:S04]  /*6a40*/  IMAD.HI.U32 R5, R7, R6, RZ ;  /* 0x0000000607057227 */ /* 0x001fc800078e00ff */
[----:B-1----:R-:W-:-:S04]  /*6a50*/  IMAD.HI.U32 R22, R7, R8, RZ ;  /* 0x0000000807167227 */ /* 0x002fc800078e00ff */
[----:B------:R-:W-:-:S04]  /*6a60*/  IMAD.HI.U32 R21, R7, R9, RZ ;  /* 0x0000000907157227 */ /* 0x000fc800078e00ff */
[C---:B------:R-:W-:Y:S01]  /*6a70*/  IMAD R4, R2.reuse, R4, R10 ;  /* 0x0000000402047224 */ /* 0x040fe200078e020a */
[----:B------:R-:W-:Y:S01]  /*6a80*/  IABS R10, R12 ;  /* 0x0000000c000a7213 */ /* 0x000fe20000000000 */
[----:B------:R-:W-:Y:S02]  /*6a90*/  IMAD.MOV R5, RZ, RZ, -R5 ;  /* 0x000000ffff057224 */ /* 0x000fe400078e0a05 */
[----:B------:R-:W-:Y:S02]  /*6aa0*/  IMAD.MOV R22, RZ, RZ, -R22 ;  /* 0x000000ffff167224 */ /* 0x000fe400078e0a16 */
[----:B------:R-:W-:Y:S02]  /*6ab0*/  IMAD.MOV R21, RZ, RZ, -R21 ;  /* 0x000000ffff157224 */ /* 0x000fe400078e0a15 */
[----:B------:R-:W-:Y:S02]  /*6ac0*/  IMAD R6, R2, R5, R6 ;  /* 0x0000000502067224 */ /* 0x000fe400078e0206 */
[----:B------:R-:W-:-:S04]  /*6ad0*/  IMAD.HI.U32 R18, R7, R10, RZ ;  /* 0x0000000a07127227 */ /* 0x000fc800078e00ff */
[----:B------:R-:W-:-:S04]  /*6ae0*/  IMAD.HI.U32 R5, R7, R11, RZ ;  /* 0x0000000b07057227 */ /* 0x000fc800078e00ff */
[C---:B------:R-:W-:Y:S02]  /*6af0*/  IMAD R7, R2.reuse, R22, R8 ;  /* 0x0000001602077224 */ /* 0x040fe400078e0208 */
[----:B------:R-:W2:Y:S01]  /*6b00*/  LDL.LU R22, [R1+0x860] ;  /* 0x0008600001167983 */ /* 0x000ea20000300800 */
[C---:B------:R-:W-:Y:S02]  /*6b10*/  IMAD R8, R2.reuse, R21, R9 ;  /* 0x0000001502087224 */ /* 0x040fe400078e0209 */
[----:B------:R-:W-:Y:S01]  /*6b20*/  IMAD.MOV R18, RZ, RZ, -R18 ;  /* 0x000000ffff127224 */ /* 0x000fe200078e0a12 */
[----:B------:R-:W4:Y:S01]  /*6b30*/  LDL.LU R21, [R1+0x85c] ;  /* 0x00085c0001157983 */ /* 0x000f220000300800 */
[----:B------:R-:W-:Y:S02]  /*6b40*/  @!P2 IMAD.MOV R19, RZ, RZ, -R19 ;  /* 0x000000ffff13a224 */ /* 0x000fe400078e0a13 */
[----:B------:R-:W-:Y:S01]  /*6b50*/  @!P5 IMAD.IADD R23, R23, 0x1, -R2 ;  /* 0x000000011717d824 */ /* 0x000fe200078e0a02 */
[C---:B------:R-:W-:Y:S01]  /*6b60*/  ISETP.GT.U32.AND P5, PT, R2.reuse, R26, PT ;  /* 0x0000001a0200720c */ /* 0x040fe20003fa4070 */
[----:B------:R-:W-:-:S02]  /*6b70*/  IMAD R9, R2, R18, R10 ;  /* 0x0000001202097224 */ /* 0x000fc400078e020a */
[----:B------:R-:W-:Y:S01]  /*6b80*/  @!P3 IMAD.MOV R20, RZ, RZ, -R20 ;  /* 0x000000ffff14b224 */ /* 0x000fe200078e0a14 */
[----:B------:R-:W3:Y:S01]  /*6b90*/  LDL.LU R18, [R1+0x858] ;  /* 0x0008580001127983 */ /* 0x000ee20000300800 */
[----:B------:R-:W-:-:S03]  /*6ba0*/  IMAD.MOV R10, RZ, RZ, -R5 ;  /* 0x000000ffff0a7224 */ /* 0x000fc600078e0a05 */
[----:B------:R-:W3:Y:S01]  /*6bb0*/  LDL.LU R5, [R1+0x854] ;  /* 0x0008540001057983 */ /* 0x000ee20000300800 */
[----:B------:R-:W-:-:S03]  /*6bc0*/  @!P0 IMAD.MOV R23, RZ, RZ, -R23 ;  /* 0x000000ffff178224 */ /* 0x000fc600078e0a17 */
[----:B------:R0:W-:Y:S01]  /*6bd0*/  STL [R1+0x7d8], R19 ;  /* 0x0007d81301007387 */ /* 0x0001e20000100800 */
[----:B------:R-:W-:Y:S02]  /*6be0*/  IMAD R10, R2, R10, R11 ;  /* 0x0000000a020a7224 */ /* 0x000fe400078e020b */
[--C-:B------:R-:W-:Y:S01]  /*6bf0*/  @!P5 IMAD.IADD R26, R26, 0x1, -R2.reuse ;  /* 0x000000011a1ad824 */ /* 0x100fe200078e0a02 */
[----:B------:R-:W-:Y:S01]  /*6c00*/  ISETP.GT.U32.AND P5, PT, R2, R28, PT ;  /* 0x0000001c0200720c */ /* 0x000fe20003fa4070 */
[----:B0-----:R-:W3:Y:S04]  /*6c10*/  LDL.LU R19, [R1+0x90] ;  /* 0x0000900001137983 */ /* 0x001ee80000300800 */
[----:B------:R0:W-:Y:S08]  /*6c20*/  STL [R1+0x7dc], R20 ;  /* 0x0007dc1401007387 */ /* 0x0001f00000100800 */
[----:B------:R-:W-:Y:S01]  /*6c30*/  @!P5 IMAD.IADD R28, R28, 0x1, -R2 ;  /* 0x000000011c1cd824 */ /* 0x000fe200078e0a02 */
[----:B------:R-:W-:Y:S01]  /*6c40*/  ISETP.GT.U32.AND P5, PT, R2, R29, PT ;  /* 0x0000001d0200720c */ /* 0x000fe20003fa4070 */
[----:B0-----:R-:W3:-:S12]  /*6c50*/  LDL.LU R20, [R1+0x98] ;  /* 0x0000980001147983 */ /* 0x001ed80000300800 */
[----:B------:R-:W-:Y:S01]  /*6c60*/  @!P5 IMAD.IADD R29, R29, 0x1, -R2 ;  /* 0x000000011d1dd824 */ /* 0x000fe200078e0a02 */
[----:B------:R-:W-:Y:S01]  /*6c70*/  ISETP.GT.U32.AND P5, PT, R2, R3, PT ;  /* 0x000000030200720c */ /* 0x000fe20003fa4070 */
[----:B--2---:R-:W-:Y:S02]  /*6c80*/  @!P4 IMAD.MOV R22, RZ, RZ, -R22 ;  /* 0x000000ffff16c224 */ /* 0x004fe400078e0a16 */
[----:B----4-:R-:W-:-:S05]  /*6c90*/  @!P6 IMAD.MOV R21, RZ, RZ, -R21 ;  /* 0x000000ffff15e224 */ /* 0x010fca00078e0a15 */
[----:B------:R-:W-:Y:S04]  /*6ca0*/  STL [R1+0x7e0], R21 ;  /* 0x0007e01501007387 */ /* 0x000fe80000100800 */
[----:B------:R-:W-:Y:S04]  /*6cb0*/  STL [R1+0x7e4], R22 ;  /* 0x0007e41601007387 */ /* 0x000fe80000100800 */
[----:B------:R-:W-:Y:S04]  /*6cc0*/  STL [R1+0x7e8], R23 ;  /* 0x0007e81701007387 */ /* 0x000fe80000100800 */
[----:B------:R-:W2:Y:S01]  /*6cd0*/  LDL.LU R11, [R1+0x850] ;  /* 0x00085000010b7983 */ /* 0x000ea20000300800 */
[C---:B------:R-:W-:Y:S01]  /*6ce0*/  ISETP.GT.U32.AND P2, PT, R2.reuse, R25, PT ;  /* 0x000000190200720c */ /* 0x040fe20003f44070 */
[----:B------:R-:W-:Y:S01]  /*6cf0*/  @!P5 IMAD.IADD R3, R3, 0x1, -R2 ;  /* 0x000000010303d824 */ /* 0x000fe200078e0a02 */
[----:B------:R-:W-:-:S02]  /*6d00*/  ISETP.GT.U32.AND P3, PT, R2, R26, PT ;  /* 0x0000001a0200720c */ /* 0x000fc40003f64070 */
[C---:B------:R-:W-:Y:S02]  /*6d10*/  ISETP.GT.U32.AND P5, PT, R2.reuse, R27, PT ;  /* 0x0000001b0200720c */ /* 0x040fe40003fa4070 */
[C---:B------:R-:W-:Y:S01]  /*6d20*/  ISETP.GT.U32.AND P4, PT, R2.reuse, R28, PT ;  /* 0x0000001c0200720c */ /* 0x040fe20003f84070 */
[----:B------:R-:W-:Y:S01]  /*6d30*/  @!P1 IMAD.MOV R24, RZ, RZ, -R24 ;  /* 0x000000ffff189224 */ /* 0x000fe200078e0a18 */
[C---:B------:R-:W-:Y:S02]  /*6d40*/  ISETP.GT.U32.AND P0, PT, R2.reuse, R3, PT ;  /* 0x000000030200720c */ /* 0x040fe40003f04070 */
[----:B------:R-:W-:-:S03]  /*6d50*/  ISETP.GT.U32.AND P1, PT, R2, R4, PT ;  /* 0x000000040200720c */ /* 0x000fc60003f24070 */
[--C-:B------:R-:W-:Y:S01]  /*6d60*/  @!P2 IMAD.IADD R25, R25, 0x1, -R2.reuse ;  /* 0x000000011919a824 */ /* 0x100fe200078e0a02 */
[----:B------:R-:W-:Y:S01]  /*6d70*/  ISETP.GT.U32.AND P2, PT, R2, R6, PT ;  /* 0x000000060200720c */ /* 0x000fe20003f44070 */
[--C-:B------:R-:W-:Y:S01]  /*6d80*/  @!P3 IMAD.IADD R26, R26, 0x1, -R2.reuse ;  /* 0x000000011a1ab824 */ /* 0x100fe200078e0a02 */
[C---:B------:R-:W-:Y:S01]  /*6d90*/  ISETP.GT.U32.AND P3, PT, R2.reuse, R7, PT ;  /* 0x000000070200720c */ /* 0x040fe20003f64070 */
[--C-:B------:R-:W-:Y:S01]  /*6da0*/  @!P5 IMAD.IADD R27, R27, 0x1, -R2.reuse ;  /* 0x000000011b1bd824 */ /* 0x100fe200078e0a02 */
[----:B------:R-:W-:Y:S01]  /*6db0*/  ISETP.GT.U32.AND P5, PT, R2, R8, PT ;  /* 0x000000080200720c */ /* 0x000fe20003fa4070 */
[--C-:B------:R-:W-:Y:S01]  /*6dc0*/  @!P4 IMAD.IADD R28, R28, 0x1, -R2.reuse ;  /* 0x000000011c1cc824 */ /* 0x100fe200078e0a02 */
[C---:B------:R-:W-:Y:S01]  /*6dd0*/  ISETP.GT.U32.AND P4, PT, R2.reuse, R9, PT ;  /* 0x000000090200720c */ /* 0x040fe20003f84070 */
[--C-:B------:R-:W-:Y:S01]  /*6de0*/  @!P0 IMAD.IADD R3, R3, 0x1, -R2.reuse ;  /* 0x0000000103038824 */ /* 0x100fe200078e0a02 */
[----:B------:R-:W-:Y:S01]  /*6df0*/  ISETP.GT.U32.AND P6, PT, R2, R29, PT ;  /* 0x0000001d0200720c */ /* 0x000fe20003fc4070 */
[----:B------:R-:W-:Y:S01]  /*6e00*/  @!P1 IMAD.IADD R4, R4, 0x1, -R2 ;  /* 0x0000000104049824 */ /* 0x000fe200078e0a02 */
[----:B---3--:R-:W-:-:S02]  /*6e10*/  ISETP.GE.AND P0, PT, R20, RZ, PT ;  /* 0x000000ff1400720c */ /* 0x008fc40003f06270 */
[----:B------:R-:W-:Y:S01]  /*6e20*/  ISETP.GE.AND P1, PT, R19, RZ, PT ;  /* 0x000000ff1300720c */ /* 0x000fe20003f26270 */
[--C-:B------:R-:W-:Y:S02]  /*6e30*/  @!P2 IMAD.IADD R6, R6, 0x1, -R2.reuse ;  /* 0x000000010606a824 */ /* 0x100fe400078e0a02 */
[--C-:B------:R-:W-:Y:S01]  /*6e40*/  @!P3 IMAD.IADD R7, R7, 0x1, -R2.reuse ;  /* 0x000000010707b824 */ /* 0x100fe200078e0a02 */
[----:B------:R-:W-:Y:S01]  /*6e50*/  ISETP.GE.AND P3, PT, R5, RZ, PT ;  /* 0x000000ff0500720c */ /* 0x000fe20003f66270 */
[--C-:B------:R-:W-:Y:S01]  /*6e60*/  @!P5 IMAD.IADD R8, R8, 0x1, -R2.reuse ;  /* 0x000000010808d824 */ /* 0x100fe200078e0a02 */
[----:B------:R-:W-:Y:S01]  /*6e70*/  ISETP.GE.AND P5, PT, R18, RZ, PT ;  /* 0x000000ff1200720c */ /* 0x000fe20003fa6270 */
[--C-:B------:R-:W-:Y:S01]  /*6e80*/  @!P4 IMAD.IADD R9, R9, 0x1, -R2.reuse ;  /* 0x000000010909c824 */ /* 0x100fe200078e0a02 */
[----:B------:R-:W-:Y:S01]  /*6e90*/  ISETP.GE.AND P4, PT, R17, RZ, PT ;  /* 0x000000ff1100720c */ /* 0x000fe20003f86270 */
[----:B------:R-:W-:Y:S01]  /*6ea0*/  STL [R1+0x7ec], R24 ;  /* 0x0007ec1801007387 */ /* 0x000fe20000100800 */
[----:B------:R-:W-:-:S02]  /*6eb0*/  @!P6 IMAD.IADD R29, R29, 0x1, -R2 ;  /* 0x000000011d1de824 */ /* 0x000fc400078e0a02 */
[----:B------:R-:W-:Y:S01]  /*6ec0*/  @!P0 IMAD.MOV R25, RZ, RZ, -R25 ;  /* 0x000000ffff198224 */ /* 0x000fe200078e0a19 */
[C---:B------:R-:W-:Y:S01]  /*6ed0*/  ISETP.GT.U32.AND P0, PT, R2.reuse, R4, PT ;  /* 0x000000040200720c */ /* 0x040fe20003f04070 */
[----:B------:R-:W-:Y:S01]  /*6ee0*/  @!P1 IMAD.MOV R26, RZ, RZ, -R26 ;  /* 0x000000ffff1a9224 */ /* 0x000fe200078e0a1a */
[----:B------:R-:W-:Y:S02]  /*6ef0*/  ISETP.GT.U32.AND P1, PT, R2, R6, PT ;  /* 0x000000060200720c */ /* 0x000fe40003f24070 */
[----:B------:R-:W-:Y:S02]  /*6f00*/  @!P3 IADD3 R28, PT, PT, -R28, RZ, RZ ;  /* 0x000000ff1c1cb210 */ /* 0x000fe40007ffe1ff */
[----:B------:R-:W-:Y:S02]  /*6f10*/  @!P5 IMAD.MOV R29, RZ, RZ, -R29 ;  /* 0x000000ffff1dd224 */ /* 0x000fe400078e0a1d */
[----:B------:R-:W-:Y:S01]  /*6f20*/  @!P4 IMAD.MOV R3, RZ, RZ, -R3 ;  /* 0x000000ffff03c224 */ /* 0x000fe200078e0a03 */
[----:B------:R-:W-:-:S04]  /*6f30*/  ISETP.GE.AND P4, PT, R16, RZ, PT ;  /* 0x000000ff1000720c */ /* 0x000fc80003f86270 */
[--C-:B------:R-:W-:Y:S01]  /*6f40*/  @!P0 IMAD.IADD R4, R4, 0x1, -R2.reuse ;  /* 0x0000000104048824 */ /* 0x100fe200078e0a02 */
[----:B------:R-:W-:Y:S01]  /*6f50*/  ISETP.GE.AND P0, PT, R15, RZ, PT ;  /* 0x000000ff0f00720c */ /* 0x000fe20003f06270 */
[--C-:B------:R-:W-:Y:S01]  /*6f60*/  @!P1 IMAD.IADD R6, R6, 0x1, -R2.reuse ;  /* 0x0000000106069824 */ /* 0x100fe200078e0a02 */
[----:B------:R-:W-:Y:S02]  /*6f70*/  ISETP.GE.AND P1, PT, R14, RZ, PT ;  /* 0x000000ff0e00720c */ /* 0x000fe40003f26270 */
[----:B--2---:R-:W-:Y:S02]  /*6f80*/  ISETP.GE.AND P2, PT, R11, RZ, PT ;  /* 0x000000ff0b00720c */ /* 0x004fe40003f46270 */
[----:B------:R-:W2:Y:S04]  /*6f90*/  LDL.LU R11, [R1+0x84c] ;  /* 0x00084c00010b7983 */ /* 0x000ea80000300800 */
[----:B------:R-:W3:Y:S04]  /*6fa0*/  LDL.LU R5, [R1+0x848] ;  /* 0x0008480001057983 */ /* 0x000ee80000300800 */
[----:B------:R-:W-:Y:S03]  /*6fb0*/  STL [R1+0x7f0], R25 ;  /* 0x0007f01901007387 */ /* 0x000fe60000100800 */
[----:B------:R-:W-:Y:S01]  /*6fc0*/  @!P2 IMAD.MOV R27, RZ, RZ, -R27 ;  /* 0x000000ffff1ba224 */ /* 0x000fe200078e0a1b */
[----:B------:R-:W-:Y:S01]  /*6fd0*/  ISETP.GT.U32.AND P2, PT, R2, R7, PT ;  /* 0x000000070200720c */ /* 0x000fe20003f44070 */
[----:B------:R-:W-:Y:S04]  /*6fe0*/  STL [R1+0x7f4], R26 ;  /* 0x0007f41a01007387 */ /* 0x000fe80000100800 */
[----:B------:R-:W-:Y:S04]  /*6ff0*/  STL [R1+0x7f8], R27 ;  /* 0x0007f81b01007387 */ /* 0x000fe80000100800 */
[----:B------:R-:W-:Y:S04]  /*7000*/  STL [R1+0x7fc], R28 ;  /* 0x0007fc1c01007387 */ /* 0x000fe80000100800 */
[----:B------:R-:W-:Y:S04]  /*7010*/  STL [R1+0x800], R29 ;  /* 0x0008001d01007387 */ /* 0x000fe80000100800 */
[----:B------:R0:W-:Y:S04]  /*7020*/  STL [R1+0x804], R3 ;  /* 0x0008040301007387 */ /* 0x0001e80000100800 */
[----:B------:R-:W4:Y:S04]  /*7030*/  LDL.LU R18, [R1+0x34] ;  /* 0x0000340001127983 */ /* 0x000f280000300800 */
[----:B------:R-:W4:Y:S04]  /*7040*/  LDL.LU R17, [R1+0x30] ;  /* 0x0000300001117983 */ /* 0x000f280000300800 */
[----:B------:R-:W4:Y:S01]  /*7050*/  LDL.LU R16, [R1+0x1d0] ;  /* 0x0001d00001107983 */ /* 0x000f220000300800 */
[----:B------:R-:W-:Y:S01]  /*7060*/  @!P2 IMAD.IADD R7, R7, 0x1, -R2 ;  /* 0x000000010707a824 */ /* 0x000fe200078e0a02 */
[----:B------:R-:W-:-:S02]  /*7070*/  ISETP.GE.AND P2, PT, R13, RZ, PT ;  /* 0x000000ff0d00720c */ /* 0x000fc40003f46270 */
[----:B------:R-:W4:Y:S04]  /*7080*/  LDL.LU R15, [R1+0x1d4] ;  /* 0x0001d400010f7983 */ /* 0x000f280000300800 */
[----:B------:R-:W4:Y:S04]  /*7090*/  LDL.LU R14, [R1+0x1d8] ;  /* 0x0001d800010e7983 */ /* 0x000f280000300800 */
[----:B------:R-:W4:Y:S01]  /*70a0*/  LDL.LU R13, [R1+0x28] ;  /* 0x00002800010d7983 */ /* 0x000f220000300800 */
[C---:B------:R-:W-:Y:S02]  /*70b0*/  ISETP.GT.U32.AND P6, PT, R2.reuse, R10, PT ;  /* 0x0000000a0200720c */ /* 0x040fe40003fc4070 */
[----:B------:R-:W-:-:S02]  /*70c0*/  ISETP.GT.U32.AND P3, PT, R2, R8, PT ;  /* 0x000000080200720c */ /* 0x000fc40003f64070 */
[----:B------:R-:W-:-:S09]  /*70d0*/  ISETP.GT.U32.AND P5, PT, R2, R9, PT ;  /* 0x000000090200720c */ /* 0x000fd20003fa4070 */
[----:B------:R-:W-:-:S05]  /*70e0*/  @!P6 IMAD.IADD R10, R10, 0x1, -R2 ;  /* 0x000000010a0ae824 */ /* 0x000fca00078e0a02 */
[----:B------:R-:W-:Y:S01]  /*70f0*/  ISETP.GT.U32.AND P6, PT, R2, R10, PT ;  /* 0x0000000a0200720c */ /* 0x000fe20003fc4070 */
[--C-:B------:R-:W-:Y:S02]  /*7100*/  @!P3 IMAD.IADD R8, R8, 0x1, -R2.reuse ;  /* 0x000000010808b824 */ /* 0x100fe400078e0a02 */
[----:B------:R-:W-:-:S10]  /*7110*/  @!P5 IMAD.IADD R9, R9, 0x1, -R2 ;  /* 0x000000010909d824 */ /* 0x000fd400078e0a02 */
[----:B------:R-:W-:Y:S02]  /*7120*/  @!P6 IMAD.IADD R10, R10, 0x1, -R2 ;  /* 0x000000010a0ae824 */ /* 0x000fe400078e0a02 */
[----:B0-----:R-:W0:Y:S01]  /*7130*/  LDC.64 R2, c[0x0][0x380] ;  /* 0x0000e000ff027b82 */ /* 0x001e220000000a00 */
[----:B------:R-:W-:Y:S02]  /*7140*/  ISETP.GE.AND P3, PT, R12, RZ, PT ;  /* 0x000000ff0c00720c */ /* 0x000fe40003f66270 */
[----:B------:R-:W-:Y:S01]  /*7150*/  ISETP.GE.AND P5, PT, R0, RZ, PT ;  /* 0x000000ff0000720c */ /* 0x000fe20003fa6270 */
[----:B------:R-:W-:Y:S01]  /*7160*/  @!P4 IMAD.MOV R4, RZ, RZ, -R4 ;  /* 0x000000ffff04c224 */ /* 0x000fe200078e0a04 */
[----:B------:R-:W4:Y:S01]  /*7170*/  LDL.LU R12, [R1+0x70] ;  /* 0x00007000010c7983 */ /* 0x000f220000300800 */
[----:B------:R-:W-:Y:S02]  /*7180*/  @!P0 IMAD.MOV R6, RZ, RZ, -R6 ;  /* 0x000000ffff068224 */ /* 0x000fe400078e0a06 */
[----:B------:R-:W-:Y:S01]  /*7190*/  @!P1 IMAD.MOV R7, RZ, RZ, -R7 ;  /* 0x000000ffff079224 */ /* 0x000fe200078e0a07 */
[----:B------:R-:W4:Y:S01]  /*71a0*/  LDL.LU R0, [R1+0x1cc] ;  /* 0x0001cc0001007983 */ /* 0x000f220000300800 */
[----:B------:R-:W-:-:S04]  /*71b0*/  @!P2 IMAD.MOV R8, RZ, RZ, -R8 ;  /* 0x000000ffff08a224 */ /* 0x000fc800078e0a08 */
[----:B------:R-:W-:Y:S02]  /*71c0*/  @!P3 IMAD.MOV R9, RZ, RZ, -R9 ;  /* 0x000000ffff09b224 */ /* 0x000fe400078e0a09 */
[----:B------:R-:W-:Y:S01]  /*71d0*/  @!P5 IMAD.MOV R10, RZ, RZ, -R10 ;  /* 0x000000ffff0ad224 */ /* 0x000fe200078e0a0a */
[----:B0-----:R2:W-:Y:S04]  /*71e0*/  STL.64 [R1+0x8], R2 ;  /* 0x0000080201007387 */ /* 0x0015e80000100a00 */
[----:B------:R0:W-:Y:S04]  /*71f0*/  STL [R1+0x808], R4 ;  /* 0x0008080401007387 */ /* 0x0001e80000100800 */
[----:B------:R-:W-:Y:S04]  /*7200*/  STL [R1+0x80c], R6 ;  /* 0x00080c0601007387 */ /* 0x000fe80000100800 */
[----:B------:R-:W-:Y:S04]  /*7210*/  STL [R1+0x810], R7 ;  /* 0x0008100701007387 */ /* 0x000fe80000100800 */
[----:B------:R-:W-:Y:S04]  /*7220*/  STL [R1+0x814], R8 ;  /* 0x0008140801007387 */ /* 0x000fe80000100800 */
[----:B------:R-:W-:Y:S04]  /*7230*/  STL [R1+0x818], R9 ;  /* 0x0008180901007387 */ /* 0x000fe80000100800 */
[----:B------:R-:W-:Y:S01]  /*7240*/  STL [R1+0x81c], R10 ;  /* 0x00081c0a01007387 */ /* 0x000fe20000100800 */
[----:B---3--:R-:W-:-:S02]  /*7250*/  ISETP.NE.AND P6, PT, R5, RZ, PT ;  /* 0x000000ff0500720c */ /* 0x008fc40003fc5270 */
[----:B------:R-:W-:-:S04]  /*7260*/  LOP3.LUT R5, RZ, R5, RZ, 0x33, !PT ;  /* 0x00000005ff057212 */ /* 0x000fc800078e33ff */
[----:B--2---:R-:W-:-:S05]  /*7270*/  SEL R2, R5, R11, !P6 ;  /* 0x0000000b05027207 */ /* 0x004fca0007000000 */
[----:B------:R1:W-:Y:S01]  /*7280*/  STL [R1+0x820], R2 ;  /* 0x0008200201007387 */ /* 0x0003e20000100800 */
[C---:B----4-:R-:W-:Y:S02]  /*7290*/  SEL R3, R5.reuse, R18, !P6 ;  /* 0x0000001205037207 */ /* 0x050fe40007000000 */
[----:B0-----:R-:W-:-:S03]  /*72a0*/  SEL R4, R5, R17, !P6 ;  /* 0x0000001105047207 */ /* 0x001fc60007000000 */
[----:B------:R0:W-:Y:S01]  /*72b0*/  STL [R1+0x34], R3 ;  /* 0x0000340301007387 */ /* 0x0001e20000100800 */
[----:B-1----:R-:W-:-:S03]  /*72c0*/  SEL R2, R5, R16, !P6 ;  /* 0x0000001005027207 */ /* 0x002fc60007000000 */
[----:B------:R1:W-:Y:S04]  /*72d0*/  STL [R1+0x2c], R4 ;  /* 0x00002c0401007387 */ /* 0x0003e80000100800 */
[----:B------:R2:W-:Y:S01]  /*72e0*/  STL [R1+0x30], R2 ;  /* 0x0000300201007387 */ /* 0x0005e20000100800 */
[C---:B0-----:R-:W-:Y:S02]  /*72f0*/  SEL R3, R5.reuse, R15, !P6 ;  /* 0x0000000f05037207 */ /* 0x041fe40007000000 */
[----:B-1----:R-:W-:-:S03]  /*7300*/  SEL R4, R5, R14, !P6 ;  /* 0x0000000e05047207 */ /* 0x002fc60007000000 */
[----:B------:R-:W-:Y:S01]  /*7310*/  STL [R1+0x38], R3 ;  /* 0x0000380301007387 */ /* 0x000fe20000100800 */
[----:B--2---:R-:W-:-:S03]  /*7320*/  SEL R2, R5, R13, !P6 ;  /* 0x0000000d05027207 */ /* 0x004fc60007000000 */
[----:B------:R-:W-:Y:S04]  /*7330*/  STL [R1+0x40], R4 ;  /* 0x0000400401007387 */ /* 0x000fe80000100800 */
[----:B------:R0:W-:Y:S04]  /*7340*/  STL [R1+0x28], R2 ;  /* 0x0000280201007387 */ /* 0x0001e80000100800 */
[----:B0-----:R-:W2:Y:S01]  /*7350*/  LDL.LU R2, [R1+0xa8] ;  /* 0x0000a80001027983 */ /* 0x001ea20000300800 */
[C---:B------:R-:W-:Y:S02]  /*7360*/  SEL R3, R5.reuse, R12, !P6 ;  /* 0x0000000c05037207 */ /* 0x040fe40007000000 */
[----:B------:R-:W-:-:S03]  /*7370*/  SEL R0, R5, R0, !P6 ;  /* 0x0000000005007207 */ /* 0x000fc60007000000 */
[----:B------:R-:W-:Y:S04]  /*7380*/  STL [R1+0x48], R3 ;  /* 0x0000480301007387 */ /* 0x000fe80000100800 */
[----:B--2---:R0:W-:Y:S04]  /*7390*/  STL [R1+0x83c], R2 ;  /* 0x00083c0201007387 */ /* 0x0041e80000100800 */
[----:B------:R-:W-:Y:S04]  /*73a0*/  STL [R1+0x4c], R0 ;  /* 0x00004c0001007387 */ /* 0x000fe80000100800 */
[----:B0-----:R-:W2:Y:S04]  /*73b0*/  LDL.LU R2, [R1+0xa0] ;  /* 0x0000a00001027983 */ /* 0x001ea80000300800 */
[----:B--2---:R0:W-:Y:S04]  /*73c0*/  STL [R1+0x840], R2 ;  /* 0x0008400201007387 */ /* 0x0041e80000100800 */
[----:B0-----:R-:W2:Y:S04]  /*73d0*/  LDL.LU R2, [R1+0x9c] ;  /* 0x00009c0001027983 */ /* 0x001ea80000300800 */
[----:B--2---:R0:W-:Y:S04]  /*73e0*/  STL [R1+0x844], R2 ;  /* 0x0008440201007387 */ /* 0x0041e80000100800 */
[----:B0-----:R-:W2:Y:S04]  /*73f0*/  LDL.LU R2, [R1+0x8c] ;  /* 0x00008c0001027983 */ /* 0x001ea80000300800 */
[----:B------:R-:W3:Y:S04]  /*7400*/  LDL.LU R11, [R1+0x198] ;  /* 0x00019800010b7983 */ /* 0x000ee80000300800 */
[----:B------:R-:W4:Y:S04]  /*7410*/  LDL.LU R10, [R1+0x1a8] ;  /* 0x0001a800010a7983 */ /* 0x000f280000300800 */
[----:B------:R-:W3:Y:S04]  /*7420*/  LDL.LU R9, [R1+0x1bc] ;  /* 0x0001bc0001097983 */ /* 0x000ee80000300800 */
        /* <DEDUP_REMOVED lines=23> */
[----:B------:R-:W3:Y:S01]  /*75a0*/  LDL.LU R0, [R1+0x144] ;  /* 0x0001440001007983 */ /* 0x000ee20000300800 */
[----:B--2---:R-:W-:-:S05]  /*75b0*/  SEL R2, R5, R2, !P6 ;  /* 0x0000000205027207 */ /* 0x004fca0007000000 */
[----:B------:R0:W-:Y:S04]  /*75c0*/  STL [R1+0x50], R2 ;  /* 0x0000500201007387 */ /* 0x0001e80000100800 */
[----:B0-----:R-:W2:Y:S02]  /*75d0*/  LDL.LU R2, [R1+0x844] ;  /* 0x0008440001027983 */ /* 0x001ea40000300800 */
[----:B--2---:R-:W-:-:S05]  /*75e0*/  SEL R2, R5, R2, !P6 ;  /* 0x0000000205027207 */ /* 0x004fca0007000000 */
[----:B------:R0:W-:Y:S04]  /*75f0*/  STL [R1+0x54], R2 ;  /* 0x0000540201007387 */ /* 0x0001e80000100800 */
[----:B0-----:R-:W2:Y:S02]  /*7600*/  LDL.LU R2, [R1+0x840] ;  /* 0x0008400001027983 */ /* 0x001ea40000300800 */
[----:B--2---:R-:W-:-:S05]  /*7610*/  SEL R2, R5, R2, !P6 ;  /* 0x0000000205027207 */ /* 0x004fca0007000000 */
[----:B------:R0:W-:Y:S04]  /*7620*/  STL [R1+0x64], R2 ;  /* 0x0000640201007387 */ /* 0x0001e80000100800 */
[----:B0-----:R-:W2:Y:S01]  /*7630*/  LDL.LU R2, [R1+0x83c] ;  /* 0x00083c0001027983 */ /* 0x001ea20000300800 */
[C---:B----4-:R-:W-:Y:S02]  /*7640*/  SEL R10, R5.reuse, R10, !P6 ;  /* 0x0000000a050a7207 */ /* 0x050fe40007000000 */
[C---:B---3--:R-:W-:Y:S02]  /*7650*/  SEL R9, R5.reuse, R9, !P6 ;  /* 0x0000000905097207 */ /* 0x048fe40007000000 */
[C---:B------:R-:W-:Y:S02]  /*7660*/  SEL R7, R5.reuse, R7, !P6 ;  /* 0x0000000705077207 */ /* 0x040fe40007000000 */
[----:B------:R-:W-:-:S02]  /*7670*/  SEL R6, R5, R6, !P6 ;  /* 0x0000000605067207 */ /* 0x000fc40007000000 */
[C---:B------:R-:W-:Y:S02]  /*7680*/  SEL R3, R5.reuse, R3, !P6 ;  /* 0x0000000305037207 */ /* 0x040fe40007000000 */
[----:B--2---:R-:W-:-:S05]  /*7690*/  SEL R2, R5, R2, !P6 ;  /* 0x0000000205027207 */ /* 0x004fca0007000000 */
[----:B------:R0:W-:Y:S02]  /*76a0*/  STL [R1+0x68], R2 ;  /* 0x0000680201007387 */ /* 0x0001e40000100800 */
[----:B0-----:R-:W-:-:S05]  /*76b0*/  SEL R2, R5, R11, !P6 ;  /* 0x0000000b05027207 */ /* 0x001fca0007000000 */
[----:B------:R0:W-:Y:S04]  /*76c0*/  STL [R1+0x70], R2 ;  /* 0x0000700201007387 */ /* 0x0001e80000100800 */
[----:B------:R-:W-:Y:S01]  /*76d0*/  STL [R1+0x78], R10 ;  /* 0x0000780a01007387 */ /* 0x000fe20000100800 */
[----:B0-----:R-:W-:-:S03]  /*76e0*/  SEL R2, R5, R8, !P6 ;  /* 0x0000000805027207 */ /* 0x001fc60007000000 */
[----:B------:R-:W-:Y:S04]  /*76f0*/  STL [R1+0x8c], R9 ;  /* 0x00008c0901007387 */ /* 0x000fe80000100800 */
[----:B------:R0:W-:Y:S04]  /*7700*/  STL [R1+0x90], R2 ;  /* 0x0000900201007387 */ /* 0x0001e80000100800 */
[----:B------:R-:W-:Y:S01]  /*7710*/  STL [R1+0x98], R7 ;  /* 0x0000980701007387 */ /* 0x000fe20000100800 */
[----:B0-----:R-:W-:-:S03]  /*7720*/  SEL R2, R5, R4, !P6 ;  /* 0x0000000405027207 */ /* 0x001fc60007000000 */
[----:B------:R-:W-:Y:S01]  /*7730*/  STL [R1+0x9c], R6 ;  /* 0x00009c0601007387 */ /* 0x000fe20000100800 */
[----:B------:R-:W-:-:S03]  /*7740*/  SEL R4, R5, R29, !P6 ;  /* 0x0000001d05047207 */ /* 0x000fc60007000000 */
[----:B------:R0:W-:Y:S04]  /*7750*/  STL [R1+0xa0], R2 ;  /* 0x0000a00201007387 */ /* 0x0001e80000100800 */
[----:B------:R1:W-:Y:S01]  /*7760*/  STL [R1+0xa8], R3 ;  /* 0x0000a80301007387 */ /* 0x0003e20000100800 */
[----:B0-----:R-:W-:-:S03]  /*7770*/  SEL R2, R5, R28, !P6 ;  /* 0x0000001c05027207 */ /* 0x001fc60007000000 */
[----:B------:R0:W-:Y:S01]  /*7780*/  STL [R1+0xb0], R4 ;  /* 0x0000b00401007387 */ /* 0x0001e20000100800 */
[----:B-1----:R-:W-:-:S03]  /*7790*/  SEL R3, R5, R27, !P6 ;  /* 0x0000001b05037207 */ /* 0x002fc60007000000 */
[----:B------:R1:W-:Y:S01]  /*77a0*/  STL [R1+0xb4], R2 ;  /* 0x0000b40201007387 */ /* 0x0003e20000100800 */
[----:B0-----:R-:W-:-:S03]  /*77b0*/  SEL R4, R5, R26, !P6 ;  /* 0x0000001a05047207 */ /* 0x001fc60007000000 */
[----:B------:R0:W-:Y:S01]  /*77c0*/  STL [R1+0xc4], R3 ;  /* 0x0000c40301007387 */ /* 0x0001e20000100800 */
[----:B-1----:R-:W-:-:S03]  /*77d0*/  SEL R2, R5, R25, !P6 ;  /* 0x0000001905027207 */ /* 0x002fc60007000000 */
[----:B------:R1:W-:Y:S04]  /*77e0*/  STL [R1+0xc8], R4 ;  /* 0x0000c80401007387 */ /* 0x0003e80000100800 */
[----:B------:R2:W-:Y:S01]  /*77f0*/  STL [R1+0xcc], R2 ;  /* 0x0000cc0201007387 */ /* 0x0005e20000100800 */
[C---:B0-----:R-:W-:Y:S02]  /*7800*/  SEL R3, R5.reuse, R24, !P6 ;  /* 0x0000001805037207 */ /* 0x041fe40007000000 */
[----:B-1----:R-:W-:-:S03]  /*7810*/  SEL R4, R5, R23, !P6 ;  /* 0x0000001705047207 */ /* 0x002fc60007000000 */
[----:B------:R0:W-:Y:S01]  /*7820*/  STL [R1+0xd0], R3 ;  /* 0x0000d00301007387 */ /* 0x0001e20000100800 */
[----:B--2---:R-:W-:-:S03]  /*7830*/  SEL R2, R5, R22, !P6 ;  /* 0x0000001605027207 */ /* 0x004fc60007000000 */
        /* <DEDUP_REMOVED lines=166> */
[C---:B---3--:R-:W-:Y:S02]  /*82a0*/  SEL R10, R5.reuse, R10, !P6 ;  /* 0x0000000a050a7207 */ /* 0x048fe40007000000 */
[C---:B----4-:R-:W-:Y:S02]  /*82b0*/  SEL R9, R5.reuse, R9, !P6 ;  /* 0x0000000905097207 */ /* 0x050fe40007000000 */
[C---:B------:R-:W-:Y:S02]  /*82c0*/  SEL R8, R5.reuse, R8, !P6 ;  /* 0x0000000805087207 */ /* 0x040fe40007000000 */
[----:B------:R-:W-:-:S02]  /*82d0*/  SEL R7, R5, R7, !P6 ;  /* 0x0000000705077207 */ /* 0x000fc40007000000 */
[C---:B------:R-:W-:Y:S02]  /*82e0*/  SEL R6, R5.reuse, R6, !P6 ;  /* 0x0000000605067207 */ /* 0x040fe40007000000 */
[C---:B------:R-:W-:Y:S02]  /*82f0*/  SEL R4, R5.reuse, R4, !P6 ;  /* 0x0000000405047207 */ /* 0x040fe40007000000 */
[C---:B------:R-:W-:Y:S02]  /*8300*/  SEL R3, R5.reuse, R3, !P6 ;  /* 0x0000000305037207 */ /* 0x040fe40007000000 */
[C---:B------:R-:W-:Y:S02]  /*8310*/  SEL R29, R5.reuse, R29, !P6 ;  /* 0x0000001d051d7207 */ /* 0x040fe40007000000 */
        /* <DEDUP_REMOVED lines=18> */
[----:B--2---:R-:W-:-:S05]  /*8440*/  SEL R2, R5, R2, !P6 ;  /* 0x0000000205027207 */ /* 0x004fca0007000000 */
[----:B------:R0:W-:Y:S04]  /*8450*/  STL [R1+0x134], R2 ;  /* 0x0001340201007387 */ /* 0x0001e80000100800 */
[----:B0-----:R-:W2:Y:S04]  /*8460*/  LDL.LU R2, [R1+0x820] ;  /* 0x0008200001027983 */ /* 0x001ea80000300800 */
[----:B------:R0:W-:Y:S04]  /*8470*/  STL [R1+0x130], R10 ;  /* 0x0001300a01007387 */ /* 0x0001e80000100800 */
[----:B0-----:R-:W3:Y:S04]  /*8480*/  LDL.LU R10, [R1+0x81c] ;  /* 0x00081c00010a7983 */ /* 0x001ee80000300800 */
[----:B------:R0:W-:Y:S04]  /*8490*/  STL [R1+0x12c], R9 ;  /* 0x00012c0901007387 */ /* 0x0001e80000100800 */
[----:B0-----:R-:W4:Y:S04]  /*84a0*/  LDL.LU R9, [R1+0x818] ;  /* 0x0008180001097983 */ /* 0x001f280000300800 */
[----:B------:R0:W-:Y:S04]  /*84b0*/  STL [R1+0x128], R8 ;  /* 0x0001280801007387 */ /* 0x0001e80000100800 */
[----:B0-----:R-:W2:Y:S04]  /*84c0*/  LDL.LU R8, [R1+0x814] ;  /* 0x0008140001087983 */ /* 0x001ea80000300800 */
        /* <DEDUP_REMOVED lines=11> */
[----:B0-----:R-:W3:Y:S04]  /*8580*/  LDL.LU R28, [R1+0x7fc] ;  /* 0x0007fc00011c7983 */ /* 0x001ee80000300800 */
[----:B------:R0:W-:Y:S04]  /*8590*/  STL [R1+0xf0], R27 ;  /* 0x0000f01b01007387 */ /* 0x0001e80000100800 */
[----:B0-----:R-:W4:Y:S04]  /*85a0*/  LDL.LU R27, [R1+0x7f8] ;  /* 0x0007f800011b7983 */ /* 0x001f280000300800 */
        /* <DEDUP_REMOVED lines=31> */
[----:B0-----:R-:W4:Y:S01]  /*87a0*/  LDL.LU R0, [R1+0x7b8] ;  /* 0x0007b80001007983 */ /* 0x001f220000300800 */
[----:B------:R-:W-:-:S05]  /*87b0*/  SEL R11, R5, R11, !P6 ;  /* 0x0000000b050b7207 */ /* 0x000fca0007000000 */
[----:B------:R0:W-:Y:S01]  /*87c0*/  STL [R1+0x58], R11 ;  /* 0x0000580b01007387 */ /* 0x0001e20000100800 */
[C---:B--2---:R-:W-:Y:S02]  /*87d0*/  SEL R29, R5.reuse, R29, !P6 ;  /* 0x0000001d051d7207 */ /* 0x044fe40007000000 */
[C---:B---3--:R-:W-:Y:S02]  /*87e0*/  SEL R28, R5.reuse, R28, !P6 ;  /* 0x0000001c051c7207 */ /* 0x048fe40007000000 */
[C---:B----4-:R-:W-:Y:S02]  /*87f0*/  SEL R27, R5.reuse, R27, !P6 ;  /* 0x0000001b051b7207 */ /* 0x050fe40007000000 */
        /* <DEDUP_REMOVED lines=9> */
[C---:B0-----:R-:W-:Y:S02]  /*8890*/  SEL R11, R5.reuse, R0, !P6 ;  /* 0x00000000050b7207 */ /* 0x041fe40007000000 */
[----:B------:R-:W2:Y:S04]  /*88a0*/  LDL.LU R0, [R1+0x7b4] ;  /* 0x0007b40001007983 */ /* 0x000ea80000300800 */
[----:B------:R0:W-:Y:S02]  /*88b0*/  STL [R1+0x44], R11 ;  /* 0x0000440b01007387 */ /* 0x0001e40000100800 */
[C---:B0-----:R-:W-:Y:S02]  /*88c0*/  SEL R11, R5.reuse, R12, !P6 ;  /* 0x0000000c050b7207 */ /* 0x041fe40007000000 */
        /* <DEDUP_REMOVED lines=8> */
[----:B------:R-:W-:Y:S01]  /*8950*/  STL [R1+0x14], R13 ;  /* 0x0000140d01007387 */ /* 0x000fe20000100800 */
[----:B-1----:R-:W-:-:S03]  /*8960*/  SEL R11, R5, R18, !P6 ;  /* 0x00000012050b7207 */ /* 0x002fc60007000000 */
[----:B------:R-:W3:Y:S04]  /*8970*/  LDL.LU R15, [R1+0x8] ;  /* 0x00000800010f7983 */ /* 0x000ee80000300800 */
[----:B------:R-:W-:Y:S04]  /*8980*/  STL [R1+0x10], R12 ;  /* 0x0000100c01007387 */ /* 0x000fe80000100800 */
[----:B------:R-:W4:Y:S04]  /*8990*/  LDL.LU R17, [R1+0x28] ;  /* 0x0000280001117983 */ /* 0x000f280000300800 */
[----:B------:R-:W-:Y:S04]  /*89a0*/  STL [R1+0x4], R11 ;  /* 0x0000040b01007387 */ /* 0x000fe80000100800 */
        /* <DEDUP_REMOVED lines=8> */
[----:B------:R0:W-:Y:S01]  /*8a30*/  STL [R1+0x744], R23 ;  /* 0x0007441701007387 */ /* 0x0001e20000100800 */
[----:B------:R-:W-:-:S03]  /*8a40*/  SEL R11, R5, R3, !P6 ;  /* 0x00000003050b7207 */ /* 0x000fc60007000000 */
        /* <DEDUP_REMOVED lines=8> */
[C---:B------:R-:W-:Y:S02]  /*8ad0*/  SEL R14, R5.reuse, R7, !P6 ;  /* 0x00000007050e7207 */ /* 0x040fe40007000000 */
[----:B------:R-:W1:Y:S01]  /*8ae0*/  LDC.64 R6, c[0x0][0x388] ;  /* 0x0000e200ff067b82 */ /* 0x000e620000000a00 */
        /* <DEDUP_REMOVED lines=9> */
[----:B------:R-:W4:Y:S04]  /*8b80*/  LDL.LU R4, [R1+0xc] ;  /* 0x00000c0001047983 */ /* 0x000f280000300800 */
[----:B------:R0:W-:Y:S04]  /*8b90*/  STL [R1+0x764], R12 ;  /* 0x0007640c01007387 */ /* 0x0001e80000100800 */
[----:B0-----:R-:W4:Y:S04]  /*8ba0*/  LDL.LU R12, [R1+0x30] ;  /* 0x00003000010c7983 */ /* 0x001f280000300800 */
[----:B------:R0:W-:Y:S04]  /*8bb0*/  STL [R1+0x768], R13 ;  /* 0x0007680d01007387 */ /* 0x0001e80000100800 */
[----:B0-----:R-:W4:Y:S04]  /*8bc0*/  LDL.LU R13, [R1+0x2c] ;  /* 0x00002c00010d7983 */ /* 0x001f280000300800 */
[----:B------:R0:W-:Y:S04]  /*8bd0*/  STL [R1+0x76c], R14 ;  /* 0x00076c0e01007387 */ /* 0x0001e80000100800 */
[----:B0-----:R-:W4:Y:S01]  /*8be0*/  LDL.LU R14, [R1+0x34] ;  /* 0x00003400010e7983 */ /* 0x001f220000300800 */
[----:B------:R-:W-:-:S02]  /*8bf0*/  SEL R16, R5, R9, !P6 ;  /* 0x0000000905107207 */ /* 0x000fc40007000000 */
[C---:B------:R-:W-:Y:S01]  /*8c00*/  SEL R18, R5.reuse, R10, !P6 ;  /* 0x0000000a05127207 */ /* 0x040fe20007000000 */
[----:B------:R-:W-:Y:S02]  /*8c10*/  IMAD R10, R2, UR7, RZ ;  /* 0x00000007020a7c24 */ /* 0x000fe4000f8e02ff */
[----:B--2---:R-:W-:Y:S01]  /*8c20*/  IMAD R0, R0, UR9, RZ ;  /* 0x0000000900007c24 */ /* 0x004fe2000f8e02ff */
[----:B------:R-:W0:Y:S04]  /*8c30*/  LDCU UR9, c[0x0][0x3a8] ;  /* 0x00007500ff0977ac */ /* 0x000e280008000800 */
[----:B---3--:R-:W-:Y:S02]  /*8c40*/  LEA R3, P0, R0, R15, 0x1 ;  /* 0x0000000f00037211 */ /* 0x008fe400078008ff */
[----:B------:R-:W-:-:S03]  /*8c50*/  SEL R15, R5, R8, !P6 ;  /* 0x00000008050f7207 */ /* 0x000fc60007000000 */
[----:B------:R2:W-:Y:S04]  /*8c60*/  STL [R1+0x6ec], R3 ;  /* 0x0006ec0301007387 */ /* 0x0005e80000100800 */
[----:B------:R-:W-:Y:S04]  /*8c70*/  STL [R1+0x770], R15 ;  /* 0x0007700f01007387 */ /* 0x000fe80000100800 */
[----:B------:R-:W-:Y:S04]  /*8c80*/  STL [R1+0x774], R16 ;  /* 0x0007741001007387 */ /* 0x000fe80000100800 */
[----:B------:R-:W-:Y:S01]  /*8c90*/  STL [R1+0x778], R18 ;  /* 0x0007781201007387 */ /* 0x000fe20000100800 */
[----:B----4-:R-:W-:-:S02]  /*8ca0*/  IMAD R17, R17, UR7, RZ ;  /* 0x0000000711117c24 */ /* 0x010fc4000f8e02ff */
[----:B--2---:R-:W-:Y:S01]  /*8cb0*/  IMAD R3, R27, UR7, RZ ;  /* 0x000000071b037c24 */ /* 0x004fe2000f8e02ff */
[----:B------:R-:W-:Y:S01]  /*8cc0*/  LEA.HI.X.SX32 R4, R0, R4, 0x1, P0 ;  /* 0x0000000400047211 */ /* 0x000fe200000f0eff */
[----:B------:R-:W-:-:S04]  /*8cd0*/  IMAD R2, R11, UR7, RZ ;  /* 0x000000070b027c24 */ /* 0x000fc8000f8e02ff */
[----:B------:R-:W-:Y:S01]  /*8ce0*/  STL [R1+0x6f0], R4 ;  /* 0x0006f00401007387 */ /* 0x000fe20000100800 */
[----:B------:R-:W-:-:S03]  /*8cf0*/  IMAD R0, R29, UR7, RZ ;  /* 0x000000071d007c24 */ /* 0x000fc6000f8e02ff */
[----:B-1----:R-:W-:Y:S04]  /*8d00*/  STL [R1+0x780], R6 ;  /* 0x0007800601007387 */ /* 0x002fe80000100800 */
[----:B------:R-:W-:Y:S01]  /*8d10*/  STL [R1+0x77c], R7 ;  /* 0x00077c0701007387 */ /* 0x000fe20000100800 */
[----:B------:R-:W-:-:S03]  /*8d20*/  IMAD R5, R12, UR7, RZ ;  /* 0x000000070c057c24 */ /* 0x000fc6000f8e02ff */
[----:B------:R-:W-:Y:S01]  /*8d30*/  STL [R1+0x784], R10 ;  /* 0x0007840a01007387 */ /* 0x000fe20000100800 */
[----:B------:R-:W-:Y:S02]  /*8d40*/  IMAD R8, R13, UR7, RZ ;  /* 0x000000070d087c24 */ /* 0x000fe4000f8e02ff */
[----:B------:R-:W-:-:S05]  /*8d50*/  IMAD R9, R14, UR7, RZ ;  /* 0x000000070e097c24 */ /* 0x000fca000f8e02ff */
[----:B------:R-:W-:Y:S04]  /*8d60*/  STL [R1+0x788], R9 ;  /* 0x0007880901007387 */ /* 0x000fe80000100800 */
[----:B------:R-:W-:Y:S04]  /*8d70*/  STL [R1+0x78c], R8 ;  /* 0x00078c0801007387 */ /* 0x000fe80000100800 */
[----:B------:R-:W-:Y:S04]  /*8d80*/  STL [R1+0x790], R5 ;  /* 0x0007900501007387 */ /* 0x000fe80000100800 */
[----:B------:R-:W-:Y:S04]  /*8d90*/  STL [R1+0x794], R2 ;  /* 0x0007940201007387 */ /* 0x000fe80000100800 */
[----:B------:R1:W-:Y:S04]  /*8da0*/  STL [R1+0x798], R0 ;  /* 0x0007980001007387 */ /* 0x0003e80000100800 */
[----:B------:R-:W-:Y:S01]  /*8db0*/  STL [R1+0x79c], R17 ;  /* 0x00079c1101007387 */ /* 0x000fe20000100800 */
[----:B-1----:R-:W-:-:S02]  /*8dc0*/  IMAD R0, R28, UR7, RZ ;  /* 0x000000071c007c24 */ /* 0x002fc4000f8e02ff */
[----:B------:R-:W-:-:S03]  /*8dd0*/  IMAD R2, R26, UR7, RZ ;  /* 0x000000071a027c24 */ /* 0x000fc6000f8e02ff */
[----:B------:R1:W-:Y:S04]  /*8de0*/  STL [R1], R0 ;  /* 0x0000000001007387 */ /* 0x0003e80000100800 */
[----:B------:R2:W-:Y:S01]  /*8df0*/  STL [R1+0x8], R3 ;  /* 0x0000080301007387 */ /* 0x0005e20000100800 */
[----:B-1----:R-:W-:-:S03]  /*8e00*/  IMAD R0, R25, UR7, RZ ;  /* 0x0000000719007c24 */ /* 0x002fc6000f8e02ff */
[----:B------:R1:W-:Y:S01]  /*8e10*/  STL [R1+0xc], R2 ;  /* 0x00000c0201007387 */ /* 0x0003e20000100800 */
[----:B--2---:R-:W-:-:S03]  /*8e20*/  IMAD R3, R24, UR7, RZ ;  /* 0x0000000718037c24 */ /* 0x004fc6000f8e02ff */
[----:B------:R2:W-:Y:S04]  /*8e30*/  STL [R1+0x24], R0 ;  /* 0x0000240001007387 */ /* 0x0005e80000100800 */
[----:B------:R3:W-:Y:S01]  /*8e40*/  STL [R1+0x28], R3 ;  /* 0x0000280301007387 */ /* 0x0007e20000100800 */
[----:B-1----:R-:W-:Y:S02]  /*8e50*/  IMAD R2, R23, UR7, RZ ;  /* 0x0000000717027c24 */ /* 0x002fe4000f8e02ff */
[----:B--2---:R-:W-:-:S03]  /*8e60*/  IMAD R0, R22, UR7, RZ ;  /* 0x0000000716007c24 */ /* 0x004fc6000f8e02ff */
[----:B------:R1:W-:Y:S01]  /*8e70*/  STL [R1+0x2c], R2 ;  /* 0x00002c0201007387 */ /* 0x0003e20000100800 */
[----:B---3--:R-:W-:-:S03]  /*8e80*/  IMAD R3, R21, UR7, RZ ;  /* 0x0000000715037c24 */ /* 0x008fc6000f8e02ff */
[----:B------:R2:W-:Y:S04]  /*8e90*/  STL [R1+0x30], R0 ;  /* 0x0000300001007387 */ /* 0x0005e80000100800 */
[----:B------:R-:W-:Y:S04]  /*8ea0*/  STL [R1+0x34], R3 ;  /* 0x0000340301007387 */ /* 0x000fe80000100800 */
[----:B------:R-:W3:Y:S01]  /*8eb0*/  LDL.LU R17, [R1+0xa0] ;  /* 0x0000a00001117983 */ /* 0x000ee20000300800 */
[----:B-1----:R-:W-:Y:S02]  /*8ec0*/  IMAD R2, R20, UR7, RZ ;  /* 0x0000000714027c24 */ /* 0x002fe4000f8e02ff */
[----:B--2---:R-:W-:-:S03]  /*8ed0*/  IMAD R0, R19, UR7, RZ ;  /* 0x0000000713007c24 */ /* 0x004fc6000f8e02ff */
[----:B------:R-:W-:Y:S04]  /*8ee0*/  STL [R1+0x38], R2 ;  /* 0x0000380201007387 */ /* 0x000fe80000100800 */
[----:B---3--:R1:W-:Y:S04]  /*8ef0*/  STL [R1+0x7ac], R17 ;  /* 0x0007ac1101007387 */ /* 0x0083e80000100800 */
[----:B------:R-:W-:Y:S04]  /*8f00*/  STL [R1+0x40], R0 ;  /* 0x0000400001007387 */ /* 0x000fe80000100800 */
[----:B-1----:R-:W2:Y:S04]  /*8f10*/  LDL.LU R17, [R1+0x9c] ;  /* 0x00009c0001117983 */ /* 0x002ea80000300800 */
[----:B--2---:R1:W-:Y:S04]  /*8f20*/  STL [R1+0x7b0], R17 ;  /* 0x0007b01101007387 */ /* 0x0043e80000100800 */
[----:B-1----:R-:W2:Y:S04]  /*8f30*/  LDL.LU R17, [R1+0x98] ;  /* 0x0000980001117983 */ /* 0x002ea80000300800 */
        /* <DEDUP_REMOVED lines=28> */
[----:B--2---:R-:W-:-:S05]  /*9100*/  IMAD R17, R17, UR7, RZ ;  /* 0x0000000711117c24 */ /* 0x004fca000f8e02ff */
[----:B------:R1:W-:Y:S04]  /*9110*/  STL [R1+0x48], R17 ;  /* 0x0000481101007387 */ /* 0x0003e80000100800 */
[----:B-1----:R-:W2:Y:S02]  /*9120*/  LDL.LU R17, [R1+0x7b0] ;  /* 0x0007b00001117983 */ /* 0x002ea40000300800 */
[----:B--2---:R-:W-:-:S05]  /*9130*/  IMAD R17, R17, UR7, RZ ;  /* 0x0000000711117c24 */ /* 0x004fca000f8e02ff */
[----:B------:R1:W-:Y:S04]  /*9140*/  STL [R1+0x4c], R17 ;  /* 0x00004c1101007387 */ /* 0x0003e80000100800 */
[----:B-1----:R-:W2:Y:S01]  /*9150*/  LDL.LU R17, [R1+0x7ac] ;  /* 0x0007ac0001117983 */ /* 0x002ea20000300800 */
[----:B---3--:R-:W-:Y:S02]  /*9160*/  IMAD R0, R0, UR7, RZ ;  /* 0x0000000700007c24 */ /* 0x008fe4000f8e02ff */
[----:B--2---:R-:W-:-:S05]  /*9170*/  IMAD R17, R17, UR7, RZ ;  /* 0x0000000711117c24 */ /* 0x004fca000f8e02ff */
[----:B------:R4:W-:Y:S04]  /*9180*/  STL [R1+0x50], R17 ;  /* 0x0000501101007387 */ /* 0x0009e80000100800 */
[----:B------:R1:W-:Y:S01]  /*9190*/  STL [R1+0x54], R0 ;  /* 0x0000540001007387 */ /* 0x0003e20000100800 */
[----:B----4-:R-:W-:Y:S02]  /*91a0*/  IMAD R17, R2, UR7, RZ ;  /* 0x0000000702117c24 */ /* 0x010fe4000f8e02ff */
[----:B------:R-:W-:Y:S02]  /*91b0*/  IMAD R2, R5, UR7, RZ ;  /* 0x0000000705027c24 */ /* 0x000fe4000f8e02ff */
[----:B-1----:R-:W-:Y:S01]  /*91c0*/  IMAD R0, R8, UR7, RZ ;  /* 0x0000000708007c24 */ /* 0x002fe2000f8e02ff */
[----:B------:R-:W-:Y:S01]  /*91d0*/  STL [R1+0x64], R17 ;  /* 0x0000641101007387 */ /* 0x000fe20000100800 */
[----:B------:R-:W-:-:S03]  /*91e0*/  IMAD R5, R9, UR7, RZ ;  /* 0x0000000709057c24 */ /* 0x000fc6000f8e02ff */
[----:B------:R1:W-:Y:S04]  /*91f0*/  STL [R1+0x68], R2 ;  /* 0x0000680201007387 */ /* 0x0003e80000100800 */
        /* <DEDUP_REMOVED lines=8> */
[----:B------:R-:W-:Y:S01]  /*9280*/  STL [R1+0x90], R5 ;  /* 0x0000900501007387 */ /* 0x000fe20000100800 */
[----:B---3--:R-:W-:-:S03]  /*9290*/  IMAD R0, R18, UR7, RZ ;  /* 0x0000000712007c24 */ /* 0x008fc6000f8e02ff */
[----:B------:R1:W-:Y:S01]  /*92a0*/  STL [R1+0x98], R2 ;  /* 0x0000980201007387 */ /* 0x0003e20000100800 */
[----:B------:R-:W-:-:S03]  /*92b0*/  IMAD R4, R16, UR7, RZ ;  /* 0x0000000710047c24 */ /* 0x000fc6000f8e02ff */
[----:B------:R2:W-:Y:S01]  /*92c0*/  STL [R1+0x9c], R0 ;  /* 0x00009c0001007387 */ /* 0x0005e20000100800 */
[----:B-1----:R-:W-:-:S03]  /*92d0*/  IMAD R2, R15, UR7, RZ ;  /* 0x000000070f027c24 */ /* 0x002fc6000f8e02ff */
[----:B------:R-:W-:Y:S01]  /*92e0*/  STL [R1+0xa0], R4 ;  /* 0x0000a00401007387 */ /* 0x000fe20000100800 */
[----:B--2---:R-:W-:Y:S02]  /*92f0*/  IMAD R0, R3, UR7, RZ ;  /* 0x0000000703007c24 */ /* 0x004fe4000f8e02ff */
[----:B------:R-:W-:Y:S01]  /*9300*/  IMAD R3, R14, UR7, RZ ;  /* 0x000000070e037c24 */ /* 0x000fe2000f8e02ff */
[----:B------:R1:W-:Y:S04]  /*9310*/  STL [R1+0xa8], R2 ;  /* 0x0000a80201007387 */ /* 0x0003e80000100800 */
[----:B------:R2:W-:Y:S04]  /*9320*/  STL [R1+0xb0], R0 ;  /* 0x0000b00001007387 */ /* 0x0005e80000100800 */
[----:B------:R3:W-:Y:S01]  /*9330*/  STL [R1+0xb4], R3 ;  /* 0x0000b40301007387 */ /* 0x0007e20000100800 */
[----:B-1----:R-:W-:-:S02]  /*9340*/  IMAD R2, R13, UR7, RZ ;  /* 0x000000070d027c24 */ /* 0x002fc4000f8e02ff */
[----:B--2---:R-:W-:-:S03]  /*9350*/  IMAD R0, R12, UR7, RZ ;  /* 0x000000070c007c24 */ /* 0x004fc6000f8e02ff */
[----:B------:R1:W-:Y:S01]  /*9360*/  STL [R1+0xc4], R2 ;  /* 0x0000c40201007387 */ /* 0x0003e20000100800 */
[----:B---3--:R-:W-:-:S03]  /*9370*/  IMAD R3, R11, UR7, RZ ;  /* 0x000000070b037c24 */ /* 0x008fc6000f8e02ff */
[----:B------:R2:W-:Y:S04]  /*9380*/  STL [R1+0xc8], R0 ;  /* 0x0000c80001007387 */ /* 0x0005e80000100800 */
[----:B------:R3:W-:Y:S01]  /*9390*/  STL [R1+0xcc], R3 ;  /* 0x0000cc0301007387 */ /* 0x0007e20000100800 */
[----:B-1----:R-:W-:Y:S02]  /*93a0*/  IMAD R2, R29, UR7, RZ ;  /* 0x000000071d027c24 */ /* 0x002fe4000f8e02ff */
        /* <DEDUP_REMOVED lines=74> */
[----:B------:R2:W-:Y:S01]  /*9850*/  STL [R1+0x160], R2 ;  /* 0x0001600201007387 */ /* 0x0005e20000100800 */
[----:B-1----:R-:W-:-:S03]  /*9860*/  IMAD R5, R6, UR7, RZ ;  /* 0x0000000706057c24 */ /* 0x002fc6000f8e02ff */
[----:B------:R1:W-:Y:S01]  /*9870*/  STL [R1+0x16c], R0 ;  /* 0x00016c0001007387 */ /* 0x0003e20000100800 */
[----:B--2---:R-:W-:-:S03]  /*9880*/  IMAD R2, R4, UR7, RZ ;  /* 0x0000000704027c24 */ /* 0x004fc6000f8e02ff */
[----:B------:R-:W-:Y:S01]  /*9890*/  STL [R1+0x174], R5 ;  /* 0x0001740501007387 */ /* 0x000fe20000100800 */
[----:B------:R-:W-:-:S03]  /*98a0*/  IMAD R4, R16, UR7, RZ ;  /* 0x0000000710047c24 */ /* 0x000fc6000f8e02ff */
[----:B------:R2:W-:Y:S01]  /*98b0*/  STL [R1+0x17c], R2 ;  /* 0x00017c0201007387 */ /* 0x0005e20000100800 */
[----:B-1----:R-:W-:-:S05]  /*98c0*/  IMAD R0, R18, UR7, RZ ;  /* 0x0000000712007c24 */ /* 0x002fca000f8e02ff */
[----:B------:R1:W-:Y:S01]  /*98d0*/  STL [R1+0x184], R0 ;  /* 0x0001840001007387 */ /* 0x0003e20000100800 */
[----:B--2---:R-:W-:-:S03]  /*98e0*/  IMAD R2, R15, UR7, RZ ;  /* 0x000000070f027c24 */ /* 0x004fc6000f8e02ff */
[----:B------:R-:W-:Y:S04]  /*98f0*/  STL [R1+0x18c], R4 ;  /* 0x00018c0401007387 */ /* 0x000fe80000100800 */
[----:B------:R2:W-:Y:S01]  /*9900*/  STL [R1+0x190], R2 ;  /* 0x0001900201007387 */ /* 0x0005e20000100800 */
[----:B-1----:R-:W-:Y:S02]  /*9910*/  IMAD R0, R3, UR7, RZ ;  /* 0x0000000703007c24 */ /* 0x002fe4000f8e02ff */
[----:B------:R-:W-:-:S03]  /*9920*/  IMAD R3, R14, UR7, RZ ;  /* 0x000000070e037c24 */ /* 0x000fc6000f8e02ff */
        /* <DEDUP_REMOVED lines=24> */
[----:B------:R-:W-:Y:S01]  /*9ab0*/  STL [R1+0x130], R0 ;  /* 0x0001300001007387 */ /* 0x000fe20000100800 */
[----:B---3--:R-:W-:-:S03]  /*9ac0*/  IMAD R2, R20, UR7, RZ ;  /* 0x0000000714027c24 */ /* 0x008fc6000f8e02ff */
[----:B------:R1:W-:Y:S04]  /*9ad0*/  STL [R1+0x12c], R3 ;  /* 0x00012c0301007387 */ /* 0x0003e80000100800 */
[----:B-1----:R-:W2:Y:S04]  /*9ae0*/  LDL.LU R3, [R1+0x11c] ;  /* 0x00011c0001037983 */ /* 0x002ea80000300800 */
[----:B------:R-:W-:Y:S04]  /*9af0*/  STL [R1+0x128], R2 ;  /* 0x0001280201007387 */ /* 0x000fe80000100800 */
[----:B------:R-:W3:Y:S01]  /*9b00*/  LDL.LU R17, [R1+0x108] ;  /* 0x0001080001117983 */ /* 0x000ee20000300800 */
[----:B------:R-:W-:-:S05]  /*9b10*/  IMAD R0, R19, UR7, RZ ;  /* 0x0000000713007c24 */ /* 0x000fca000f8e02ff */
[----:B------:R-:W-:Y:S04]  /*9b20*/  STL [R1+0x124], R0 ;  /* 0x0001240001007387 */ /* 0x000fe80000100800 */
[----:B---3--:R1:W-:Y:S04]  /*9b30*/  STL [R1+0x7a0], R17 ;  /* 0x0007a01101007387 */ /* 0x0083e80000100800 */
[----:B-1----:R-:W3:Y:S04]  /*9b40*/  LDL.LU R17, [R1+0x114] ;  /* 0x0001140001117983 */ /* 0x002ee80000300800 */
[----:B------:R-:W4:Y:S04]  /*9b50*/  LDL.LU R0, [R1+0xfc] ;  /* 0x0000fc0001007983 */ /* 0x000f280000300800 */
        /* <DEDUP_REMOVED lines=17> */
[----:B------:R-:W4:Y:S01]  /*9c70*/  LDL.LU R26, [R1+0x5c] ;  /* 0x00005c00011a7983 */ /* 0x000f220000300800 */
[----:B--2---:R-:W-:-:S03]  /*9c80*/  IMAD R3, R3, UR7, RZ ;  /* 0x0000000703037c24 */ /* 0x004fc6000f8e02ff */
[----:B------:R-:W2:Y:S04]  /*9c90*/  LDL.LU R25, [R1+0x58] ;  /* 0x0000580001197983 */ /* 0x000ea80000300800 */
[----:B------:R-:W2:Y:S04]  /*9ca0*/  LDL.LU R24, [R1+0x44] ;  /* 0x0000440001187983 */ /* 0x000ea80000300800 */
[----:B------:R-:W2:Y:S04]  /*9cb0*/  LDL.LU R23, [R1+0x3c] ;  /* 0x00003c0001177983 */ /* 0x000ea80000300800 */
[----:B------:R-:W2:Y:S04]  /*9cc0*/  LDL.LU R22, [R1+0x20] ;  /* 0x0000200001167983 */ /* 0x000ea80000300800 */
[----:B------:R-:W2:Y:S04]  /*9cd0*/  LDL.LU R21, [R1+0x1c] ;  /* 0x00001c0001157983 */ /* 0x000ea80000300800 */
[----:B------:R-:W2:Y:S04]  /*9ce0*/  LDL.LU R20, [R1+0x18] ;  /* 0x0000180001147983 */ /* 0x000ea80000300800 */
[----:B------:R-:W2:Y:S04]  /*9cf0*/  LDL.LU R19, [R1+0x14] ;  /* 0x0000140001137983 */ /* 0x000ea80000300800 */
[----:B------:R-:W2:Y:S04]  /*9d00*/  LDL.LU R4, [R1+0x10] ;  /* 0x0000100001047983 */ /* 0x000ea80000300800 */
[----:B------:R1:W-:Y:S04]  /*9d10*/  STL [R1+0x11c], R3 ;  /* 0x00011c0301007387 */ /* 0x0003e80000100800 */
[----:B-1----:R-:W2:Y:S01]  /*9d20*/  LDL.LU R3, [R1+0x4] ;  /* 0x0000040001037983 */ /* 0x002ea20000300800 */
[----:B---3--:R-:W-:-:S05]  /*9d30*/  IMAD R17, R17, UR7, RZ ;  /* 0x0000000711117c24 */ /* 0x008fca000f8e02ff */
[----:B------:R1:W-:Y:S04]  /*9d40*/  STL [R1+0x114], R17 ;  /* 0x0001141101007387 */ /* 0x0003e80000100800 */
[----:B-1----:R-:W3:Y:S01]  /*9d50*/  LDL.LU R17, [R1+0x7a0] ;  /* 0x0007a00001117983 */ /* 0x002ee20000300800 */
[----:B----4-:R-:W-:Y:S02]  /*9d60*/  IMAD R0, R0, UR7, RZ ;  /* 0x0000000700007c24 */ /* 0x010fe4000f8e02ff */
[----:B------:R-:W-:Y:S02]  /*9d70*/  IMAD R2, R2, UR7, RZ ;  /* 0x0000000702027c24 */ /* 0x000fe4000f8e02ff */
[----:B------:R-:W-:Y:S02]  /*9d80*/  IMAD R5, R5, UR7, RZ ;  /* 0x0000000705057c24 */ /* 0x000fe4000f8e02ff */
[----:B------:R-:W-:-:S02]  /*9d90*/  IMAD R8, R8, UR7, RZ ;  /* 0x0000000708087c24 */ /* 0x000fc4000f8e02ff */
[----:B------:R-:W-:Y:S02]  /*9da0*/  IMAD R9, R9, UR7, RZ ;  /* 0x0000000709097c24 */ /* 0x000fe4000f8e02ff */
[----:B------:R-:W-:Y:S02]  /*9db0*/  IMAD R10, R10, UR7, RZ ;  /* 0x000000070a0a7c24 */ /* 0x000fe4000f8e02ff */
[----:B------:R-:W-:Y:S02]  /*9dc0*/  IMAD R6, R6, UR7, RZ ;  /* 0x0000000706067c24 */ /* 0x000fe4000f8e02ff */
        /* <DEDUP_REMOVED lines=12> */
[----:B--2---:R-:W-:Y:S02]  /*9e90*/  IMAD R25, R25, UR7, RZ ;  /* 0x0000000719197c24 */ /* 0x004fe4000f8e02ff */
[----:B------:R-:W-:Y:S02]  /*9ea0*/  IMAD R24, R24, UR7, RZ ;  /* 0x0000000718187c24 */ /* 0x000fe4000f8e02ff */
[----:B------:R-:W-:-:S02]  /*9eb0*/  IMAD R23, R23, UR7, RZ ;  /* 0x0000000717177c24 */ /* 0x000fc4000f8e02ff */
[----:B------:R-:W-:Y:S02]  /*9ec0*/  IMAD R22, R22, UR7, RZ ;  /* 0x0000000716167c24 */ /* 0x000fe4000f8e02ff */
[----:B------:R-:W-:Y:S02]  /*9ed0*/  IMAD R21, R21, UR7, RZ ;  /* 0x0000000715157c24 */ /* 0x000fe4000f8e02ff */
[----:B------:R-:W-:Y:S02]  /*9ee0*/  IMAD R20, R20, UR7, RZ ;  /* 0x0000000714147c24 */ /* 0x000fe4000f8e02ff */
[----:B------:R-:W-:Y:S02]  /*9ef0*/  IMAD R19, R19, UR7, RZ ;  /* 0x0000000713137c24 */ /* 0x000fe4000f8e02ff */
[----:B---3--:R-:W-:-:S05]  /*9f00*/  IMAD R17, R17, UR7, RZ ;  /* 0x0000000711117c24 */ /* 0x008fca000f8e02ff */
[----:B------:R1:W-:Y:S04]  /*9f10*/  STL [R1+0x108], R17 ;  /* 0x0001081101007387 */ /* 0x0003e80000100800 */
[----:B-1----:R-:W2:Y:S04]  /*9f20*/  LDL.LU R17, [R1+0x79c] ;  /* 0x00079c0001117983 */ /* 0x002ea80000300800 */
[----:B------:R1:W-:Y:S04]  /*9f30*/  STL [R1+0xfc], R0 ;  /* 0x0000fc0001007387 */ /* 0x0003e80000100800 */
[----:B-1----:R-:W3:Y:S04]  /*9f40*/  LDL.LU R0, [R1+0x798] ;  /* 0x0007980001007983 */ /* 0x002ee80000300800 */
[----:B------:R1:W-:Y:S04]  /*9f50*/  STL [R1+0xf4], R2 ;  /* 0x0000f40201007387 */ /* 0x0003e80000100800 */
[----:B-1----:R-:W4:Y:S04]  /*9f60*/  LDL.LU R2, [R1+0x794] ;  /* 0x0007940001027983 */ /* 0x002f280000300800 */
[----:B------:R1:W-:Y:S04]  /*9f70*/  STL [R1+0xf0], R5 ;  /* 0x0000f00501007387 */ /* 0x0003e80000100800 */
[----:B-1----:R-:W2:Y:S04]  /*9f80*/  LDL.LU R5, [R1+0x790] ;  /* 0x0007900001057983 */ /* 0x002ea80000300800 */
        /* <DEDUP_REMOVED lines=43> */
[----:B-1----:R-:W3:Y:S04]  /*a240*/  LDL.LU R20, [R1+0x738] ;  /* 0x0007380001147983 */ /* 0x002ee80000300800 */
[----:B------:R1:W-:Y:S04]  /*a250*/  STL [R1+0x14], R19 ;  /* 0x0000141301007387 */ /* 0x0003e80000100800 */
[----:B-1----:R-:W4:Y:S01]  /*a260*/  LDL.LU R19, [R1+0x734] ;  /* 0x0007340001137983 */ /* 0x002f220000300800 */
[----:B------:R-:W-:-:S02]  /*a270*/  IMAD R4, R4, UR7, RZ ;  /* 0x0000000704047c24 */ /* 0x000fc4000f8e02ff */
[----:B------:R-:W-:-:S03]  /*a280*/  IMAD R3, R3, UR7, RZ ;  /* 0x0000000703037c24 */ /* 0x000fc6000f8e02ff */
[----:B------:R1:W-:Y:S04]  /*a290*/  STL [R1+0x6f4], R4 ;  /* 0x0006f40401007387 */ /* 0x0003e80000100800 */
[----:B-1----:R-:W4:Y:S04]  /*a2a0*/  LDL.LU R4, [R1+0x28] ;  /* 0x0000280001047983 */ /* 0x002f280000300800 */
[----:B------:R1:W-:Y:S04]  /*a2b0*/  STL [R1+0x6f8], R3 ;  /* 0x0006f80301007387 */ /* 0x0003e80000100800 */
[----:B-1----:R-:W4:Y:S01]  /*a2c0*/  LDL.LU R3, [R1+0x24] ;  /* 0x0000240001037983 */ /* 0x002f220000300800 */
[----:B--2---:R-:W-:-:S02]  /*a2d0*/  IMAD R21, R21, UR7, RZ ;  /* 0x0000000715157c24 */ /* 0x004fc4000f8e02ff */
[----:B---3--:R-:W-:Y:S02]  /*a2e0*/  IMAD R20, R20, UR7, RZ ;  /* 0x0000000714147c24 */ /* 0x008fe4000f8e02ff */
[----:B----4-:R-:W-:-:S05]  /*a2f0*/  IMAD R19, R19, UR7, RZ ;  /* 0x0000000713137c24 */ /* 0x010fca000f8e02ff */
[----:B------:R1:W-:Y:S04]  /*a300*/  STL [R1+0x6fc], R19 ;  /* 0x0006fc1301007387 */ /* 0x0003e80000100800 */
[----:B-1----:R-:W2:Y:S04]  /*a310*/  LDL.LU R19, [R1+0xc] ;  /* 0x00000c0001137983 */ /* 0x002ea80000300800 */
[----:B------:R1:W-:Y:S04]  /*a320*/  STL [R1+0x700], R20 ;  /* 0x0007001401007387 */ /* 0x0003e80000100800 */
[----:B-1----:R-:W3:Y:S04]  /*a330*/  LDL.LU R20, [R1+0x8] ;  /* 0x0000080001147983 */ /* 0x002ee80000300800 */
[----:B------:R1:W-:Y:S04]  /*a340*/  STL [R1+0x704], R21 ;  /* 0x0007041501007387 */ /* 0x0003e80000100800 */
[----:B-1----:R-:W4:Y:S01]  /*a350*/  LDL.LU R21, [R1] ;  /* 0x0000000001157983 */ /* 0x002f220000300800 */
[----:B------:R-:W-:-:S02]  /*a360*/  IMAD R22, R22, UR7, RZ ;  /* 0x0000000716167c24 */ /* 0x000fc4000f8e02ff */
[----:B------:R-:W-:Y:S02]  /*a370*/  IMAD R23, R23, UR7, RZ ;  /* 0x0000000717177c24 */ /* 0x000fe4000f8e02ff */
[----:B------:R-:W-:Y:S02]  /*a380*/  IMAD R24, R24, UR7, RZ ;  /* 0x0000000718187c24 */ /* 0x000fe4000f8e02ff */
[----:B------:R-:W-:Y:S01]  /*a390*/  IMAD R25, R25, UR7, RZ ;  /* 0x0000000719197c24 */ /* 0x000fe2000f8e02ff */
[----:B------:R1:W-:Y:S01]  /*a3a0*/  STL [R1+0x708], R22 ;  /* 0x0007081601007387 */ /* 0x0003e20000100800 */
[----:B------:R-:W-:Y:S02]  /*a3b0*/  IMAD R26, R26, UR7, RZ ;  /* 0x000000071a1a7c24 */ /* 0x000fe4000f8e02ff */
[----:B------:R-:W-:Y:S01]  /*a3c0*/  IMAD R27, R27, UR7, RZ ;  /* 0x000000071b1b7c24 */ /* 0x000fe2000f8e02ff */
[----:B------:R0:W-:Y:S01]  /*a3d0*/  STL [R1+0x70c], R23 ;  /* 0x00070c1701007387 */ /* 0x0001e20000100800 */
[----:B------:R-:W-:-:S02]  /*a3e0*/  IMAD R28, R28, UR7, RZ ;  /* 0x000000071c1c7c24 */ /* 0x000fc4000f8e02ff */
[----:B------:R-:W-:Y:S01]  /*a3f0*/  IMAD R29, R29, UR7, RZ ;  /* 0x000000071d1d7c24 */ /* 0x000fe2000f8e02ff */
[----:B------:R-:W-:Y:S01]  /*a400*/  STL [R1+0x710], R24 ;  /* 0x0007101801007387 */ /* 0x000fe20000100800 */
[----:B------:R-:W-:Y:S02]  /*a410*/  IMAD R11, R11, UR7, RZ ;  /* 0x000000070b0b7c24 */ /* 0x000fe4000f8e02ff */
[----:B------:R-:W-:Y:S01]  /*a420*/  IMAD R12, R12, UR7, RZ ;  /* 0x000000070c0c7c24 */ /* 0x000fe2000f8e02ff */
[----:B------:R-:W-:Y:S01]  /*a430*/  STL [R1+0x714], R25 ;  /* 0x0007141901007387 */ /* 0x000fe20000100800 */
[----:B------:R-:W-:-:S03]  /*a440*/  IMAD R13, R13, UR7, RZ ;  /* 0x000000070d0d7c24 */ /* 0x000fc6000f8e02ff */
[----:B------:R-:W-:Y:S01]  /*a450*/  STL [R1+0x718], R26 ;  /* 0x0007181a01007387 */ /* 0x000fe20000100800 */
[----:B-1----:R-:W-:-:S03]  /*a460*/  LEA R22, P2, R10, R6, 0x1 ;  /* 0x000000060a167211 */ /* 0x002fc600078408ff */
[----:B------:R-:W-:Y:S04]  /*a470*/  STL [R1+0x71c], R27 ;  /* 0x00071c1b01007387 */ /* 0x000fe80000100800 */
[----:B------:R-:W-:Y:S04]  /*a480*/  STL [R1+0x720], R28 ;  /* 0x0007201c01007387 */ /* 0x000fe80000100800 */
[----:B------:R-:W-:Y:S04]  /*a490*/  STL [R1+0x724], R29 ;  /* 0x0007241d01007387 */ /* 0x000fe80000100800 */
[----:B------:R1:W-:Y:S04]  /*a4a0*/  STL [R1+0x728], R11 ;  /* 0x0007280b01007387 */ /* 0x0003e80000100800 */
[----:B------:R-:W-:Y:S01]  /*a4b0*/  STL [R1+0x72c], R12 ;  /* 0x00072c0c01007387 */ /* 0x000fe20000100800 */
[----:B0-----:R-:W-:-:S03]  /*a4c0*/  LEA R23, P4, R8, R6, 0x1 ;  /* 0x0000000608177211 */ /* 0x001fc600078808ff */
[----:B------:R0:W-:Y:S01]  /*a4d0*/  STL [R1+0x730], R13 ;  /* 0x0007300d01007387 */ /* 0x0001e20000100800 */
[----:B-1----:R-:W-:-:S03]  /*a4e0*/  LEA R11, P3, R9, R6, 0x1 ;  /* 0x00000006090b7211 */ /* 0x002fc600078608ff */
[----:B0-----:R-:W2:Y:S04]  /*a4f0*/  LDL.LU R13, [R1+0x30] ;  /* 0x00003000010d7983 */ /* 0x001ea80000300800 */
[----:B------:R-:W2:Y:S04]  /*a500*/  LDL.LU R12, [R1+0x34] ;  /* 0x00003400010c7983 */ /* 0x000ea80000300800 */
[----:B------:R0:W-:Y:S04]  /*a510*/  STL [R1+0x6b8], R22 ;  /* 0x0006b81601007387 */ /* 0x0001e80000100800 */
[----:B------:R1:W-:Y:S01]  /*a520*/  STL [R1+0x398], R11 ;  /* 0x0003980b01007387 */ /* 0x0003e20000100800 */
[----:B0-----:R-:W-:-:S03]  /*a530*/  LEA R22, P5, R5, R6, 0x1 ;  /* 0x0000000605167211 */ /* 0x001fc600078a08ff */
[----:B-1----:R-:W2:Y:S04]  /*a540*/  LDL.LU R11, [R1+0x38] ;  /* 0x00003800010b7983 */ /* 0x002ea80000300800 */
[----:B------:R0:W-:Y:S04]  /*a550*/  STL [R1+0x390], R23 ;  /* 0x0003901701007387 */ /* 0x0001e80000100800 */
[----:B------:R1:W-:Y:S04]  /*a560*/  STL [R1+0x388], R22 ;  /* 0x0003881601007387 */ /* 0x0003e80000100800 */
[----:B------:R-:W2:Y:S01]  /*a570*/  LDL.LU R29, [R1+0x40] ;  /* 0x00004000011d7983 */ /* 0x000ea20000300800 */
[----:B0-----:R-:W-:-:S02]  /*a580*/  LEA R23, P6, R2, R6, 0x1 ;  /* 0x0000000602177211 */ /* 0x001fc400078c08ff */
[----:B-1----:R-:W-:-:S03]  /*a590*/  LEA R22, P0, R0, R6, 0x1 ;  /* 0x0000000600167211 */ /* 0x002fc600078008ff */
[----:B------:R-:W-:Y:S04]  /*a5a0*/  STL [R1+0x380], R23 ;  /* 0x0003801701007387 */ /* 0x000fe80000100800 */
[----:B------:R0:W-:Y:S02]  /*a5b0*/  STL [R1+0x378], R22 ;  /* 0x0003781601007387 */ /* 0x0001e40000100800 */
[----:B0-----:R-:W-:Y:S02]  /*a5c0*/  LEA.HI.X.SX32 R22, R10, R7, 0x1, P2 ;  /* 0x000000070a167211 */ /* 0x001fe400010f0eff */
[----:B------:R-:W2:Y:S01]  /*a5d0*/  LDL.LU R10, [R1+0x2c] ;  /* 0x00002c00010a7983 */ /* 0x000ea20000300800 */
[----:B------:R-:W-:-:S05]  /*a5e0*/  LEA R23, P1, R17, R6, 0x1 ;  /* 0x0000000611177211 */ /* 0x000fca00078208ff */
[----:B------:R-:W-:Y:S04]  /*a5f0*/  STL [R1+0x370], R23 ;  /* 0x0003701701007387 */ /* 0x000fe80000100800 */
[----:B------:R-:W2:Y:S04]  /*a600*/  LDL.LU R28, [R1+0x48] ;  /* 0x00004800011c7983 */ /* 0x000ea80000300800 */
[----:B------:R0:W-:Y:S04]  /*a610*/  STL [R1+0x6b4], R22 ;  /* 0x0006b41601007387 */ /* 0x0001e80000100800 */
[----:B------:R-:W2:Y:S01]  /*a620*/  LDL.LU R27, [R1+0x4c] ;  /* 0x00004c00011b7983 */ /* 0x000ea20000300800 */
[----:B0-----:R-:W-:-:S02]  /*a630*/  LEA.HI.X.SX32 R22, R9, R7, 0x1, P3 ;  /* 0x0000000709167211 */ /* 0x001fc400018f0eff */
[----:B------:R-:W-:Y:S02]  /*a640*/  LEA.HI.X.SX32 R8, R8, R7, 0x1, P4 ;  /* 0x0000000708087211 */ /* 0x000fe400020f0eff */
[-C--:B---3--:R-:W-:Y:S02]  /*a650*/  LEA R9, P3, R20, R6.reuse, 0x1 ;  /* 0x0000000614097211 */ /* 0x088fe400078608ff */
[----:B----4-:R-:W-:-:S05]  /*a660*/  LEA R23, P2, R21, R6, 0x1 ;  /* 0x0000000615177211 */ /* 0x010fca00078408ff */
[----:B------:R-:W-:Y:S04]  /*a670*/  STL [R1+0x368], R23 ;  /* 0x0003681701007387 */ /* 0x000fe80000100800 */
[----:B------:R-:W-:Y:S04]  /*a680*/  STL [R1+0x6b0], R22 ;  /* 0x0006b01601007387 */ /* 0x000fe80000100800 */
[----:B------:R-:W3:Y:S04]  /*a690*/  LDL.LU R26, [R1+0x50] ;  /* 0x00005000011a7983 */ /* 0x000ee80000300800 */
[----:B------:R2:W-:Y:S04]  /*a6a0*/  STL [R1+0x360], R9 ;  /* 0x0003600901007387 */ /* 0x0005e80000100800 */
[----:B------:R0:W-:Y:S04]  /*a6b0*/  STL [R1+0x6a4], R8 ;  /* 0x0006a40801007387 */ /* 0x0001e80000100800 */
[----:B------:R-:W4:Y:S01]  /*a6c0*/  LDL.LU R25, [R1+0x54] ;  /* 0x0000540001197983 */ /* 0x000f220000300800 */
[----:B--2---:R-:W-:-:S02]  /*a6d0*/  LEA R9, P4, R19, R6, 0x1 ;  /* 0x0000000613097211 */ /* 0x004fc400078808ff */
[----:B0-----:R-:W-:-:S03]  /*a6e0*/  LEA.HI.X.SX32 R8, R5, R7, 0x1, P5 ;  /* 0x0000000705087211 */ /* 0x001fc600028f0eff */
[----:B------:R-:W-:Y:S04]  /*a6f0*/  STL [R1+0x358], R9 ;  /* 0x0003580901007387 */ /* 0x000fe80000100800 */
[----:B------:R-:W-:Y:S04]  /*a700*/  STL [R1+0x38c], R8 ;  /* 0x00038c0801007387 */ /* 0x000fe80000100800 */
[----:B------:R-:W2:Y:S01]  /*a710*/  LDL.LU R24, [R1+0x64] ;  /* 0x0000640001187983 */ /* 0x000ea20000300800 */
[----:B------:R-:W-:Y:S02]  /*a720*/  LEA R5, P5, R3, R6, 0x1 ;  /* 0x0000000603057211 */ /* 0x000fe400078a08ff */
[----:B------:R-:W-:-:S03]  /*a730*/  LEA.HI.X.SX32 R2, R2, R7, 0x1, P6 ;  /* 0x0000000702027211 */ /* 0x000fc600030f0eff */
[----:B------:R0:W-:Y:S04]  /*a740*/  STL [R1+0x350], R5 ;  /* 0x0003500501007387 */ /* 0x0001e80000100800 */
[----:B------:R1:W-:Y:S04]  /*a750*/  STL [R1+0x384], R2 ;  /* 0x0003840201007387 */ /* 0x0003e80000100800 */
[----:B------:R-:W2:Y:S01]  /*a760*/  LDL.LU R23, [R1+0x68] ;  /* 0x0000680001177983 */ /* 0x000ea20000300800 */
[----:B0-----:R-:W-:Y:S02]  /*a770*/  LEA R5, P6, R4, R6, 0x1 ;  /* 0x0000000604057211 */ /* 0x001fe400078c08ff */
[----:B-1----:R-:W-:-:S03]  /*a780*/  LEA.HI.X.SX32 R2, R0, R7, 0x1, P0 ;  /* 0x0000000700027211 */ /* 0x002fc600000f0eff */
[----:B------:R-:W-:Y:S04]  /*a790*/  STL [R1+0x348], R5 ;  /* 0x0003480501007387 */ /* 0x000fe80000100800 */
[----:B------:R0:W-:Y:S04]  /*a7a0*/  STL [R1+0x37c], R2 ;  /* 0x00037c0201007387 */ /* 0x0001e80000100800 */
[----:B------:R-:W2:Y:S01]  /*a7b0*/  LDL.LU R22, [R1+0x70] ;  /* 0x0000700001167983 */ /* 0x000ea20000300800 */
[----:B0-----:R-:W-:Y:S02]  /*a7c0*/  LEA.HI.X.SX32 R2, R17, R7, 0x1, P1 ;  /* 0x0000000711027211 */ /* 0x001fe400008f0eff */
[----:B------:R-:W-:-:S05]  /*a7d0*/  LEA R0, P0, R10, R6, 0x1 ;  /* 0x000000060a007211 */ /* 0x000fca00078008ff */
[----:B------:R-:W-:Y:S04]  /*a7e0*/  STL [R1+0x340], R0 ;  /* 0x0003400001007387 */ /* 0x000fe80000100800 */
[----:B------:R0:W-:Y:S02]  /*a7f0*/  STL [R1+0x374], R2 ;  /* 0x0003740201007387 */ /* 0x0001e40000100800 */
[----:B0-----:R-:W-:Y:S02]  /*a800*/  LEA.HI.X.SX32 R2, R21, R7, 0x1, P2 ;  /* 0x0000000715027211 */ /* 0x001fe400010f0eff */
[----:B------:R-:W2:Y:S01]  /*a810*/  LDL.LU R21, [R1+0x78] ;  /* 0x0000780001157983 */ /* 0x000ea20000300800 */
[----:B------:R-:W-:-:S05]  /*a820*/  LEA R0, P1, R13, R6, 0x1 ;  /* 0x000000060d007211 */ /* 0x000fca00078208ff */
[----:B------:R0:W-:Y:S04]  /*a830*/  STL [R1+0x338], R0 ;  /* 0x0003380001007387 */ /* 0x0001e80000100800 */
[----:B------:R1:W-:Y:S01]  /*a840*/  STL [R1+0x36c], R2 ;  /* 0x00036c0201007387 */ /* 0x0003e20000100800 */
[-C--:B0-----:R-:W-:Y:S02]  /*a850*/  LEA R0, P2, R12, R6.reuse, 0x1 ;  /* 0x000000060c007211 */ /* 0x081fe400078408ff */
[----:B-1----:R-:W-:Y:S02]  /*a860*/  LEA.HI.X.SX32 R2, R20, R7, 0x1, P3 ;  /* 0x0000000714027211 */ /* 0x002fe400018f0eff */
[----:B------:R-:W2:Y:S04]  /*a870*/  LDL.LU R20, [R1+0x84] ;  /* 0x0000840001147983 */ /* 0x000ea80000300800 */
[----:B------:R0:W-:Y:S04]  /*a880*/  STL [R1+0x330], R0 ;  /* 0x0003300001007387 */ /* 0x0001e80000100800 */
[----:B------:R1:W-:Y:S01]  /*a890*/  STL [R1+0x364], R2 ;  /* 0x0003640201007387 */ /* 0x0003e20000100800 */
[----:B0-----:R-:W-:-:S02]  /*a8a0*/  LEA R0, P3, R11, R6, 0x1 ;  /* 0x000000060b007211 */ /* 0x001fc400078608ff */
[-C--:B-1----:R-:W-:Y:S02]  /*a8b0*/  LEA.HI.X.SX32 R2, R19, R7.reuse, 0x1, P4 ;  /* 0x0000000713027211 */ /* 0x082fe400020f0eff */
[----:B------:R-:W2:Y:S04]  /*a8c0*/  LDL.LU R19, [R1+0x8c] ;  /* 0x00008c0001137983 */ /* 0x000ea80000300800 */
[----:B------:R-:W-:Y:S04]  /*a8d0*/  STL [R1+0x328], R0 ;  /* 0x0003280001007387 */ /* 0x000fe80000100800 */
[----:B------:R0:W-:Y:S02]  /*a8e0*/  STL [R1+0x35c], R2 ;  /* 0x00035c0201007387 */ /* 0x0001e40000100800 */
[----:B0-----:R-:W-:-:S02]  /*a8f0*/  LEA.HI.X.SX32 R2, R3, R7, 0x1, P5 ;  /* 0x0000000703027211 */ /* 0x001fc400028f0eff */
[----:B------:R-:W2:Y:S01]  /*a900*/  LDL.LU R3, [R1+0x90] ;  /* 0x0000900001037983 */ /* 0x000ea20000300800 */
[----:B------:R-:W-:-:S05]  /*a910*/  LEA R0, P4, R29, R6, 0x1 ;  /* 0x000000061d007211 */ /* 0x000fca00078808ff */
[----:B------:R-:W-:Y:S04]  /*a920*/  STL [R1+0x320], R0 ;  /* 0x0003200001007387 */ /* 0x000fe80000100800 */
[----:B------:R0:W-:Y:S02]  /*a930*/  STL [R1+0x354], R2 ;  /* 0x0003540201007387 */ /* 0x0001e40000100800 */
[----:B0-----:R-:W-:Y:S02]  /*a940*/  LEA.HI.X.SX32 R2, R4, R7, 0x1, P6 ;  /* 0x0000000704027211 */ /* 0x001fe400030f0eff */
        /* <DEDUP_REMOVED lines=11> */
[----:B---3--:R-:W-:-:S05]  /*aa00*/  LEA R0, P0, R26, R6, 0x1 ;  /* 0x000000061a007211 */ /* 0x008fca00078008ff */
[----:B------:R4:W-:Y:S04]  /*aa10*/  STL [R1+0x308], R0 ;  /* 0x0003080001007387 */ /* 0x0009e80000100800 */
[----:B------:R0:W-:Y:S01]  /*aa20*/  STL [R1+0x33c], R2 ;  /* 0x00033c0201007387 */ /* 0x0001e20000100800 */
[----:B----4-:R-:W-:Y:S02]  /*aa30*/  LEA R0, P1, R25, R6, 0x1 ;  /* 0x0000000619007211 */ /* 0x010fe400078208ff */
[-C--:B0-----:R-:W-:Y:S02]  /*aa40*/  LEA.HI.X.SX32 R2, R12, R7.reuse, 0x1, P2 ;  /* 0x000000070c027211 */ /* 0x081fe400010f0eff */
[----:B------:R-:W3:Y:S04]  /*aa50*/  LDL.LU R12, [R1+0xa8] ;  /* 0x0000a800010c7983 */ /* 0x000ee80000300800 */
[----:B------:R-:W-:Y:S04]  /*aa60*/  STL [R1+0x300], R0 ;  /* 0x0003000001007387 */ /* 0x000fe80000100800 */
[----:B------:R0:W-:Y:S02]  /*aa70*/  STL [R1+0x334], R2 ;  /* 0x0003340201007387 */ /* 0x0001e40000100800 */
[----:B0-----:R-:W-:-:S02]  /*aa80*/  LEA.HI.X.SX32 R2, R11, R7, 0x1, P3 ;  /* 0x000000070b027211 */ /* 0x001fc400018f0eff */
[----:B------:R-:W4:Y:S01]  /*aa90*/  LDL.LU R11, [R1+0xb0] ;  /* 0x0000b000010b7983 */ /* 0x000f220000300800 */
[----:B--2---:R-:W-:-:S05]  /*aaa0*/  LEA R0, P2, R24, R6, 0x1 ;  /* 0x0000000618007211 */ /* 0x004fca00078408ff */
[----:B------:R-:W-:Y:S04]  /*aab0*/  STL [R1+0x2f8], R0 ;  /* 0x0002f80001007387 */ /* 0x000fe80000100800 */
[----:B------:R0:W-:Y:S02]  /*aac0*/  STL [R1+0x32c], R2 ;  /* 0x00032c0201007387 */ /* 0x0001e40000100800 */
[----:B0-----:R-:W-:Y:S02]  /*aad0*/  LEA.HI.X.SX32 R2, R29, R7, 0x1, P4 ;  /* 0x000000071d027211 */ /* 0x001fe400020f0eff */
[----:B------:R-:W2:Y:S01]  /*aae0*/  LDL.LU R29, [R1+0xb4] ;  /* 0x0000b400011d7983 */ /* 0x000ea20000300800 */
[----:B------:R-:W-:-:S05]  /*aaf0*/  LEA R0, P3, R23, R6, 0x1 ;  /* 0x0000000617007211 */ /* 0x000fca00078608ff */
[----:B------:R0:W-:Y:S04]  /*ab00*/  STL [R1+0x2f0], R0 ;  /* 0x0002f00001007387 */ /* 0x0001e80000100800 */
[----:B------:R1:W-:Y:S01]  /*ab10*/  STL [R1+0x324], R2 ;  /* 0x0003240201007387 */ /* 0x0003e20000100800 */
[----:B0-----:R-:W-:Y:S02]  /*ab20*/  LEA R0, P4, R22, R6, 0x1 ;  /* 0x0000000616007211 */ /* 0x001fe400078808ff */
        /* <DEDUP_REMOVED lines=42> */
[----:B------:R-:W-:Y:S04]  /*add0*/  STL [R1+0x2a8], R0 ;  /* 0x0002a80001007387 */ /* 0x000fe80000100800 */
[----:B------:R0:W-:Y:S02]  /*ade0*/  STL [R1+0x2dc], R2 ;  /* 0x0002dc0201007387 */ /* 0x0001e40000100800 */
[-C--:B0-----:R-:W-:Y:S02]  /*adf0*/  LEA.HI.X.SX32 R2, R19, R7.reuse, 0x1, P0 ;  /* 0x0000000713027211 */ /* 0x081fe400000f0eff */
[----:B----4-:R-:W-:Y:S01]  /*ae00*/  LEA R0, P6, R11, R6, 0x1 ;  /* 0x000000060b007211 */ /* 0x010fe200078c08ff */
        /* <DEDUP_REMOVED lines=55> */
[----:B---3--:R-:W-:-:S05]  /*b180*/  LEA R0, P3, R19, R6, 0x1 ;  /* 0x0000000613007211 */ /* 0x008fca00078608ff */
[----:B------:R-:W-:Y:S04]  /*b190*/  STL [R1+0x3a0], R0 ;  /* 0x0003a00001007387 */ /* 0x000fe80000100800 */
[----:B------:R0:W-:Y:S04]  /*b1a0*/  STL [R1+0x274], R2 ;  /* 0x0002740201007387 */ /* 0x0001e80000100800 */
[----:B------:R-:W3:Y:S01]  /*b1b0*/  LDL.LU R25, [R1+0x15c] ;  /* 0x00015c0001197983 */ /* 0x000ee20000300800 */
[----:B0-----:R-:W-:Y:S02]  /*b1c0*/  LEA.HI.X.SX32 R2, R24, R7, 0x1, P5 ;  /* 0x0000000718027211 */ /* 0x001fe400028f0eff */
[----:B----4-:R-:W-:-:S05]  /*b1d0*/  LEA R0, P4, R3, R6, 0x1 ;  /* 0x0000000603007211 */ /* 0x010fca00078808ff */
[----:B------:R-:W-:Y:S04]  /*b1e0*/  STL [R1+0x3a4], R0 ;  /* 0x0003a40001007387 */ /* 0x000fe80000100800 */
[----:B------:R0:W-:Y:S04]  /*b1f0*/  STL [R1+0x26c], R2 ;  /* 0x00026c0201007387 */ /* 0x0001e80000100800 */
[----:B------:R-:W4:Y:S01]  /*b200*/  LDL.LU R24, [R1+0x160] ;  /* 0x0001600001187983 */ /* 0x000f220000300800 */
[----:B0-----:R-:W-:Y:S02]  /*b210*/  LEA.HI.X.SX32 R2, R23, R7, 0x1, P6 ;  /* 0x0000000717027211 */ /* 0x001fe400030f0eff */
[----:B--2---:R-:W-:-:S05]  /*b220*/  LEA R0, P5, R4, R6, 0x1 ;  /* 0x0000000604007211 */ /* 0x004fca00078a08ff */
[----:B------:R0:W-:Y:S04]  /*b230*/  STL [R1+0x3a8], R0 ;  /* 0x0003a80001007387 */ /* 0x0001e80000100800 */
[----:B------:R1:W-:Y:S04]  /*b240*/  STL [R1+0x264], R2 ;  /* 0x0002640201007387 */ /* 0x0003e80000100800 */
[----:B------:R-:W2:Y:S01]  /*b250*/  LDL.LU R23, [R1+0x16c] ;  /* 0x00016c0001177983 */ /* 0x000ea20000300800 */
[----:B0-----:R-:W-:Y:S02]  /*b260*/  LEA R0, P6, R9, R6, 0x1 ;  /* 0x0000000609007211 */ /* 0x001fe400078c08ff */
[----:B-1----:R-:W-:-:S03]  /*b270*/  LEA.HI.X.SX32 R2, R22, R7, 0x1, P0 ;  /* 0x0000000716027211 */ /* 0x002fc600000f0eff */
        /* <DEDUP_REMOVED lines=10> */
[----:B------:R0:W-:Y:S04]  /*b320*/  STL [R1+0x3b4], R0 ;  /* 0x0003b40001007387 */ /* 0x0001e80000100800 */
[----:B------:R1:W-:Y:S04]  /*b330*/  STL [R1+0x24c], R2 ;  /* 0x00024c0201007387 */ /* 0x0003e80000100800 */
[----:B------:R-:W2:Y:S01]  /*b340*/  LDL.LU R20, [R1+0x184] ;  /* 0x0001840001147983 */ /* 0x000ea20000300800 */
[----:B0-----:R-:W-:Y:S02]  /*b350*/  LEA R0, P2, R12, R6, 0x1 ;  /* 0x000000060c007211 */ /* 0x001fe400078408ff */
[----:B-1----:R-:W-:-:S03]  /*b360*/  LEA.HI.X.SX32 R2, R19, R7, 0x1, P3 ;  /* 0x0000000713027211 */ /* 0x002fc600018f0eff */
[----:B------:R0:W-:Y:S04]  /*b370*/  STL [R1+0x3b8], R0 ;  /* 0x0003b80001007387 */ /* 0x0001e80000100800 */
[----:B------:R-:W2:Y:S04]  /*b380*/  LDL.LU R19, [R1+0x18c] ;  /* 0x00018c0001137983 */ /* 0x000ea80000300800 */
[----:B------:R1:W-:Y:S01]  /*b390*/  STL [R1+0x240], R2 ;  /* 0x0002400201007387 */ /* 0x0003e20000100800 */
        /* <DEDUP_REMOVED lines=13> */
[----:B------:R-:W2:Y:S01]  /*b470*/  LDL.LU R9, [R1+0x194] ;  /* 0x0001940001097983 */ /* 0x000ea20000300800 */
[----:B------:R-:W-:-:S03]  /*b480*/  LEA.HI.X.SX32 R5, R10, R7, 0x1, P0 ;  /* 0x000000070a057211 */ /* 0x000fc600000f0eff */
[----:B------:R-:W-:Y:S01]  /*b490*/  STL [R1+0x228], R2 ;  /* 0x0002280201007387 */ /* 0x000fe20000100800 */
[----:B0-----:R-:W-:-:S05]  /*b4a0*/  LEA R0, P6, R27, R6, 0x1 ;  /* 0x000000061b007211 */ /* 0x001fca00078c08ff */
[----:B------:R0:W-:Y:S04]  /*b4b0*/  STL [R1+0x3c8], R0 ;  /* 0x0003c80001007387 */ /* 0x0001e80000100800 */
[----:B------:R-:W-:Y:S04]  /*b4c0*/  STL [R1+0x220], R5 ;  /* 0x0002200501007387 */ /* 0x000fe80000100800 */
        /* <DEDUP_REMOVED lines=24> */
[----:B------:R-:W-:Y:S01]  /*b650*/  STL [R1+0x1f8], R0 ;  /* 0x0001f80001007387 */ /* 0x000fe20000100800 */
[----:B------:R-:W-:Y:S02]  /*b660*/  LEA R5, P5, R21, R6, 0x1 ;  /* 0x0000000615057211 */ /* 0x000fe400078a08ff */
[----:B0-----:R-:W-:-:S03]  /*b670*/  LEA.HI.X.SX32 R2, R27, R7, 0x1, P6 ;  /* 0x000000071b027211 */ /* 0x001fc600030f0eff */
[----:B------:R-:W-:Y:S04]  /*b680*/  STL [R1+0x3e0], R5 ;  /* 0x0003e00501007387 */ /* 0x000fe80000100800 */
[----:B------:R-:W2:Y:S04]  /*b690*/  LDL.LU R28, [R1+0x164] ;  /* 0x00016400011c7983 */ /* 0x000ea80000300800 */
[----:B------:R0:W-:Y:S02]  /*b6a0*/  STL [R1+0x1f0], R2 ;  /* 0x0001f00201007387 */ /* 0x0001e40000100800 */
[----:B0-----:R-:W-:-:S02]  /*b6b0*/  LEA.HI.X.SX32 R2, R26, R7, 0x1, P0 ;  /* 0x000000071a027211 */ /* 0x001fc400000f0eff */
[----:B------:R-:W-:-:S05]  /*b6c0*/  LEA R0, P6, R20, R6, 0x1 ;  /* 0x0000000614007211 */ /* 0x000fca00078c08ff */
[----:B------:R0:W-:Y:S04]  /*b6d0*/  STL [R1+0x3e4], R0 ;  /* 0x0003e40001007387 */ /* 0x0001e80000100800 */
[----:B------:R-:W2:Y:S04]  /*b6e0*/  LDL.LU R27, [R1+0x150] ;  /* 0x00015000011b7983 */ /* 0x000ea80000300800 */
[----:B------:R1:W-:Y:S01]  /*b6f0*/  STL [R1+0x1e8], R2 ;  /* 0x0001e80201007387 */ /* 0x0003e20000100800 */
[----:B0-----:R-:W-:-:S05]  /*b700*/  LEA R0, P0, R19, R6, 0x1 ;  /* 0x0000000613007211 */ /* 0x001fca00078008ff */
[----:B------:R0:W-:Y:S04]  /*b710*/  STL [R1+0x3e8], R0 ;  /* 0x0003e80001007387 */ /* 0x0001e80000100800 */
[----:B------:R-:W2:Y:S01]  /*b720*/  LDL.LU R26, [R1+0x13c] ;  /* 0x00013c00011a7983 */ /* 0x000ea20000300800 */
[----:B-1----:R-:W-:-:S05]  /*b730*/  LEA.HI.X.SX32 R2, R25, R7, 0x1, P1 ;  /* 0x0000000719027211 */ /* 0x002fca00008f0eff */
[----:B------:R1:W-:Y:S01]  /*b740*/  STL [R1+0x1e0], R2 ;  /* 0x0001e00201007387 */ /* 0x0003e20000100800 */
[----:B0-----:R-:W-:Y:S02]  /*b750*/  LEA R0, P1, R3, R6, 0x1 ;  /* 0x0000000603007211 */ /* 0x001fe400078208ff */
[----:B-1----:R-:W-:-:S03]  /*b760*/  LEA.HI.X.SX32 R2, R24, R7, 0x1, P2 ;  /* 0x0000000718027211 */ /* 0x002fc600010f0eff */
        /* <DEDUP_REMOVED lines=8> */
[----:B0-----:R-:W-:-:S05]  /*b7f0*/  LEA R0, P3, R9, R6, 0x1 ;  /* 0x0000000609007211 */ /* 0x001fca00078608ff */
[----:B------:R-:W-:Y:S04]  /*b800*/  STL [R1+0x3f4], R0 ;  /* 0x0003f40001007387 */ /* 0x000fe80000100800 */
[----:B------:R-:W2:Y:S01]  /*b810*/  LDL.LU R23, [R1+0x130] ;  /* 0x0001300001177983 */ /* 0x000ea20000300800 */
[----:B-1----:R-:W-:-:S05]  /*b820*/  LEA.HI.X.SX32 R2, R22, R7, 0x1, P4 ;  /* 0x0000000716027211 */ /* 0x002fca00020f0eff */
        /* <DEDUP_REMOVED lines=14> */
[----:B------:R4:W-:Y:S04]  /*b910*/  STL [R1+0x400], R0 ;  /* 0x0004000001007387 */ /* 0x0009e80000100800 */
[----:B------:R-:W3:Y:S04]  /*b920*/  LDL.LU R19, [R1+0x11c] ;  /* 0x00011c0001137983 */ /* 0x000ee80000300800 */
[----:B------:R0:W-:Y:S01]  /*b930*/  STL [R1+0x1d4], R2 ;  /* 0x0001d40201007387 */ /* 0x0001e20000100800 */
[----:B----4-:R-:W-:Y:S02]  /*b940*/  LEA R0, P0, R11, R6, 0x1 ;  /* 0x000000060b007211 */ /* 0x010fe400078008ff */
[----:B0-----:R-:W-:-:S03]  /*b950*/  LEA.HI.X.SX32 R2, R3, R7, 0x1, P1 ;  /* 0x0000000703027211 */ /* 0x001fc600008f0eff */
[----:B------:R2:W-:Y:S04]  /*b960*/  STL [R1+0x404], R0 ;  /* 0x0004040001007387 */ /* 0x0005e80000100800 */
[----:B------:R-:W4:Y:S04]  /*b970*/  LDL.LU R3, [R1+0x114] ;  /* 0x0001140001037983 */ /* 0x000f280000300800 */
[----:B------:R0:W-:Y:S01]  /*b980*/  STL [R1+0x1dc], R2 ;  /* 0x0001dc0201007387 */ /* 0x0001e20000100800 */
[----:B--2---:R-:W-:Y:S02]  /*b990*/  LEA R0, P1, R29, R6, 0x1 ;  /* 0x000000061d007211 */ /* 0x004fe400078208ff */
[----:B0-----:R-:W-:-:S03]  /*b9a0*/  LEA.HI.X.SX32 R2, R4, R7, 0x1, P2 ;  /* 0x0000000704027211 */ /* 0x001fc600010f0eff */
[----:B------:R-:W-:Y:S04]  /*b9b0*/  STL [R1+0x40c], R0 ;  /* 0x00040c0001007387 */ /* 0x000fe80000100800 */
[----:B------:R-:W2:Y:S04]  /*b9c0*/  LDL.LU R4, [R1+0x108] ;  /* 0x0001080001047983 */ /* 0x000ea80000300800 */
[----:B------:R0:W-:Y:S04]  /*b9d0*/  STL [R1+0x1e4], R2 ;  /* 0x0001e40201007387 */ /* 0x0001e80000100800 */
[----:B------:R-:W2:Y:S01]  /*b9e0*/  LDL.LU R8, [R1+0xfc] ;  /* 0x0000fc0001087983 */ /* 0x000ea20000300800 */
[----:B0-----:R-:W-:-:S02]  /*b9f0*/  LEA.HI.X.SX32 R2, R9, R7, 0x1, P3 ;  /* 0x0000000709027211 */ /* 0x001fc400018f0eff */
[----:B------:R-:W-:-:S05]  /*ba00*/  LEA R0, P2, R28, R6, 0x1 ;  /* 0x000000061c007211 */ /* 0x000fca00078408ff */
[----:B------:R-:W-:Y:S04]  /*ba10*/  STL [R1+0x414], R0 ;  /* 0x0004140001007387 */ /* 0x000fe80000100800 */
[----:B------:R0:W-:Y:S04]  /*ba20*/  STL [R1+0x1ec], R2 ;  /* 0x0001ec0201007387 */ /* 0x0001e80000100800 */
[----:B------:R-:W2:Y:S01]  /*ba30*/  LDL.LU R9, [R1+0xf4] ;  /* 0x0000f40001097983 */ /* 0x000ea20000300800 */
[-C--:B0-----:R-:W-:Y:S02]  /*ba40*/  LEA.HI.X.SX32 R2, R10, R7.reuse, 0x1, P4 ;  /* 0x000000070a027211 */ /* 0x081fe400020f0eff */
[----:B------:R-:W-:-:S02]  /*ba50*/  LEA.HI.X.SX32 R5, R13, R7, 0x1, P5 ;  /* 0x000000070d057211 */ /* 0x000fc400028f0eff */
[----:B------:R-:W-:-:S05]  /*ba60*/  LEA R0, P3, R27, R6, 0x1 ;  /* 0x000000061b007211 */ /* 0x000fca00078608ff */
[----:B------:R0:W-:Y:S04]  /*ba70*/  STL [R1+0x41c], R0 ;  /* 0x00041c0001007387 */ /* 0x0001e80000100800 */
[----:B------:R-:W-:Y:S04]  /*ba80*/  STL [R1+0x1f4], R2 ;  /* 0x0001f40201007387 */ /* 0x000fe80000100800 */
[----:B------:R-:W2:Y:S01]  /*ba90*/  LDL.LU R10, [R1+0xf0] ;  /* 0x0000f000010a7983 */ /* 0x000ea20000300800 */
[----:B0-----:R-:W-:-:S05]  /*baa0*/  LEA R0, P4, R26, R6, 0x1 ;  /* 0x000000061a007211 */ /* 0x001fca00078808ff */
[----:B------:R0:W-:Y:S04]  /*bab0*/  STL [R1+0x424], R0 ;  /* 0x0004240001007387 */ /* 0x0001e80000100800 */
[----:B------:R1:W-:Y:S04]  /*bac0*/  STL [R1+0x1fc], R5 ;  /* 0x0001fc0501007387 */ /* 0x0003e80000100800 */
[----:B------:R-:W2:Y:S01]  /*bad0*/  LDL.LU R13, [R1+0xe8] ;  /* 0x0000e800010d7983 */ /* 0x000ea20000300800 */
[----:B0-----:R-:W-:Y:S02]  /*bae0*/  LEA.HI.X.SX32 R0, R12, R7, 0x1, P6 ;  /* 0x000000070c007211 */ /* 0x001fe400030f0eff */
[----:B------:R-:W-:-:S05]  /*baf0*/  LEA R2, P5, R25, R6, 0x1 ;  /* 0x0000000619027211 */ /* 0x000fca00078a08ff */
[----:B------:R0:W-:Y:S04]  /*bb00*/  STL [R1+0x42c], R2 ;  /* 0x00042c0201007387 */ /* 0x0001e80000100800 */
[----:B------:R-:W-:Y:S01]  /*bb10*/  STL [R1+0x204], R0 ;  /* 0x0002040001007387 */ /* 0x000fe20000100800 */
[----:B-1----:R-:W-:-:S05]  /*bb20*/  LEA R5, P6, R24, R6, 0x1 ;  /* 0x0000000618057211 */ /* 0x002fca00078c08ff */
[----:B------:R1:W-:Y:S04]  /*bb30*/  STL [R1+0x434], R5 ;  /* 0x0004340501007387 */ /* 0x0003e80000100800 */
[----:B------:R-:W2:Y:S01]  /*bb40*/  LDL.LU R12, [R1+0xdc] ;  /* 0x0000dc00010c7983 */ /* 0x000ea20000300800 */
[-C--:B0-----:R-:W-:Y:S02]  /*bb50*/  LEA.HI.X.SX32 R2, R11, R7.reuse, 0x1, P0 ;  /* 0x000000070b027211 */ /* 0x081fe400000f0eff */
[----:B-1----:R-:W-:-:S03]  /*bb60*/  LEA.HI.X.SX32 R5, R29, R7, 0x1, P1 ;  /* 0x000000071d057211 */ /* 0x002fc600008f0eff */
[----:B------:R0:W-:Y:S01]  /*bb70*/  STL [R1+0x20c], R2 ;  /* 0x00020c0201007387 */ /* 0x0001e20000100800 */
[----:B------:R-:W-:-:S05]  /*bb80*/  LEA R0, P0, R23, R6, 0x1 ;  /* 0x0000000617007211 */ /* 0x000fca00078008ff */
[----:B------:R1:W-:Y:S04]  /*bb90*/  STL [R1+0x43c], R0 ;  /* 0x00043c0001007387 */ /* 0x0003e80000100800 */
[----:B------:R1:W-:Y:S04]  /*bba0*/  STL [R1+0x214], R5 ;  /* 0x0002140501007387 */ /* 0x0003e80000100800 */
[----:B------:R-:W2:Y:S01]  /*bbb0*/  LDL.LU R11, [R1+0xd4] ;  /* 0x0000d400010b7983 */ /* 0x000ea20000300800 */
[----:B0-----:R-:W-:Y:S02]  /*bbc0*/  LEA R2, P1, R22, R6, 0x1 ;  /* 0x0000000616027211 */ /* 0x001fe400078208ff */
[----:B-1----:R-:W-:-:S03]  /*bbd0*/  LEA.HI.X.SX32 R0, R28, R7, 0x1, P2 ;  /* 0x000000071c007211 */ /* 0x002fc600010f0eff */
[----:B------:R0:W-:Y:S04]  /*bbe0*/  STL [R1+0x444], R2 ;  /* 0x0004440201007387 */ /* 0x0001e80000100800 */
[----:B------:R-:W-:Y:S01]  /*bbf0*/  STL [R1+0x21c], R0 ;  /* 0x00021c0001007387 */ /* 0x000fe20000100800 */
[----:B------:R-:W-:-:S05]  /*bc00*/  LEA R5, P2, R21, R6, 0x1 ;  /* 0x0000000615057211 */ /* 0x000fca00078408ff */
[----:B------:R1:W-:Y:S04]  /*bc10*/  STL [R1+0x44c], R5 ;  /* 0x00044c0501007387 */ /* 0x0003e80000100800 */
[----:B------:R-:W2:Y:S01]  /*bc20*/  LDL.LU R29, [R1+0xc0] ;  /* 0x0000c000011d7983 */ /* 0x000ea20000300800 */
[-C--:B0-----:R-:W-:Y:S02]  /*bc30*/  LEA.HI.X.SX32 R2, R27, R7.reuse, 0x1, P3 ;  /* 0x000000071b027211 */ /* 0x081fe400018f0eff */
[----:B-1----:R-:W-:-:S03]  /*bc40*/  LEA.HI.X.SX32 R5, R26, R7, 0x1, P4 ;  /* 0x000000071a057211 */ /* 0x002fc600020f0eff */
[----:B------:R-:W-:Y:S01]  /*bc50*/  STL [R1+0x224], R2 ;  /* 0x0002240201007387 */ /* 0x000fe20000100800 */
[----:B------:R-:W-:-:S05]  /*bc60*/  LEA R0, P3, R20, R6, 0x1 ;  /* 0x0000000614007211 */ /* 0x000fca00078608ff */
[----:B------:R0:W-:Y:S04]  /*bc70*/  STL [R1+0x454], R0 ;  /* 0x0004540001007387 */ /* 0x0001e80000100800 */
[----:B------:R4:W-:Y:S04]  /*bc80*/  STL [R1+0x22c], R5 ;  /* 0x00022c0501007387 */ /* 0x0009e80000100800 */
[----:B------:R-:W2:Y:S01]  /*bc90*/  LDL.LU R28, [R1+0xbc] ;  /* 0x0000bc00011c7983 */ /* 0x000ea20000300800 */
[----:B0-----:R-:W-:Y:S02]  /*bca0*/  LEA.HI.X.SX32 R0, R25, R7, 0x1, P5 ;  /* 0x0000000719007211 */ /* 0x001fe400028f0eff */
[----:B---3--:R-:W-:-:S05]  /*bcb0*/  LEA R2, P4, R19, R6, 0x1 ;  /* 0x0000000613027211 */ /* 0x008fca00078808ff */
[----:B------:R0:W-:Y:S04]  /*bcc0*/  STL [R1+0x45c], R2 ;  /* 0x00045c0201007387 */ /* 0x0001e80000100800 */
[----:B------:R-:W-:Y:S01]  /*bcd0*/  STL [R1+0x234], R0 ;  /* 0x0002340001007387 */ /* 0x000fe20000100800 */
[----:B----4-:R-:W-:-:S05]  /*bce0*/  LEA R5, P5, R3, R6, 0x1 ;  /* 0x0000000603057211 */ /* 0x010fca00078a08ff */
[----:B------:R1:W-:Y:S04]  /*bcf0*/  STL [R1+0x464], R5 ;  /* 0x0004640501007387 */ /* 0x0003e80000100800 */
[----:B------:R-:W3:Y:S01]  /*bd00*/  LDL.LU R27, [R1+0xb8] ;  /* 0x0000b800011b7983 */ /* 0x000ee20000300800 */
[-C--:B0-----:R-:W-:Y:S02]  /*bd10*/  LEA.HI.X.SX32 R2, R24, R7.reuse, 0x1, P6 ;  /* 0x0000000718027211 */ /* 0x081fe400030f0eff */
[----:B-1----:R-:W-:-:S03]  /*bd20*/  LEA.HI.X.SX32 R5, R23, R7, 0x1, P0 ;  /* 0x0000000717057211 */ /* 0x002fc600000f0eff */
[----:B------:R0:W-:Y:S01]  /*bd30*/  STL [R1+0x23c], R2 ;  /* 0x00023c0201007387 */ /* 0x0001e20000100800 */
[----:B--2---:R-:W-:-:S05]  /*bd40*/  LEA R0, P6, R4, R6, 0x1 ;  /* 0x0000000604007211 */ /* 0x004fca00078c08ff */
[----:B------:R1:W-:Y:S04]  /*bd50*/  STL [R1+0x46c], R0 ;  /* 0x00046c0001007387 */ /* 0x0003e80000100800 */
[----:B------:R2:W-:Y:S04]  /*bd60*/  STL [R1+0x244], R5 ;  /* 0x0002440501007387 */ /* 0x0005e80000100800 */
[----:B------:R-:W4:Y:S01]  /*bd70*/  LDL.LU R26, [R1+0xac] ;  /* 0x0000ac00011a7983 */ /* 0x000f220000300800 */
[----:B0-----:R-:W-:Y:S02]  /*bd80*/  LEA R2, P0, R8, R6, 0x1 ;  /* 0x0000000608027211 */ /* 0x001fe400078008ff */
[----:B-1----:R-:W-:-:S03]  /*bd90*/  LEA.HI.X.SX32 R0, R22, R7, 0x1, P1 ;  /* 0x0000000716007211 */ /* 0x002fc600008f0eff */
[----:B------:R-:W-:Y:S04]  /*bda0*/  STL [R1+0x474], R2 ;  /* 0x0004740201007387 */ /* 0x000fe80000100800 */
[----:B------:R0:W-:Y:S01]  /*bdb0*/  STL [R1+0x394], R0 ;  /* 0x0003940001007387 */ /* 0x0001e20000100800 */
[----:B--2---:R-:W-:Y:S02]  /*bdc0*/  LEA R5, P1, R9, R6, 0x1 ;  /* 0x0000000609057211 */ /* 0x004fe400078208ff */
        /* <DEDUP_REMOVED lines=8> */
[----:B------:R1:W-:Y:S04]  /*be50*/  STL [R1+0x408], R0 ;  /* 0x0004080001007387 */ /* 0x0003e80000100800 */
[----:B------:R-:W2:Y:S01]  /*be60*/  LDL.LU R23, [R1+0x88] ;  /* 0x0000880001177983 */ /* 0x000ea20000300800 */
[----:B0-----:R-:W-:-:S05]  /*be70*/  LEA R2, P3, R13, R6, 0x1 ;  /* 0x000000060d027211 */ /* 0x001fca00078608ff */
[----:B------:R-:W-:Y:S01]  /*be80*/  STL [R1+0x48c], R2 ;  /* 0x00048c0201007387 */ /* 0x000fe20000100800 */
[----:B-1----:R-:W-:-:S03]  /*be90*/  LEA.HI.X.SX32 R0, R19, R7, 0x1, P4 ;  /* 0x0000000713007211 */ /* 0x002fc600020f0eff */
[----:B------:R-:W2:Y:S04]  /*bea0*/  LDL.LU R22, [R1+0x80] ;  /* 0x0000800001167983 */ /* 0x000ea80000300800 */
[----:B------:R0:W-:Y:S04]  /*beb0*/  STL [R1+0x410], R0 ;  /* 0x0004100001007387 */ /* 0x0001e80000100800 */
[----:B------:R-:W2:Y:S01]  /*bec0*/  LDL.LU R21, [R1+0x7c] ;  /* 0x00007c0001157983 */ /* 0x000ea20000300800 */
[----:B0-----:R-:W-:Y:S02]  /*bed0*/  LEA.HI.X.SX32 R0, R3, R7, 0x1, P5 ;  /* 0x0000000703007211 */ /* 0x001fe400028f0eff */
[----:B------:R-:W-:-:S05]  /*bee0*/  LEA R2, P4, R12, R6, 0x1 ;  /* 0x000000060c027211 */ /* 0x000fca00078808ff */
[----:B------:R0:W-:Y:S04]  /*bef0*/  STL [R1+0x494], R2 ;  /* 0x0004940201007387 */ /* 0x0001e80000100800 */
[----:B------:R-:W2:Y:S04]  /*bf00*/  LDL.LU R20, [R1+0x74] ;  /* 0x0000740001147983 */ /* 0x000ea80000300800 */
[----:B------:R1:W-:Y:S04]  /*bf10*/  STL [R1+0x418], R0 ;  /* 0x0004180001007387 */ /* 0x0003e80000100800 */
[----:B------:R-:W2:Y:S01]  /*bf20*/  LDL.LU R19, [R1+0x6c] ;  /* 0x00006c0001137983 */ /* 0x000ea20000300800 */
[----:B0-----:R-:W-:-:S02]  /*bf30*/  LEA R2, P5, R11, R6, 0x1 ;  /* 0x000000060b027211 */ /* 0x001fc400078a08ff */
[----:B-1----:R-:W-:-:S03]  /*bf40*/  LEA.HI.X.SX32 R0, R4, R7, 0x1, P6 ;  /* 0x0000000704007211 */ /* 0x002fc600030f0eff */
[----:B------:R0:W-:Y:S04]  /*bf50*/  STL [R1+0x49c], R2 ;  /* 0x00049c0201007387 */ /* 0x0001e80000100800 */
[----:B------:R-:W2:Y:S04]  /*bf60*/  LDL.LU R3, [R1+0x60] ;  /* 0x0000600001037983 */ /* 0x000ea80000300800 */
[----:B------:R1:W-:Y:S04]  /*bf70*/  STL [R1+0x420], R0 ;  /* 0x0004200001007387 */ /* 0x0003e80000100800 */
[----:B------:R-:W2:Y:S01]  /*bf80*/  LDL.LU R4, [R1+0x5c] ;  /* 0x00005c0001047983 */ /* 0x000ea20000300800 */
[----:B0-----:R-:W-:-:S02]  /*bf90*/  LEA R2, P6, R29, R6, 0x1 ;  /* 0x000000061d027211 */ /* 0x001fc400078c08ff */
[----:B-1----:R-:W-:-:S03]  /*bfa0*/  LEA.HI.X.SX32 R0, R8, R7, 0x1, P0 ;  /* 0x0000000708007211 */ /* 0x002fc600000f0eff */
[----:B------:R-:W-:Y:S04]  /*bfb0*/  STL [R1+0x4a4], R2 ;  /* 0x0004a40201007387 */ /* 0x000fe80000100800 */
[----:B------:R-:W2:Y:S04]  /*bfc0*/  LDL.LU R17, [R1+0x58] ;  /* 0x0000580001117983 */ /* 0x000ea80000300800 */
[----:B------:R0:W-:Y:S04]  /*bfd0*/  STL [R1+0x428], R0 ;  /* 0x0004280001007387 */ /* 0x0001e80000100800 */
[----:B0-----:R-:W2:Y:S01]  /*bfe0*/  LDL.LU R0, [R1+0x44] ;  /* 0x0000440001007983 */ /* 0x001ea20000300800 */
[----:B------:R-:W-:-:S02]  /*bff0*/  LEA R2, P0, R28, R6, 0x1 ;  /* 0x000000061c027211 */ /* 0x000fc400078008ff */
[----:B------:R-:W-:-:S03]  /*c000*/  LEA.HI.X.SX32 R5, R9, R7, 0x1, P1 ;  /* 0x0000000709057211 */ /* 0x000fc600008f0eff */
[----:B------:R0:W-:Y:S04]  /*c010*/  STL [R1+0x4ac], R2 ;  /* 0x0004ac0201007387 */ /* 0x0001e80000100800 */
[----:B0-----:R-:W2:Y:S04]  /*c020*/  LDL.LU R2, [R1+0x3c] ;  /* 0x00003c0001027983 */ /* 0x001ea80000300800 */
[----:B------:R0:W-:Y:S04]  /*c030*/  STL [R1+0x430], R5 ;  /* 0x0004300501007387 */ /* 0x0001e80000100800 */
[----:B0-----:R-:W2:Y:S01]  /*c040*/  LDL.LU R5, [R1+0x20] ;  /* 0x0000200001057983 */ /* 0x001ea20000300800 */
[----:B------:R-:W-:-:S02]  /*c050*/  LEA.HI.X.SX32 R9, R10, R7, 0x1, P2 ;  /* 0x000000070a097211 */ /* 0x000fc400010f0eff */
[----:B---3--:R-:W-:-:S05]  /*c060*/  LEA R8, P1, R27, R6, 0x1 ;  /* 0x000000061b087211 */ /* 0x008fca00078208ff */
[----:B------:R0:W-:Y:S04]  /*c070*/  STL [R1+0x4b4], R8 ;  /* 0x0004b40801007387 */ /* 0x0001e80000100800 */
[----:B0-----:R-:W3:Y:S04]  /*c080*/  LDL.LU R8, [R1+0x1c] ;  /* 0x00001c0001087983 */ /* 0x001ee80000300800 */
[----:B------:R0:W-:Y:S01]  /*c090*/  STL [R1+0x438], R9 ;  /* 0x0004380901007387 */ /* 0x0001e20000100800 */
[----:B----4-:R-:W-:-:S03]  /*c0a0*/  LEA R10, P2, R26, R6, 0x1 ;  /* 0x000000061a0a7211 */ /* 0x010fc600078408ff */
[----:B0-----:R-:W4:Y:S04]  /*c0b0*/  LDL.LU R9, [R1+0x18] ;  /* 0x0000180001097983 */ /* 0x001f280000300800 */
[----:B------:R0:W-:Y:S04]  /*c0c0*/  STL [R1+0x4bc], R10 ;  /* 0x0004bc0a01007387 */ /* 0x0001e80000100800 */
[----:B0-----:R-:W3:Y:S01]  /*c0d0*/  LDL.LU R10, [R1+0x14] ;  /* 0x00001400010a7983 */ /* 0x001ee20000300800 */
[-C--:B------:R-:W-:Y:S02]  /*c0e0*/  LEA.HI.X.SX32 R13, R13, R7.reuse, 0x1, P3 ;  /* 0x000000070d0d7211 */ /* 0x080fe400018f0eff */
[----:B------:R-:W-:-:S03]  /*c0f0*/  LEA.HI.X.SX32 R12, R12, R7, 0x1, P4 ;  /* 0x000000070c0c7211 */ /* 0x000fc600020f0eff */
[----:B------:R2:W-:Y:S02]  /*c100*/  STL [R1+0x440], R13 ;  /* 0x0004400d01007387 */ /* 0x0005e40000100800 */
[----:B--2---:R-:W-:-:S05]  /*c110*/  LEA R13, P3, R25, R6, 0x1 ;  /* 0x00000006190d7211 */ /* 0x004fca00078608ff */
[----:B------:R0:W-:Y:S01]  /*c120*/  STL [R1+0x4c4], R13 ;  /* 0x0004c40d01007387 */ /* 0x0001e20000100800 */
[----:B------:R-:W-:-:S03]  /*c130*/  LEA.HI.X.SX32 R11, R11, R7, 0x1, P5 ;  /* 0x000000070b0b7211 */ /* 0x000fc600028f0eff */
[----:B0-----:R-:W2:Y:S04]  /*c140*/  LDL.LU R13, [R1+0x730] ;  /* 0x00073000010d7983 */ /* 0x001ea80000300800 */
[----:B------:R0:W-:Y:S01]  /*c150*/  STL [R1+0x448], R12 ;  /* 0x0004480c01007387 */ /* 0x0001e20000100800 */
[----:B------:R-:W-:Y:S02]  /*c160*/  LEA.HI.X.SX32 R29, R29, R7, 0x1, P6 ;  /* 0x000000071d1d7211 */ /* 0x000fe400030f0eff */
[----:B0-----:R-:W-:-:S05]  /*c170*/  LEA R12, P4, R24, R6, 0x1 ;  /* 0x00000006180c7211 */ /* 0x001fca00078808ff */
[----:B------:R0:W-:Y:S04]  /*c180*/  STL [R1+0x4cc], R12 ;  /* 0x0004cc0c01007387 */ /* 0x0001e80000100800 */
[----:B0-----:R-:W2:Y:S04]  /*c190*/  LDL.LU R12, [R1+0x72c] ;  /* 0x00072c00010c7983 */ /* 0x001ea80000300800 */
[----:B------:R0:W-:Y:S02]  /*c1a0*/  STL [R1+0x450], R11 ;  /* 0x0004500b01007387 */ /* 0x0001e40000100800 */
[----:B0-----:R-:W-:-:S05]  /*c1b0*/  LEA R11, P5, R23, R6, 0x1 ;  /* 0x00000006170b7211 */ /* 0x001fca00078a08ff */
[----:B------:R0:W-:Y:S01]  /*c1c0*/  STL [R1+0x4d4], R11 ;  /* 0x0004d40b01007387 */ /* 0x0001e20000100800 */
[----:B------:R-:W-:-:S03]  /*c1d0*/  LEA.HI.X.SX32 R28, R28, R7, 0x1, P0 ;  /* 0x000000071c1c7211 */ /* 0x000fc600000f0eff */
        /* <DEDUP_REMOVED lines=52> */
[----:B---3--:R-:W-:-:S05]  /*c520*/  LEA R19, P2, R8, R6, 0x1 ;  /* 0x0000000608137211 */ /* 0x008fca00078408ff */
[----:B------:R0:W-:Y:S01]  /*c530*/  STL [R1+0x52c], R19 ;  /* 0x00052c1301007387 */ /* 0x0001e20000100800 */
[----:B------:R-:W-:-:S03]  /*c540*/  LEA.HI.X.SX32 R4, R4, R7, 0x1, P4 ;  /* 0x0000000704047211 */ /* 0x000fc600020f0eff */
[----:B0-----:R-:W3:Y:S04]  /*c550*/  LDL.LU R19, [R1+0x6fc] ;  /* 0x0006fc0001137983 */ /* 0x001ee80000300800 */
[----:B------:R4:W-:Y:S02]  /*c560*/  STL [R1+0x4b0], R3 ;  /* 0x0004b00301007387 */ /* 0x0009e40000100800 */
[----:B----4-:R-:W-:-:S05]  /*c570*/  LEA R3, P3, R9, R6, 0x1 ;  /* 0x0000000609037211 */ /* 0x010fca00078608ff */
[----:B------:R0:W-:Y:S04]  /*c580*/  STL [R1+0x534], R3 ;  /* 0x0005340301007387 */ /* 0x0001e80000100800 */
[----:B0-----:R-:W4:Y:S04]  /*c590*/  LDL.LU R3, [R1+0x6f8] ;  /* 0x0006f80001037983 */ /* 0x001f280000300800 */
[----:B------:R0:W-:Y:S02]  /*c5a0*/  STL [R1+0x4b8], R4 ;  /* 0x0004b80401007387 */ /* 0x0001e40000100800 */
[----:B0-----:R-:W-:-:S05]  /*c5b0*/  LEA R4, P4, R10, R6, 0x1 ;  /* 0x000000060a047211 */ /* 0x001fca00078808ff */
[----:B------:R0:W-:Y:S04]  /*c5c0*/  STL [R1+0x53c], R4 ;  /* 0x00053c0401007387 */ /* 0x0001e80000100800 */
[----:B0-----:R-:W2:Y:S01]  /*c5d0*/  LDL.LU R4, [R1+0x6f4] ;  /* 0x0006f40001047983 */ /* 0x001ea20000300800 */
[----:B------:R-:W-:-:S05]  /*c5e0*/  LEA.HI.X.SX32 R17, R17, R7, 0x1, P5 ;  /* 0x0000000711117211 */ /* 0x000fca00028f0eff */
[----:B------:R2:W-:Y:S01]  /*c5f0*/  STL [R1+0x4c0], R17 ;  /* 0x0004c01101007387 */ /* 0x0005e20000100800 */
[----:B------:R-:W-:Y:S01]  /*c600*/  LEA.HI.X.SX32 R0, R0, R7, 0x1, P6 ;  /* 0x0000000700007211 */ /* 0x000fe200030f0eff */
[----:B------:R-:W-:Y:S02]  /*c610*/  IMAD R14, R14, UR7, RZ ;  /* 0x000000070e0e7c24 */ /* 0x000fe4000f8e02ff */
[----:B------:R-:W-:Y:S02]  /*c620*/  IMAD R15, R15, UR7, RZ ;  /* 0x000000070f0f7c24 */ /* 0x000fe4000f8e02ff */
[----:B------:R-:W-:Y:S02]  /*c630*/  IMAD R16, R16, UR7, RZ ;  /* 0x0000000710107c24 */ /* 0x000fe4000f8e02ff */
[----:B------:R-:W-:Y:S01]  /*c640*/  IMAD R18, R18, UR7, RZ ;  /* 0x0000000712127c24 */ /* 0x000fe2000f8e02ff */
[----:B------:R-:W-:-:S04]  /*c650*/  ULEA.HI UR5, UR5, UR4, URZ, 0x5 ;  /* 0x0000000405057291 */ /* 0x000fc8000f8f28ff */
[----:B------:R-:W-:Y:S01]  /*c660*/  USHF.R.S32.HI UR5, URZ, 0x5, UR5 ;  /* 0x00000005ff057899 */ /* 0x000fe20008011405 */
[----:B--2---:R-:W-:-:S05]  /*c670*/  LEA R17, P5, R4, R6, 0x1 ;  /* 0x0000000604117211 */ /* 0x004fca00078a08ff */
[----:B------:R4:W-:Y:S04]  /*c680*/  STL [R1+0x544], R17 ;  /* 0x0005441101007387 */ /* 0x0009e80000100800 */
[----:B------:R0:W-:Y:S01]  /*c690*/  STL [R1+0x4c8], R0 ;  /* 0x0004c80001007387 */ /* 0x0001e20000100800 */
[----:B----4-:R-:W-:Y:S02]  /*c6a0*/  LEA R17, P6, R3, R6, 0x1 ;  /* 0x0000000603117211 */ /* 0x010fe400078c08ff */
[----:B0-----:R-:W-:-:S03]  /*c6b0*/  LEA.HI.X.SX32 R0, R2, R7, 0x1, P0 ;  /* 0x0000000702007211 */ /* 0x001fc600000f0eff */
[----:B------:R3:W-:Y:S01]  /*c6c0*/  STL [R1+0x54c], R17 ;  /* 0x00054c1101007387 */ /* 0x0007e20000100800 */
[----:B------:R-:W-:-:S03]  /*c6d0*/  LEA.HI.X.SX32 R2, R5, R7, 0x1, P1 ;  /* 0x0000000705027211 */ /* 0x000fc600008f0eff */
[----:B------:R0:W-:Y:S01]  /*c6e0*/  STL [R1+0x4d0], R0 ;  /* 0x0004d00001007387 */ /* 0x0001e20000100800 */
[-C--:B---3--:R-:W-:Y:S02]  /*c6f0*/  LEA R17, P0, R19, R6.reuse, 0x1 ;  /* 0x0000000613117211 */ /* 0x088fe400078008ff */
[----:B0-----:R-:W-:-:S03]  /*c700*/  LEA R0, P1, R20, R6, 0x1 ;  /* 0x0000000614007211 */ /* 0x001fc600078208ff */
[----:B------:R-:W-:Y:S01]  /*c710*/  STL [R1+0x554], R17 ;  /* 0x0005541101007387 */ /* 0x000fe20000100800 */
[----:B------:R-:W-:-:S03]  /*c720*/  LEA.HI.X.SX32 R5, R8, R7, 0x1, P2 ;  /* 0x0000000708057211 */ /* 0x000fc600010f0eff */
[----:B------:R0:W-:Y:S04]  /*c730*/  STL [R1+0x4d8], R2 ;  /* 0x0004d80201007387 */ /* 0x0001e80000100800 */
[----:B------:R1:W-:Y:S01]  /*c740*/  STL [R1+0x55c], R0 ;  /* 0x00055c0001007387 */ /* 0x0003e20000100800 */
[----:B0-----:R-:W-:-:S03]  /*c750*/  LEA R2, P2, R21, R6, 0x1 ;  /* 0x0000000615027211 */ /* 0x001fc600078408ff */
[----:B------:R0:W-:Y:S01]  /*c760*/  STL [R1+0x4e0], R5 ;  /* 0x0004e00501007387 */ /* 0x0001e20000100800 */
[----:B-1----:R-:W-:-:S03]  /*c770*/  LEA.HI.X.SX32 R0, R9, R7, 0x1, P3 ;  /* 0x0000000709007211 */ /* 0x002fc600018f0eff */
[----:B------:R1:W-:Y:S04]  /*c780*/  STL [R1+0x560], R2 ;  /* 0x0005600201007387 */ /* 0x0003e80000100800 */
[----:B------:R2:W-:Y:S01]  /*c790*/  STL [R1+0x4e8], R0 ;  /* 0x0004e80001007387 */ /* 0x0005e20000100800 */
[----:B0-----:R-:W-:Y:S02]  /*c7a0*/  LEA R5, P3, R22, R6, 0x1 ;  /* 0x0000000616057211 */ /* 0x001fe400078608ff */
[----:B-1----:R-:W-:-:S03]  /*c7b0*/  LEA.HI.X.SX32 R2, R10, R7, 0x1, P4 ;  /* 0x000000070a027211 */ /* 0x002fc600020f0eff */
[----:B------:R0:W-:Y:S01]  /*c7c0*/  STL [R1+0x564], R5 ;  /* 0x0005640501007387 */ /* 0x0001e20000100800 */
[----:B--2---:R-:W-:-:S03]  /*c7d0*/  LEA R0, P4, R23, R6, 0x1 ;  /* 0x0000000617007211 */ /* 0x004fc600078808ff */
[----:B------:R1:W-:Y:S01]  /*c7e0*/  STL [R1+0x4f0], R2 ;  /* 0x0004f00201007387 */ /* 0x0003e20000100800 */
[----:B0-----:R-:W-:-:S03]  /*c7f0*/  LEA.HI.X.SX32 R5, R4, R7, 0x1, P5 ;  /* 0x0000000704057211 */ /* 0x001fc600028f0eff */
[----:B------:R0:W5:Y:S04]  /*c800*/  LDL.LU R4, [R1+0x6f0] ;  /* 0x0006f00001047983 */ /* 0x0001680000300800 */
[----:B------:R2:W-:Y:S01]  /*c810*/  STL [R1+0x568], R0 ;  /* 0x0005680001007387 */ /* 0x0005e20000100800 */
[----:B-1----:R-:W-:-:S03]  /*c820*/  LEA.HI.X.SX32 R2, R3, R7, 0x1, P6 ;  /* 0x0000000703027211 */ /* 0x002fc600030f0eff */
[----:B------:R1:W-:Y:S04]  /*c830*/  STL [R1+0x4f8], R5 ;  /* 0x0004f80501007387 */ /* 0x0003e80000100800 */
[----:B------:R0:W5:Y:S01]  /*c840*/  LDL.LU R3, [R1+0x6ec] ;  /* 0x0006ec0001037983 */ /* 0x0001620000300800 */
[----:B--2---:R-:W-:-:S05]  /*c850*/  LEA R0, P5, R24, R6, 0x1 ;  /* 0x0000000618007211 */ /* 0x004fca00078a08ff */
[----:B------:R2:W-:Y:S01]  /*c860*/  STL [R1+0x56c], R0 ;  /* 0x00056c0001007387 */ /* 0x0005e20000100800 */
[----:B-1----:R-:W-:-:S03]  /*c870*/  LEA.HI.X.SX32 R5, R19, R7, 0x1, P0 ;  /* 0x0000000713057211 */ /* 0x002fc600000f0eff */
[----:B------:R1:W-:Y:S01]  /*c880*/  STL [R1+0x500], R2 ;  /* 0x0005000201007387 */ /* 0x0003e20000100800 */
[-C--:B--2---:R-:W-:Y:S02]  /*c890*/  LEA R0, P6, R25, R6.reuse, 0x1 ;  /* 0x0000000619007211 */ /* 0x084fe400078c08ff */
[----:B-1----:R-:W-:-:S03]  /*c8a0*/  LEA R2, P0, R26, R6, 0x1 ;  /* 0x000000061a027211 */ /* 0x002fc600078008ff */
[----:B------:R1:W-:Y:S04]  /*c8b0*/  STL [R1+0x570], R0 ;  /* 0x0005700001007387 */ /* 0x0003e80000100800 */
[----:B------:R2:W-:Y:S01]  /*c8c0*/  STL [R1+0x508], R5 ;  /* 0x0005080501007387 */ /* 0x0005e20000100800 */
[----:B-1----:R-:W-:-:S03]  /*c8d0*/  LEA.HI.X.SX32 R0, R20, R7, 0x1, P1 ;  /* 0x0000000714007211 */ /* 0x002fc600008f0eff */
[----:B------:R1:W-:Y:S01]  /*c8e0*/  STL [R1+0x574], R2 ;  /* 0x0005740201007387 */ /* 0x0003e20000100800 */
[----:B--2---:R-:W-:-:S03]  /*c8f0*/  LEA R5, P1, R27, R6, 0x1 ;  /* 0x000000061b057211 */ /* 0x004fc600078208ff */
[----:B------:R2:W-:Y:S01]  /*c900*/  STL [R1+0x510], R0 ;  /* 0x0005100001007387 */ /* 0x0005e20000100800 */
[----:B-1----:R-:W-:-:S03]  /*c910*/  LEA.HI.X.SX32 R2, R21, R7, 0x1, P2 ;  /* 0x0000000715027211 */ /* 0x002fc600010f0eff */
[----:B------:R1:W-:Y:S01]  /*c920*/  STL [R1+0x578], R5 ;  /* 0x0005780501007387 */ /* 0x0003e20000100800 */
[----:B--2---:R-:W-:-:S03]  /*c930*/  LEA R0, P2, R28, R6, 0x1 ;  /* 0x000000061c007211 */ /* 0x004fc600078408ff */
[----:B------:R2:W-:Y:S04]  /*c940*/  STL [R1+0x518], R2 ;  /* 0x0005180201007387 */ /* 0x0005e80000100800 */
[----:B------:R3:W-:Y:S01]  /*c950*/  STL [R1+0x57c], R0 ;  /* 0x00057c0001007387 */ /* 0x0007e20000100800 */
[----:B-1----:R-:W-:Y:S02]  /*c960*/  LEA.HI.X.SX32 R5, R22, R7, 0x1, P3 ;  /* 0x0000000716057211 */ /* 0x002fe400018f0eff */
[----:B--2---:R-:W-:-:S03]  /*c970*/  LEA R2, P3, R29, R6, 0x1 ;  /* 0x000000061d027211 */ /* 0x004fc600078608ff */
[----:B------:R1:W-:Y:S01]  /*c980*/  STL [R1+0x520], R5 ;  /* 0x0005200501007387 */ /* 0x0003e20000100800 */
[----:B---3--:R-:W-:-:S03]  /*c990*/  LEA.HI.X.SX32 R0, R23, R7, 0x1, P4 ;  /* 0x0000000717007211 */ /* 0x008fc600020f0eff */
[----:B------:R2:W-:Y:S04]  /*c9a0*/  STL [R1+0x684], R2 ;  /* 0x0006840201007387 */ /* 0x0005e80000100800 */
[----:B------:R3:W-:Y:S01]  /*c9b0*/  STL [R1+0x528], R0 ;  /* 0x0005280001007387 */ /* 0x0007e20000100800 */
[----:B-1----:R-:W-:Y:S02]  /*c9c0*/  LEA R5, P4, R11, R6, 0x1 ;  /* 0x000000060b057211 */ /* 0x002fe400078808ff */
[----:B--2---:R-:W-:-:S03]  /*c9d0*/  LEA.HI.X.SX32 R2, R24, R7, 0x1, P5 ;  /* 0x0000000718027211 */ /* 0x004fc600028f0eff */
[----:B------:R1:W-:Y:S01]  /*c9e0*/  STL [R1+0x68c], R5 ;  /* 0x00068c0501007387 */ /* 0x0003e20000100800 */
[----:B---3--:R-:W-:-:S03]  /*c9f0*/  LEA R0, P5, R12, R6, 0x1 ;  /* 0x000000060c007211 */ /* 0x008fc600078a08ff */
[----:B------:R2:W-:Y:S04]  /*ca00*/  STL [R1+0x530], R2 ;  /* 0x0005300201007387 */ /* 0x0005e80000100800 */
[----:B------:R3:W-:Y:S01]  /*ca10*/  STL [R1+0x690], R0 ;  /* 0x0006900001007387 */ /* 0x0007e20000100800 */
[-C--:B-1----:R-:W-:Y:S01]  /*ca20*/  LEA.HI.X.SX32 R5, R25, R7.reuse, 0x1, P6 ;  /* 0x0000000719057211 */ /* 0x082fe200030f0eff */
[----:B------:R-:W1:Y:S01]  /*ca30*/  S2R R10, SR_TID.X ;  /* 0x00000000000a7919 */ /* 0x000e620000002100 */
[-C--:B--2---:R-:W-:Y:S02]  /*ca40*/  LEA R2, P6, R13, R6.reuse, 0x1 ;  /* 0x000000060d027211 */ /* 0x084fe400078c08ff */
[----:B---3--:R-:W-:Y:S01]  /*ca50*/  LEA.HI.X.SX32 R0, R26, R7, 0x1, P0 ;  /* 0x000000071a007211 */ /* 0x008fe200000f0eff */
[----:B------:R2:W-:Y:S04]  /*ca60*/  STL [R1+0x538], R5 ;  /* 0x0005380501007387 */ /* 0x0005e80000100800 */
[----:B------:R3:W-:Y:S04]  /*ca70*/  STL [R1+0x694], R2 ;  /* 0x0006940201007387 */ /* 0x0007e80000100800 */
[----:B------:R4:W-:Y:S01]  /*ca80*/  STL [R1+0x540], R0 ;  /* 0x0005400001007387 */ /* 0x0009e20000100800 */
[----:B--2---:R-:W-:-:S02]  /*ca90*/  LEA R5, P0, R14, R6, 0x1 ;  /* 0x000000060e057211 */ /* 0x004fc400078008ff */
[----:B---3--:R-:W-:-:S03]  /*caa0*/  LEA.HI.X.SX32 R2, R27, R7, 0x1, P1 ;  /* 0x000000071b027211 */ /* 0x008fc600008f0eff */
[----:B------:R2:W-:Y:S01]  /*cab0*/  STL [R1+0x698], R5 ;  /* 0x0006980501007387 */ /* 0x0005e20000100800 */
[----:B----4-:R-:W-:-:S03]  /*cac0*/  LEA R0, P1, R15, R6, 0x1 ;  /* 0x000000060f007211 */ /* 0x010fc600078208ff */
[----:B------:R3:W-:Y:S04]  /*cad0*/  STL [R1+0x548], R2 ;  /* 0x0005480201007387 */ /* 0x0007e80000100800 */
[----:B------:R4:W-:Y:S01]  /*cae0*/  STL [R1+0x6a8], R0 ;  /* 0x0006a80001007387 */ /* 0x0009e20000100800 */
[----:B--2---:R-:W-:Y:S02]  /*caf0*/  LEA.HI.X.SX32 R5, R28, R7, 0x1, P2 ;  /* 0x000000071c057211 */ /* 0x004fe400010f0eff */
[----:B---3--:R-:W-:-:S03]  /*cb00*/  LEA R2, P2, R16, R6, 0x1 ;  /* 0x0000000610027211 */ /* 0x008fc600078408ff */
[----:B------:R2:W-:Y:S01]  /*cb10*/  STL [R1+0x550], R5 ;  /* 0x0005500501007387 */ /* 0x0005e20000100800 */
[----:B----4-:R-:W-:-:S03]  /*cb20*/  LEA.HI.X.SX32 R0, R29, R7, 0x1, P3 ;  /* 0x000000071d007211 */ /* 0x010fc600018f0eff */
[----:B------:R3:W-:Y:S04]  /*cb30*/  STL [R1+0x6ac], R2 ;  /* 0x0006ac0201007387 */ /* 0x0007e80000100800 */
[----:B------:R4:W-:Y:S01]  /*cb40*/  STL [R1+0x558], R0 ;  /* 0x0005580001007387 */ /* 0x0009e20000100800 */
[----:B--2---:R-:W-:Y:S02]  /*cb50*/  LEA R5, P3, R18, R6, 0x1 ;  /* 0x0000000612057211 */ /* 0x004fe400078608ff */
[----:B---3--:R-:W-:-:S03]  /*cb60*/  LEA.HI.X.SX32 R2, R11, R7, 0x1, P4 ;  /* 0x000000070b027211 */ /* 0x008fc600020f0eff */
[----:B------:R2:W-:Y:S01]  /*cb70*/  STL [R1+0x69c], R5 ;  /* 0x00069c0501007387 */ /* 0x0005e20000100800 */
[----:B----4-:R-:W-:-:S03]  /*cb80*/  LEA.HI.X.SX32 R0, R12, R7, 0x1, P5 ;  /* 0x000000070c007211 */ /* 0x010fc600028f0eff */
[----:B------:R-:W-:Y:S04]  /*cb90*/  STL [R1+0x1b0], R2 ;  /* 0x0001b00201007387 */ /* 0x000fe80000100800 */
[----:B------:R3:W-:Y:S01]  /*cba0*/  STL [R1+0x1b4], R0 ;  /* 0x0001b40001007387 */ /* 0x0007e20000100800 */
[-C--:B--2---:R-:W-:Y:S02]  /*cbb0*/  LEA.HI.X.SX32 R5, R13, R7.reuse, 0x1, P6 ;  /* 0x000000070d057211 */ /* 0x084fe400030f0eff */
[----:B---3--:R-:W-:-:S03]  /*cbc0*/  LEA.HI.X.SX32 R0, R14, R7, 0x1, P0 ;  /* 0x000000070e007211 */ /* 0x008fc600000f0eff */
[----:B------:R-:W-:Y:S01]  /*cbd0*/  STL [R1+0x1b8], R5 ;  /* 0x0001b80501007387 */ /* 0x000fe20000100800 */
[----:B------:R-:W-:-:S03]  /*cbe0*/  LEA.HI.X.SX32 R2, R15, R7, 0x1, P1 ;  /* 0x000000070f027211 */ /* 0x000fc600008f0eff */
[----:B------:R2:W-:Y:S01]  /*cbf0*/  STL [R1+0x1bc], R0 ;  /* 0x0001bc0001007387 */ /* 0x0005e20000100800 */
[----:B-1----:R-:W-:-:S03]  /*cc00*/  LOP3.LUT R9, R10, 0x20, RZ, 0xc0, !PT ;  /* 0x000000200a097812 */ /* 0x002fc600078ec0ff */
[----:B------:R1:W-:Y:S01]  /*cc10*/  STL [R1+0x680], R2 ;  /* 0x0006800201007387 */ /* 0x0003e20000100800 */
[-C--:B--2---:R-:W-:Y:S02]  /*cc20*/  LEA.HI.X.SX32 R0, R16, R7.reuse, 0x1, P2 ;  /* 0x0000000710007211 */ /* 0x084fe400010f0eff */
[----:B-1----:R-:W-:-:S03]  /*cc30*/  LEA.HI.X.SX32 R2, R18, R7, 0x1, P3 ;  /* 0x0000000712027211 */ /* 0x002fc600018f0eff */
[----:B------:R1:W-:Y:S04]  /*cc40*/  STL [R1+0x688], R0 ;  /* 0x0006880001007387 */ /* 0x0003e80000100800 */
[----:B------:R2:W-:Y:S01]  /*cc50*/  STL [R1+0x1c0], R2 ;  /* 0x0001c00201007387 */ /* 0x0005e20000100800 */
[----:B-1----:R-:W-:-:S05]  /*cc60*/  IMAD.SHL.U32 R0, R9, 0x10, RZ ;  /* 0x0000001009007824 */ /* 0x002fca00078e00ff */
[----:B------:R1:W-:Y:S04]  /*cc70*/  STL [R1+0x6c8], R0 ;  /* 0x0006c80001007387 */ /* 0x0003e80000100800 */
[----:B------:R-:W-:Y:S04]  /*cc80*/  STL [R1+0x670], RZ ;  /* 0x000670ff01007387 */ /* 0x000fe80000100800 */
        /* <DEDUP_REMOVED lines=28> */
[----:B------:R-:W-:Y:S01]  /*ce50*/  STL [R1+0x604], RZ ;  /* 0x000604ff01007387 */ /* 0x000fe20000100800 */
[----:B------:R-:W-:-:S03]  /*ce60*/  IMAD.SHL.U32 R5, R10, 0x20, RZ ;  /* 0x000000200a057824 */ /* 0x000fc600078e00ff */
[----:B------:R-:W-:Y:S04]  /*ce70*/  STL [R1+0x608], RZ ;  /* 0x000608ff01007387 */ /* 0x000fe80000100800 */
[----:B------:R-:W-:Y:S04]  /*ce80*/  STL [R1+0x60c], RZ ;  /* 0x00060cff01007387 */ /* 0x000fe80000100800 */
[----:B------:R-:W-:Y:S04]  /*ce90*/  STL [R1+0x5f0], RZ ;  /* 0x0005f0ff01007387 */ /* 0x000fe80000100800 */
[----:B------:R-:W-:Y:S04]  /*cea0*/  STL [R1+0x5f4], RZ ;  /* 0x0005f4ff01007387 */ /* 0x000fe80000100800 */
[----:B------:R-:W-:Y:S01]  /*ceb0*/  STL [R1+0x5f8], RZ ;  /* 0x0005f8ff01007387 */ /* 0x000fe20000100800 */
[----:B------:R-:W-:-:S03]  /*cec0*/  LOP3.LUT R5, R5, 0x60, RZ, 0xc0, !PT ;  /* 0x0000006005057812 */ /* 0x000fc600078ec0ff */
[----:B------:R-:W-:Y:S04]  /*ced0*/  STL [R1+0x5fc], RZ ;  /* 0x0005fcff01007387 */ /* 0x000fe80000100800 */
[----:B------:R-:W-:Y:S01]  /*cee0*/  STL [R1+0x5e0], RZ ;  /* 0x0005e0ff01007387 */ /* 0x000fe20000100800 */
[----:B------:R-:W3:Y:S03]  /*cef0*/  S2R R9, SR_TID.X ;  /* 0x0000000000097919 */ /* 0x000ee60000002100 */
[----:B------:R-:W-:Y:S04]  /*cf00*/  STL [R1+0x5e4], RZ ;  /* 0x0005e4ff01007387 */ /* 0x000fe80000100800 */
[----:B------:R-:W-:Y:S04]  /*cf10*/  STL [R1+0x5e8], RZ ;  /* 0x0005e8ff01007387 */ /* 0x000fe80000100800 */
[----:B------:R-:W-:Y:S04]  /*cf20*/  STL [R1+0x5ec], RZ ;  /* 0x0005ecff01007387 */ /* 0x000fe80000100800 */
[----:B------:R-:W-:Y:S04]  /*cf30*/  STL [R1+0x5d0], RZ ;  /* 0x0005d0ff01007387 */ /* 0x000fe80000100800 */
[----:B------:R-:W-:Y:S04]  /*cf40*/  STL [R1+0x5d4], RZ ;  /* 0x0005d4ff01007387 */ /* 0x000fe80000100800 */
[----:B------:R-:W-:Y:S04]  /*cf50*/  STL [R1+0x5d8], RZ ;  /* 0x0005d8ff01007387 */ /* 0x000fe80000100800 */
[----:B------:R4:W-:Y:S04]  /*cf60*/  STL [R1+0x6c4], R5 ;  /* 0x0006c40501007387 */ /* 0x0009e80000100800 */
[----:B------:R0:W-:Y:S04]  /*cf70*/  STL [R1+0x5dc], RZ ;  /* 0x0005dcff01007387 */ /* 0x0001e80000100800 */
        /* <DEDUP_REMOVED lines=19> */
[----:B------:R0:W-:Y:S01]  /*d0b0*/  STL [R1+0x58c], RZ ;  /* 0x00058cff01007387 */ /* 0x0001e20000100800 */
[----:B---3--:R-:W-:-:S02]  /*d0c0*/  LOP3.LUT R9, R9, 0x1f, RZ, 0xc0, !PT ;  /* 0x0000001f09097812 */ /* 0x008fc400078ec0ff */
[----:B------:R-:W-:-:S03]  /*d0d0*/  SHF.R.U32.HI R10, RZ, 0x4, R10 ;  /* 0x00000004ff0a7819 */ /* 0x000fc6000001160a */
[----:B--2---:R-:W-:Y:S01]  /*d0e0*/  IMAD R2, R9, UR6, RZ ;  /* 0x0000000609027c24 */ /* 0x004fe2000f8e02ff */
[----:B------:R-:W-:-:S04]  /*d0f0*/  SGXT.U32 R10, R10, 0x2 ;  /* 0x000000020a0a781a */ /* 0x000fc80000000000 */
[C---:B------:R-:W-:Y:S02]  /*d100*/  LOP3.LUT R8, R10.reuse, 0xc, RZ, 0xfc, !PT ;  /* 0x0000000c0a087812 */ /* 0x040fe400078efcff */
[C---:B------:R-:W-:Y:S02]  /*d110*/  LOP3.LUT R9, R10.reuse, 0x8, RZ, 0xfc, !PT ;  /* 0x000000080a097812 */ /* 0x040fe400078efcff */
[----:B-1----:R-:W-:Y:S02]  /*d120*/  SHF.R.S32.HI R0, RZ, 0x1f, R2 ;  /* 0x0000001fff007819 */ /* 0x002fe40000011402 */
[----:B------:R-:W-:Y:S01]  /*d130*/  LOP3.LUT R10, R10, 0x4, RZ, 0xfc, !PT ;  /* 0x000000040a0a7812 */ /* 0x000fe200078efcff */
[----:B------:R-:W-:Y:S01]  /*d140*/  IMAD R7, R8, UR9, RZ ;  /* 0x0000000908077c24 */ /* 0x000fe2000f8e02ff */
[C---:B------:R-:W-:Y:S01]  /*d150*/  SHF.L.U64.HI R0, R2.reuse, 0x1, R0 ;  /* 0x0000000102007819 */ /* 0x040fe20000010200 */
[----:B------:R-:W-:Y:S02]  /*d160*/  IMAD.SHL.U32 R2, R2, 0x2, RZ ;  /* 0x0000000202027824 */ /* 0x000fe400078e00ff */
[----:B------:R-:W-:-:S02]  /*d170*/  IMAD R6, R9, UR9, RZ ;  /* 0x0000000909067c24 */ /* 0x000fc4000f8e02ff */
[----:B0---4-:R-:W-:-:S07]  /*d180*/  IMAD R5, R10, UR9, RZ ;  /* 0x000000090a057c24 */ /* 0x011fce000f8e02ff */
.L_x_2:
[----:B------:R-:W0:Y:S01]  /*d190*/  S2R R5, SR_TID.X ;  /* 0x0000000000057919 */ /* 0x000e220000002100 */
[----:B------:R-:W1:Y:S01]  /*d1a0*/  LDCU UR4, c[0x0][0x3a8] ;  /* 0x00007500ff0477ac */ /* 0x000e620008000800 */
[----:B-----5:R-:W-:Y:S01]  /*d1b0*/  IMAD.MOV.U32 R20, RZ, RZ, R3 ;  /* 0x000000ffff147224 */ /* 0x020fe200078e0003 */
[----:B------:R-:W-:Y:S01]  /*d1c0*/  PRMT R17, RZ, 0x7610, R17 ;  /* 0x00007610ff117816 */ /* 0x000fe20000000011 */
[----:B------:R-:W-:Y:S01]  /*d1d0*/  STL [R1+0xe34], R28 ;  /* 0x000e341c01007387 */ /* 0x000fe20000100800 */
[----:B------:R-:W2:Y:S01]  /*d1e0*/  LDCU UR6, c[0x0][0x3a8] ;  /* 0x00007500ff0677ac */ /* 0x000ea20008000800 */
[----:B------:R-:W-:Y:S01]  /*d1f0*/  IMAD.MOV.U32 R21, RZ, RZ, R4 ;  /* 0x000000ffff157224 */ /* 0x000fe200078e0004 */
[----:B------:R-:W-:Y:S01]  /*d200*/  PRMT R9, RZ, 0x7610, R9 ;  /* 0x00007610ff097816 */ /* 0x000fe20000000009 */
[----:B------:R-:W-:Y:S01]  /*d210*/  STL [R1+0xe2c], R26 ;  /* 0x000e2c1a01007387 */ /* 0x000fe20000100800 */
[----:B------:R-:W-:Y:S02]  /*d220*/  PRMT R8, RZ, 0x7610, R8 ;  /* 0x00007610ff087816 */ /* 0x000fe40000000008 */
[----:B------:R-:W-:Y:S01]  /*d230*/  PRMT R12, RZ, 0x7610, R12 ;  /* 0x00007610ff0c7816 */ /* 0x000fe2000000000c */
[----:B------:R-:W-:Y:S04]  /*d240*/  STL [R1+0xe20], R25 ;  /* 0x000e201901007387 */ /* 0x000fe80000100800 */
[----:B------:R-:W-:Y:S04]  /*d250*/  STL [R1+0xe28], R25 ;  /* 0x000e281901007387 */ /* 0x000fe80000100800 */
[----:B------:R-:W-:Y:S04]  /*d260*/  STL [R1+0xe1c], R24 ;  /* 0x000e1c1801007387 */ /* 0x000fe80000100800 */
[----:B------:R3:W-:Y:S01]  /*d270*/  STL [R1+0xe30], R24 ;  /* 0x000e301801007387 */ /* 0x0007e20000100800 */
[----:B------:R-:W4:Y:S01]  /*d280*/  S2R R11, SR_TID.X ;  /* 0x00000000000b7919 */ /* 0x000f220000002100 */
[----:B0-----:R-:W-:-:S02]  /*d290*/  SHF.R.U32.HI R5, RZ, 0x4, R5 ;  /* 0x00000004ff057819 */ /* 0x001fc40000011605 */
[----:B------:R-:W-:Y:S02]  /*d2a0*/  STL [R1+0xdf8], R23 ;  /* 0x000df81701007387 */ /* 0x000fe40000100800 */
[----:B------:R-:W-:Y:S01]  /*d2b0*/  SGXT.U32 R5, R5, 0x2 ;  /* 0x000000020505781a */ /* 0x000fe20000000000 */
[----:B---3--:R-:W0:Y:S03]  /*d2c0*/  S2R R24, SR_TID.X ;  /* 0x0000000000187919 */ /* 0x008e260000002100 */
[C---:B------:R-:W-:Y:S01]  /*d2d0*/  LOP3.LUT R7, R5.reuse, 0x4, RZ, 0xfc, !PT ;  /* 0x0000000405077812 */ /* 0x040fe200078efcff */
[----:B------:R-:W-:Y:S01]  /*d2e0*/  STL [R1+0xdfc], R23 ;  /* 0x000dfc1701007387 */ /* 0x000fe20000100800 */
[C---:B------:R-:W-:Y:S02]  /*d2f0*/  LOP3.LUT R6, R5.reuse, 0x8, RZ, 0xfc, !PT ;  /* 0x0000000805067812 */ /* 0x040fe400078efcff */
[----:B------:R-:W-:Y:S01]  /*d300*/  LOP3.LUT R5, R5, 0xc, RZ, 0xfc, !PT ;  /* 0x0000000c05057812 */ /* 0x000fe200078efcff */
[----:B------:R-:W-:Y:S01]  /*d310*/  STL [R1+0xe04], R23 ;  /* 0x000e041701007387 */ /* 0x000fe20000100800 */
[----:B------:R-:W-:-:S02]  /*d320*/  ISETP.GE.AND P2, PT, R6, UR8, PT ;  /* 0x0000000806007c0c */ /* 0x000fc4000bf46270 */
[----:B------:R-:W-:Y:S01]  /*d330*/  ISETP.GE.AND P3, PT, R5, UR8, PT ;  /* 0x0000000805007c0c */ /* 0x000fe2000bf66270 */
[----:B------:R-:W-:Y:S01]  /*d340*/  STL [R1+0xe0c], R23 ;  /* 0x000e0c1701007387 */ /* 0x000fe20000100800 */
[----:B------:R-:W-:Y:S01]  /*d350*/  ISETP.GE.AND P1, PT, R7, UR8, PT ;  /* 0x0000000807007c0c */ /* 0x000fe2000bf26270 */
[----:B------:R-:W3:Y:S02]  /*d360*/  S2R R5, SR_TID.X ;  /* 0x0000000000057919 */ /* 0x000ee40000002100 */
[----:B------:R-:W-:Y:S01]  /*d370*/  STL [R1+0xe18], R23 ;  /* 0x000e181701007387 */ /* 0x000fe20000100800 */
[----:B----4-:R-:W-:-:S03]  /*d380*/  SHF.R.U32.HI R19, RZ, 0x4, R11 ;  /* 0x00000004ff137819 */ /* 0x010fc6000001160b */
[----:B------:R-:W-:Y:S01]  /*d390*/  STL [R1+0xe24], R23 ;  /* 0x000e241701007387 */ /* 0x000fe20000100800 */
[----:B------:R-:W-:-:S03]  /*d3a0*/  SGXT.U32 R19, R19, 0x2 ;  /* 0x000000021313781a */ /* 0x000fc60000000000 */
[----:B------:R-:W-:Y:S01]  /*d3b0*/  STL [R1+0xdec], R22 ;  /* 0x000dec1601007387 */ /* 0x000fe20000100800 */
[----:B0-----:R-:W-:-:S03]  /*d3c0*/  SHF.R.U32.HI R18, RZ, 0x4, R24 ;  /* 0x00000004ff127819 */ /* 0x001fc60000011618 */
[----:B------:R-:W-:Y:S01]  /*d3d0*/  STL [R1+0xdf0], R22 ;  /* 0x000df01601007387 */ /* 0x000fe20000100800 */
[----:B------:R-:W-:-:S03]  /*d3e0*/  SGXT.U32 R18, R18, 0x2 ;  /* 0x000000021212781a */ /* 0x000fc60000000000 */
[----:B------:R-:W-:Y:S01]  /*d3f0*/  STL [R1+0xdf4], R22 ;  /* 0x000df41601007387 */ /* 0x000fe20000100800 */
[C---:B------:R-:W-:Y:S01]  /*d400*/  ISETP.GE.AND P0, PT, R18.reuse, UR8, PT ;  /* 0x0000000812007c0c */ /* 0x040fe2000bf06270 */
[----:B------:R-:W-:Y:S01]  /*d410*/  IMAD R3, R18, UR12, RZ ;  /* 0x0000000c12037c24 */ /* 0x000fe2000f8e02ff */
[--C-:B---3--:R-:W-:Y:S01]  /*d420*/  SHF.R.U32.HI R6, RZ, 0x4, R5.reuse ;  /* 0x00000004ff067819 */ /* 0x108fe20000011605 */
[----:B------:R-:W-:Y:S01]  /*d430*/  STL [R1+0xe00], R22 ;  /* 0x000e001601007387 */ /* 0x000fe20000100800 */
[----:B------:R-:W-:Y:S01]  /*d440*/  SHF.R.U32.HI R10, RZ, 0x4, R5 ;  /* 0x00000004ff0a7819 */ /* 0x000fe20000011605 */
[----:B------:R-:W-:Y:S01]  /*d450*/  IMAD.WIDE R4, R3, 0x2, R20 ;  /* 0x0000000203047825 */ /* 0x000fe200078e0214 */
[----:B------:R-:W-:Y:S01]  /*d460*/  SGXT.U32 R6, R6, 0x2 ;  /* 0x000000020606781a */ /* 0x000fe20000000000 */
[----:B------:R-:W-:Y:S01]  /*d470*/  STL [R1+0xdd4], R16 ;  /* 0x000dd41001007387 */ /* 0x000fe20000100800 */
[----:B------:R-:W-:Y:S02]  /*d480*/  SGXT.U32 R10, R10, 0x2 ;  /* 0x000000020a0a781a */ /* 0x000fe40000000000 */
[----:B------:R-:W-:Y:S01]  /*d490*/  LOP3.LUT R6, R6, 0x4, RZ, 0xfc, !PT ;  /* 0x0000000406067812 */ /* 0x000fe200078efcff */
[----:B------:R-:W-:Y:S01]  /*d4a0*/  STL [R1+0xdd8], R16 ;  /* 0x000dd81001007387 */ /* 0x000fe20000100800 */
[----:B------:R-:W-:-:S02]  /*d4b0*/  LOP3.LUT R14, R10, 0xc, RZ, 0xfc, !PT ;  /* 0x0000000c0a0e7812 */ /* 0x000fc400078efcff */
[----:B------:R-:W-:Y:S01]  /*d4c0*/  LOP3.LUT R10, R10, 0x8, RZ, 0xfc, !PT ;  /* 0x000000080a0a7812 */ /* 0x000fe200078efcff */
[----:B-1----:R-:W-:Y:S01]  /*d4d0*/  IMAD R6, R6, UR4, RZ ;  /* 0x0000000406067c24 */ /* 0x002fe2000f8e02ff */
[----:B------:R-:W0:Y:S01]  /*d4e0*/  LDCU UR4, c[0x0][0x3a8] ;  /* 0x00007500ff0477ac */ /* 0x000e220008000800 */
[----:B------:R-:W-:Y:S01]  /*d4f0*/  LOP3.LUT R19, R19, 0x10, RZ, 0xfc, !PT ;  /* 0x0000001013137812 */ /* 0x000fe200078efcff */
[----:B------:R1:W3:Y:S01]  /*d500*/  @!P0 LDG.E.U16 R9, desc[UR10][R4.64] ;  /* 0x0000000a04098981 */ /* 0x0002e2000c1e1500 */
[----:B------:R-:W-:-:S03]  /*d510*/  IMAD.WIDE R6, R6, 0x2, R20 ;  /* 0x0000000206067825 */ /* 0x000fc600078e0214 */
[----:B------:R-:W-:Y:S01]  /*d520*/  STL [R1+0xddc], R16 ;  /* 0x000ddc1001007387 */ /* 0x000fe20000100800 */
[----:B--2---:R-:W-:-:S03]  /*d530*/  IMAD R10, R10, UR6, RZ ;  /* 0x000000060a0a7c24 */ /* 0x004fc6000f8e02ff */
[----:B------:R2:W4:Y:S01]  /*d540*/  @!P1 LDG.E.U16 R17, desc[UR10][R6.64] ;  /* 0x0000000a06119981 */ /* 0x000522000c1e1500 */
[----:B------:R-:W-:Y:S01]  /*d550*/  ISETP.GE.AND P1, PT, R19, UR8, PT ;  /* 0x0000000813007c0c */ /* 0x000fe2000bf26270 */
[--C-:B------:R-:W-:Y:S01]  /*d560*/  IMAD.WIDE R10, R10, 0x2, R20.reuse ;  /* 0x000000020a0a7825 */ /* 0x100fe200078e0214 */
[----:B-1----:R-:W-:Y:S01]  /*d570*/  LOP3.LUT R5, R18, 0x14, RZ, 0xfc, !PT ;  /* 0x0000001412057812 */ /* 0x002fe200078efcff */
[----:B------:R-:W-:Y:S02]  /*d580*/  STL [R1+0xde0], R16 ;  /* 0x000de01001007387 */ /* 0x000fe40000100800 */
[----:B0-----:R-:W-:Y:S02]  /*d590*/  IMAD R14, R14, UR4, RZ ;  /* 0x000000040e0e7c24 */ /* 0x001fe4000f8e02ff */
[----:B------:R-:W-:Y:S01]  /*d5a0*/  STL [R1+0xde4], R16 ;  /* 0x000de41001007387 */ /* 0x000fe20000100800 */
[----:B--2---:R-:W-:Y:S01]  /*d5b0*/  LOP3.LUT R6, R18, 0x1c, RZ, 0xfc, !PT ;  /* 0x0000001c12067812 */ /* 0x004fe200078efcff */
[----:B------:R-:W-:-:S02]  /*d5c0*/  IMAD.WIDE R14, R14, 0x2, R20 ;  /* 0x000000020e0e7825 */ /* 0x000fc400078e0214 */
[----:B------:R-:W-:Y:S01]  /*d5d0*/  STL [R1+0xde8], R16 ;  /* 0x000de81001007387 */ /* 0x000fe20000100800 */
[----:B------:R-:W-:Y:S01]  /*d5e0*/  ISETP.GE.AND P4, PT, R6, UR8, PT ;  /* 0x0000000806007c0c */ /* 0x000fe2000bf86270 */
[----:B------:R-:W-:Y:S02]  /*d5f0*/  IMAD R4, R19, UR12, RZ ;  /* 0x0000000c13047c24 */ /* 0x000fe4000f8e02ff */
[----:B------:R-:W-:Y:S01]  /*d600*/  STL [R1+0xe08], R16 ;  /* 0x000e081001007387 */ /* 0x000fe20000100800 */
[----:B------:R-:W-:-:S03]  /*d610*/  LOP3.LUT R7, R18, 0x18, RZ, 0xfc, !PT ;  /* 0x0000001812077812 */ /* 0x000fc600078efcff */
[----:B------:R0:W2:Y:S01]  /*d620*/  @!P2 LDG.E.U16 R8, desc[UR10][R10.64] ;  /* 0x0000000a0a08a981 */ /* 0x0000a2000c1e1500 */
[----:B------:R-:W-:-:S03]  /*d630*/  IMAD R6, R6, UR12, RZ ;  /* 0x0000000c06067c24 */ /* 0x000fc6000f8e02ff */
[----:B------:R1:W2:Y:S01]  /*d640*/  @!P3 LDG.E.U16 R12, desc[UR10][R14.64] ;  /* 0x0000000a0e0cb981 */ /* 0x0002a2000c1e1500 */
[----:B------:R-:W-:-:S03]  /*d650*/  ISETP.GE.AND P3, PT, R5, UR8, PT ;  /* 0x0000000805007c0c */ /* 0x000fc6000bf66270 */
[----:B------:R-:W-:Y:S01]  /*d660*/  STL [R1+0xdd0], R13 ;  /* 0x000dd00d01007387 */ /* 0x000fe20000100800 */
[----:B0-----:R-:W-:-:S03]  /*d670*/  IMAD R10, R5, UR12, RZ ;  /* 0x0000000c050a7c24 */ /* 0x001fc6000f8e02ff */
[----:B------:R-:W-:Y:S01]  /*d680*/  STL [R1+0xe10], R13 ;  /* 0x000e100d01007387 */ /* 0x000fe20000100800 */
[----:B------:R-:W-:Y:S01]  /*d690*/  IMAD.WIDE R4, R4, 0x2, R20 ;  /* 0x0000000204047825 */ /* 0x000fe200078e0214 */
[----:B-1----:R-:W-:Y:S02]  /*d6a0*/  PRMT R14, RZ, 0x7610, R14 ;  /* 0x00007610ff0e7816 */ /* 0x002fe4000000000e */
[----:B------:R-:W-:Y:S01]  /*d6b0*/  STL [R1+0xdcc], R29 ;  /* 0x000dcc1d01007387 */ /* 0x000fe20000100800 */
[----:B------:R-:W-:Y:S01]  /*d6c0*/  PRMT R15, RZ, 0x7610, R15 ;  /* 0x00007610ff0f7816 */ /* 0x000fe2000000000f */
[C---:B------:R-:W-:Y:S02]  /*d6d0*/  IMAD R11, R7.reuse, UR12, RZ ;  /* 0x0000000c070b7c24 */ /* 0x040fe4000f8e02ff */
[----:B------:R-:W-:Y:S01]  /*d6e0*/  STL [R1+0xe14], R29 ;  /* 0x000e141d01007387 */ /* 0x000fe20000100800 */
[----:B------:R-:W-:Y:S01]  /*d6f0*/  ISETP.GE.AND P2, PT, R7, UR8, PT ;  /* 0x0000000807007c0c */ /* 0x000fe2000bf46270 */
[----:B------:R-:W-:-:S02]  /*d700*/  IMAD.WIDE R6, R6, 0x2, R20 ;  /* 0x0000000206067825 */ /* 0x000fc400078e0214 */
[----:B------:R-:W-:Y:S04]  /*d710*/  STL [R1+0xdc4], R27 ;  /* 0x000dc41b01007387 */ /* 0x000fe80000100800 */
[----:B------:R-:W-:Y:S04]  /*d720*/  STL [R1+0xdc8], R27 ;  /* 0x000dc81b01007387 */ /* 0x000fe80000100800 */
[----:B------:R0:W-:Y:S04]  /*d730*/  STL.64 [R1+0x2a0], R20 ;  /* 0x0002a01401007387 */ /* 0x0001e80000100a00 */
[----:B------:R1:W2:Y:S04]  /*d740*/  @!P1 LDG.E.U16 R14, desc[UR10][R4.64] ;  /* 0x0000000a040e9981 */ /* 0x0002a8000c1e1500 */
[----:B------:R-:W2:Y:S04]  /*d750*/  @!P4 LDG.E.U16 R15, desc[UR10][R6.64] ;  /* 0x0000000a060fc981 */ /* 0x000ea8000c1e1500 */
[----:B------:R-:W2:Y:S04]  /*d760*/  LDL R5, [R1+0x248] ;  /* 0x0002480001057983 */ /* 0x000ea80000100800 */
[----:B------:R-:W3:Y:S01]  /*d770*/  LDL R7, [R1+0x24c] ;  /* 0x00024c0001077983 */ /* 0x000ee20000100800 */
[----:B------:R-:W-:Y:S01]  /*d780*/  IMAD.WIDE R18, R11, 0x2, R20 ;  /* 0x000000020b127825 */ /* 0x000fe200078e0214 */
[----:B------:R-:W-:-:S02]  /*d790*/  PRMT R3, RZ, 0x7610, R3 ;  /* 0x00007610ff037816 */ /* 0x000fc40000000003 */
[----:B------:R-:W-:Y:S01]  /*d7a0*/  PRMT R11, RZ, 0x7610, R11 ;  /* 0x00007610ff0b7816 */ /* 0x000fe2000000000b */
[----:B0-----:R-:W-:-:S03]  /*d7b0*/  IMAD.WIDE R20, R10, 0x2, R20 ;  /* 0x000000020a147825 */ /* 0x001fc600078e0214 */
[----:B------:R0:W4:Y:S04]  /*d7c0*/  @!P2 LDG.E.U16 R3, desc[UR10][R18.64] ;  /* 0x0000000a1203a981 */ /* 0x000128000c1e1500 */
[----:B------:R-:W4:Y:S01]  /*d7d0*/  @!P3 LDG.E.U16 R11, desc[UR10][R20.64] ;  /* 0x0000000a140bb981 */ /* 0x000f22000c1e1500 */
[----:B------:R-:W-:-:S04]  /*d7e0*/  LOP3.LUT R24, R24, 0x1f, RZ, 0xc0, !PT ;  /* 0x0000001f18187812 */ /* 0x000fc800078ec0ff */
[----:B------:R-:W-:Y:S01]  /*d7f0*/  ISETP.GE.AND P0, PT, R24, UR8, PT ;  /* 0x0000000818007c0c */ /* 0x000fe2000bf06270 */
[----:B------:R-:W4:Y:S04]  /*d800*/  LDL R19, [R1+0x258] ;  /* 0x0002580001137983 */ /* 0x000f280000100800 */
[----:B------:R-:W4:Y:S01]  /*d810*/  LDL R24, [R1+0x250] ;  /* 0x0002500001187983 */ /* 0x000f220000100800 */
[----:B------:R-:W-:Y:S01]  /*d820*/  PRMT R28, RZ, 0x7610, R28 ;  /* 0x00007610ff1c7816 */ /* 0x000fe2000000001c */
[----:B------:R-:W-:Y:S01]  /*d830*/  BAR.SYNC.DEFER_BLOCKING 0x0 ;  /* 0x0000000000007b1d */ /* 0x000fe20000010000 */
[C---:B--2---:R-:W-:Y:S01]  /*d840*/  IADD3 RZ, P2, PT, R5.reuse, R2, RZ ;  /* 0x0000000205ff7210 */ /* 0x044fe20007f5e0ff */
[----:B-1----:R-:W-:-:S04]  /*d850*/  IMAD.IADD R4, R5, 0x1, R2 ;  /* 0x0000000105047824 */ /* 0x002fc800078e0202 */
[----:B---3--:R-:W-:Y:S02]  /*d860*/  IMAD.X R5, R7, 0x1, R0, P2 ;  /* 0x0000000107057824 */ /* 0x008fe400010e0600 */
[----:B------:R-:W2:Y:S04]  /*d870*/  LDL R7, [R1+0x254] ;  /* 0x0002540001077983 */ /* 0x000ea80000100800 */
[----:B------:R-:W3:Y:S01]  /*d880*/  @!P0 LDG.E.U16 R28, desc[UR10][R4.64] ;  /* 0x0000000a041c8981 */ /* 0x000ee2000c1e1500 */
[----:B0-----:R-:W-:Y:S02]  /*d890*/  PRMT R18, RZ, 0x7610, R18 ;  /* 0x00007610ff127816 */ /* 0x001fe40000000012 */
[C---:B----4-:R-:W-:Y:S01]  /*d8a0*/  IADD3 RZ, P1, PT, R24.reuse, R2, RZ ;  /* 0x0000000218ff7210 */ /* 0x050fe20007f3e0ff */
[----:B------:R-:W-:-:S02]  /*d8b0*/  IMAD.IADD R6, R24, 0x1, R2 ;  /* 0x0000000118067824 */ /* 0x000fc400078e0202 */
[----:B------:R-:W4:Y:S02]  /*d8c0*/  LDL R24, [R1+0x268] ;  /* 0x0002680001187983 */ /* 0x000f240000100800 */
[----:B--2---:R-:W-:Y:S02]  /*d8d0*/  IMAD.X R7, R7, 0x1, R0, P1 ;  /* 0x0000000107077824 */ /* 0x004fe400008e0600 */
[----:B---3--:R0:W-:Y:S04]  /*d8e0*/  STL [R1+0x80], R28 ;  /* 0x0000801c01007387 */ /* 0x0081e80000100800 */
[----:B------:R-:W2:Y:S04]  /*d8f0*/  @!P0 LDG.E.U16 R18, desc[UR10][R6.64] ;  /* 0x0000000a06128981 */ /* 0x000ea8000c1e1500 */
[----:B0-----:R-:W3:Y:S04]  /*d900*/  LDL.LU R28, [R1+0xe34] ;  /* 0x000e3400011c7983 */ /* 0x001ee80000300800 */
[----:B------:R-:W3:Y:S04]  /*d910*/  LDL R6, [R1+0x25c] ;  /* 0x00025c0001067983 */ /* 0x000ee80000100800 */
[----:B------:R-:W4:Y:S01]  /*d920*/  LDL R7, [R1+0x260] ;  /* 0x0002600001077983 */ /* 0x000f220000100800 */
[----:B------:R-:W-:-:S02]  /*d930*/  IADD3 RZ, P2, PT, R19, R2, RZ ;  /* 0x0000000213ff7210 */ /* 0x000fc40007f5e0ff */
[----:B------:R-:W-:Y:S01]  /*d940*/  PRMT R4, RZ, 0x7610, R4 ;  /* 0x00007610ff047816 */ /* 0x000fe20000000004 */
[----:B--2---:R0:W-:Y:S02]  /*d950*/  STL [R1+0x9c], R18 ;  /* 0x00009c1201007387 */ /* 0x0041e40000100800 */
[----:B0-----:R-:W-:Y:S02]  /*d960*/  IMAD.IADD R18, R19, 0x1, R2 ;  /* 0x0000000113127824 */ /* 0x001fe400078e0202 */
[----:B---3--:R-:W-:Y:S01]  /*d970*/  IMAD.X R19, R6, 0x1, R0, P2 ;  /* 0x0000000106137824 */ /* 0x008fe200010e0600 */
[C---:B----4-:R-:W-:Y:S01]  /*d980*/  IADD3 RZ, P1, PT, R7.reuse, R2, RZ ;  /* 0x0000000207ff7210 */ /* 0x050fe20007f3e0ff */
[----:B------:R-:W-:Y:S02]  /*d990*/  IMAD.IADD R6, R7, 0x1, R2 ;  /* 0x0000000107067824 */ /* 0x000fe400078e0202 */
[----:B------:R-:W2:Y:S04]  /*d9a0*/  LDL R7, [R1+0x264] ;  /* 0x0002640001077983 */ /* 0x000ea80000100800 */
[----:B------:R-:W3:Y:S04]  /*d9b0*/  @!P0 LDG.E.U16 R4, desc[UR10][R18.64] ;  /* 0x0000000a12048981 */ /* 0x000ee8000c1e1500 */
[----:B------:R-:W4:Y:S04]  /*d9c0*/  LDL R18, [R1+0x26c] ;  /* 0x00026c0001127983 */ /* 0x000f280000100800 */
[----:B------:R-:W3:Y:S01]  /*d9d0*/  LDL R19, [R1+0x270] ;  /* 0x0002700001137983 */ /* 0x000ee20000100800 */
[----:B------:R-:W-:-:S02]  /*d9e0*/  PRMT R28, RZ, 0x7610, R28 ;  /* 0x00007610ff1c7816 */ /* 0x000fc4000000001c */
[----:B------:R-:W-:Y:S01]  /*d9f0*/  IADD3 RZ, P2, PT, R24, R2, RZ ;  /* 0x0000000218ff7210 */ /* 0x000fe20007f5e0ff */
[----:B--2---:R-:W-:-:S05]  /*da00*/  IMAD.X R7, R7, 0x1, R0, P1 ;  /* 0x0000000107077824 */ /* 0x004fca00008e0600 */
[----:B------:R0:W2:Y:S02]  /*da10*/  @!P0 LDG.E.U16 R28, desc[UR10][R6.64] ;  /* 0x0000000a061c8981 */ /* 0x0000a4000c1e1500 */
[----:B0-----:R-:W-:Y:S02]  /*da20*/  IMAD.IADD R6, R24, 0x1, R2 ;  /* 0x0000000118067824 */ /* 0x001fe400078e0202 */
[----:B----4-:R-:W-:Y:S01]  /*da30*/  IMAD.X R7, R18, 0x1, R0, P2 ;  /* 0x0000000112077824 */ /* 0x010fe200010e0600 */
[C---:B---3--:R-:W-:Y:S01]  /*da40*/  IADD3 RZ, P1, PT, R19.reuse, R2, RZ ;  /* 0x0000000213ff7210 */ /* 0x048fe20007f3e0ff */
[----:B------:R-:W3:Y:S01]  /*da50*/  LDL.LU R24, [R1+0xe30] ;  /* 0x000e300001187983 */ /* 0x000ee20000300800 */
[----:B------:R-:W-:-:S03]  /*da60*/  IMAD.IADD R18, R19, 0x1, R2 ;  /* 0x0000000113127824 */ /* 0x000fc600078e0202 */
[----:B------:R-:W4:Y:S01]  /*da70*/  LDL R19, [R1+0x274] ;  /* 0x0002740001137983 */ /* 0x000f220000100800 */
[----:B------:R-:W-:Y:S02]  /*da80*/  PRMT R26, RZ, 0x7610, R26 ;  /* 0x00007610ff1a7816 */ /* 0x000fe4000000001a */
[----:B------:R-:W-:-:S04]  /*da90*/  PRMT R25, RZ, 0x7610, R25 ;  /* 0x00007610ff197816 */ /* 0x000fc80000000019 */
[----:B------:R-:W2:Y:S01]  /*daa0*/  @!P0 LDG.E.U16 R26, desc[UR10][R6.64] ;  /* 0x0000000a061a8981 */ /* 0x000ea2000c1e1500 */
[----:B----4-:R-:W-:-:S05]  /*dab0*/  IMAD.X R19, R19, 0x1, R0, P1 ;  /* 0x0000000113137824 */ /* 0x010fca00008e0600 */
[----:B------:R-:W4:Y:S04]  /*dac0*/  @!P0 LDG.E.U16 R25, desc[UR10][R18.64] ;  /* 0x0000000a12198981 */ /* 0x000f28000c1e1500 */
[----:B--2---:R0:W-:Y:S04]  /*dad0*/  STL [R1+0x7c], R26 ;  /* 0x00007c1a01007387 */ /* 0x0041e80000100800 */
[----:B0-----:R-:W2:Y:S04]  /*dae0*/  LDL.LU R26, [R1+0xe2c] ;  /* 0x000e2c00011a7983 */ /* 0x001ea80000300800 */
[----:B------:R-:W2:Y:S04]  /*daf0*/  LDL R7, [R1+0x278] ;  /* 0x0002780001077983 */ /* 0x000ea80000100800 */
[----:B----4-:R0:W-:Y:S04]  /*db00*/  STL [R1+0x98], R25 ;  /* 0x0000981901007387 */ /* 0x0101e80000100800 */
[----:B0-----:R-:W4:Y:S04]  /*db10*/  LDL.LU R25, [R1+0xe28] ;  /* 0x000e280001197983 */ /* 0x001f280000300800 */
[----:B------:R-:W3:Y:S04]  /*db20*/  LDL R18, [R1+0x27c] ;  /* 0x00027c0001127983 */ /* 0x000ee80000100800 */
[----:B------:R-:W4:Y:S01]  /*db30*/  LDL R19, [R1+0x280] ;  /* 0x0002800001137983 */ /* 0x000f220000100800 */
[C---:B--2---:R-:W-:Y:S01]  /*db40*/  IADD3 RZ, P2, PT, R7.reuse, R2, RZ ;  /* 0x0000000207ff7210 */ /* 0x044fe20007f5e0ff */
[----:B------:R-:W-:-:S04]  /*db50*/  IMAD.IADD R6, R7, 0x1, R2 ;  /* 0x0000000107067824 */ /* 0x000fc800078e0202 */
[----:B---3--:R-:W-:Y:S01]  /*db60*/  IMAD.X R7, R18, 0x1, R0, P2 ;  /* 0x0000000112077824 */ /* 0x008fe200010e0600 */
[C---:B----4-:R-:W-:Y:S01]  /*db70*/  IADD3 RZ, P1, PT, R19.reuse, R2, RZ ;  /* 0x0000000213ff7210 */ /* 0x050fe20007f3e0ff */
[----:B------:R-:W-:Y:S02]  /*db80*/  IMAD.IADD R18, R19, 0x1, R2 ;  /* 0x0000000113127824 */ /* 0x000fe400078e0202 */
[----:B------:R-:W2:Y:S01]  /*db90*/  LDL R19, [R1+0x284] ;  /* 0x0002840001137983 */ /* 0x000ea20000100800 */
[----:B------:R-:W-:Y:S02]  /*dba0*/  PRMT R23, RZ, 0x7610, R23 ;  /* 0x00007610ff177816 */ /* 0x000fe40000000017 */
[----:B------:R-:W-:-:S06]  /*dbb0*/  PRMT R26, RZ, 0x7610, R26 ;  /* 0x00007610ff1a7816 */ /* 0x000fcc000000001a */
[----:B------:R0:W3:Y:S04]  /*dbc0*/  @!P0 LDG.E.U16 R26, desc[UR10][R6.64] ;  /* 0x0000000a061a8981 */ /* 0x0000e8000c1e1500 */
[----:B------:R-:W4:Y:S01]  /*dbd0*/  LDL R7, [R1+0x288] ;  /* 0x0002880001077983 */ /* 0x000f220000100800 */
[----:B--2---:R-:W-:-:S05]  /*dbe0*/  IMAD.X R19, R19, 0x1, R0, P1 ;  /* 0x0000000113137824 */ /* 0x004fca00008e0600 */
[----:B------:R-:W2:Y:S04]  /*dbf0*/  @!P0 LDG.E.U16 R23, desc[UR10][R18.64] ;  /* 0x0000000a12178981 */ /* 0x000ea8000c1e1500 */
[----:B--2---:R1:W-:Y:S04]  /*dc00*/  STL [R1+0x1c], R23 ;  /* 0x00001c1701007387 */ /* 0x0043e80000100800 */
[----:B-1----:R-:W2:Y:S04]  /*dc10*/  LDL.LU R23, [R1+0xe24] ;  /* 0x000e240001177983 */ /* 0x002ea80000300800 */
[----:B------:R-:W2:Y:S04]  /*dc20*/  LDL R18, [R1+0x28c] ;  /* 0x00028c0001127983 */ /* 0x000ea80000100800 */
[----:B------:R-:W3:Y:S01]  /*dc30*/  LDL R19, [R1+0x290] ;  /* 0x0002900001137983 */ /* 0x000ee20000100800 */
[C---:B----4-:R-:W-:Y:S01]  /*dc40*/  IADD3 RZ, P2, PT, R7.reuse, R2, RZ ;  /* 0x0000000207ff7210 */ /* 0x050fe20007f5e0ff */
[----:B0-----:R-:W-:-:S04]  /*dc50*/  IMAD.IADD R6, R7, 0x1, R2 ;  /* 0x0000000107067824 */ /* 0x001fc800078e0202 */
[----:B--2---:R-:W-:Y:S01]  /*dc60*/  IMAD.X R7, R18, 0x1, R0, P2 ;  /* 0x0000000112077824 */ /* 0x004fe200010e0600 */
[C---:B---3--:R-:W-:Y:S01]  /*dc70*/  IADD3 RZ, P1, PT, R19.reuse, R2, RZ ;  /* 0x0000000213ff7210 */ /* 0x048fe20007f3e0ff */
[----:B------:R-:W-:Y:S02]  /*dc80*/  IMAD.IADD R18, R19, 0x1, R2 ;  /* 0x0000000113127824 */ /* 0x000fe400078e0202 */
[----:B------:R-:W2:Y:S01]  /*dc90*/  LDL R19, [R1+0x294] ;  /* 0x0002940001137983 */ /* 0x000ea20000100800 */
[----:B------:R-:W-:Y:S02]  /*dca0*/  PRMT R25, RZ, 0x7610, R25 ;  /* 0x00007610ff197816 */ /* 0x000fe40000000019 */
[----:B------:R-:W-:-:S04]  /*dcb0*/  PRMT R24, RZ, 0x7610, R24 ;  /* 0x00007610ff187816 */ /* 0x000fc80000000018 */
[----:B------:R-:W3:Y:S01]  /*dcc0*/  @!P0 LDG.E.U16 R25, desc[UR10][R6.64] ;  /* 0x0000000a06198981 */ /* 0x000ee2000c1e1500 */
[----:B--2---:R-:W-:-:S05]  /*dcd0*/  IMAD.X R19, R19, 0x1, R0, P1 ;  /* 0x0000000113137824 */ /* 0x004fca00008e0600 */
[----:B------:R-:W2:Y:S04]  /*dce0*/  @!P0 LDG.E.U16 R24, desc[UR10][R18.64] ;  /* 0x0000000a12188981 */ /* 0x000ea8000c1e1500 */
[----:B---3--:R0:W-:Y:S04]  /*dcf0*/  STL [R1+0x74], R25 ;  /* 0x0000741901007387 */ /* 0x0081e80000100800 */
[----:B0-----:R-:W3:Y:S04]  /*dd00*/  LDL.LU R25, [R1+0xe20] ;  /* 0x000e200001197983 */ /* 0x001ee80000300800 */
[----:B------:R-:W4:Y:S04]  /*dd10*/  LDL R7, [R1+0x298] ;  /* 0x0002980001077983 */ /* 0x000f280000100800 */
[----:B--2---:R0:W-:Y:S04]  /*dd20*/  STL [R1+0x94], R24 ;  /* 0x0000941801007387 */ /* 0x0041e80000100800 */
[----:B0-----:R-:W2:Y:S04]  /*dd30*/  LDL.LU R24, [R1+0xe1c] ;  /* 0x000e1c0001187983 */ /* 0x001ea80000300800 */
[----:B------:R-:W2:Y:S04]  /*dd40*/  LDL R18, [R1+0x29c] ;  /* 0x00029c0001127983 */ /* 0x000ea80000100800 */
[----:B------:R-:W3:Y:S01]  /*dd50*/  LDL R19, [R1+0x2a8] ;  /* 0x0002a80001137983 */ /* 0x000ee20000100800 */
[C---:B----4-:R-:W-:Y:S01]  /*dd60*/  IADD3 RZ, P2, PT, R7.reuse, R2, RZ ;  /* 0x0000000207ff7210 */ /* 0x050fe20007f5e0ff */
[----:B------:R-:W-:-:S04]  /*dd70*/  IMAD.IADD R6, R7, 0x1, R2 ;  /* 0x0000000107067824 */ /* 0x000fc800078e0202 */
[----:B--2---:R-:W-:Y:S01]  /*dd80*/  IMAD.X R7, R18, 0x1, R0, P2 ;  /* 0x0000000112077824 */ /* 0x004fe200010e0600 */
[C---:B---3--:R-:W-:Y:S01]  /*dd90*/  IADD3 RZ, P1, PT, R19.reuse, R2, RZ ;  /* 0x0000000213ff7210 */ /* 0x048fe20007f3e0ff */
[----:B------:R-:W-:Y:S02]  /*dda0*/  IMAD.IADD R18, R19, 0x1, R2 ;  /* 0x0000000113127824 */ /* 0x000fe400078e0202 */
[----:B------:R-:W2:Y:S01]  /*ddb0*/  LDL R19, [R1+0x2ac] ;  /* 0x0002ac0001137983 */ /* 0x000ea20000100800 */
[----:B------:R-:W-:Y:S02]  /*ddc0*/  PRMT R25, RZ, 0x7610, R25 ;  /* 0x00007610ff197816 */ /* 0x000fe40000000019 */
[----:B------:R-:W-:-:S04]  /*ddd0*/  PRMT R16, RZ, 0x7610, R16 ;  /* 0x00007610ff107816 */ /* 0x000fc80000000010 */
[----:B------:R0:W3:Y:S04]  /*dde0*/  @!P0 LDG.E.U16 R25, desc[UR10][R6.64] ;  /* 0x0000000a06198981 */ /* 0x0000e8000c1e1500 */
[----:B------:R-:W4:Y:S01]  /*ddf0*/  LDL R7, [R1+0x2b0] ;  /* 0x0002b00001077983 */ /* 0x000f220000100800 */
[----:B--2---:R-:W-:-:S05]  /*de00*/  IMAD.X R19, R19, 0x1, R0, P1 ;  /* 0x0000000113137824 */ /* 0x004fca00008e0600 */
[----:B------:R-:W2:Y:S04]  /*de10*/  @!P0 LDG.E.U16 R16, desc[UR10][R18.64] ;  /* 0x0000000a12108981 */ /* 0x000ea8000c1e1500 */
[----:B------:R-:W3:Y:S04]  /*de20*/  LDL R18, [R1+0x2b4] ;  /* 0x0002b40001127983 */ /* 0x000ee80000100800 */
[----:B------:R-:W3:Y:S01]  /*de30*/  LDL R19, [R1+0x2b8] ;  /* 0x0002b80001137983 */ /* 0x000ee20000100800 */
[C---:B----4-:R-:W-:Y:S01]  /*de40*/  IADD3 RZ, P2, PT, R7.reuse, R2, RZ ;  /* 0x0000000207ff7210 */ /* 0x050fe20007f5e0ff */
[----:B0-----:R-:W-:-:S02]  /*de50*/  IMAD.IADD R6, R7, 0x1, R2 ;  /* 0x0000000107067824 */ /* 0x001fc400078e0202 */
[----:B--2---:R0:W-:Y:S02]  /*de60*/  STL [R1+0x18], R16 ;  /* 0x0000181001007387 */ /* 0x0041e40000100800 */
[----:B---3--:R-:W-:Y:S01]  /*de70*/  IMAD.X R7, R18, 0x1, R0, P2 ;  /* 0x0000000112077824 */ /* 0x008fe200010e0600 */
[----:B------:R-:W-:Y:S01]  /*de80*/  PRMT R22, RZ, 0x7610, R22 ;  /* 0x00007610ff167816 */ /* 0x000fe20000000016 */
[----:B0-----:R-:W2:Y:S01]  /*de90*/  LDL R16, [R1+0x2cc] ;  /* 0x0002cc0001107983 */ /* 0x001ea20000100800 */
[C---:B------:R-:W-:Y:S01]  /*dea0*/  IADD3 RZ, P1, PT, R19.reuse, R2, RZ ;  /* 0x0000000213ff7210 */ /* 0x040fe20007f3e0ff */
[----:B------:R-:W-:Y:S02]  /*deb0*/  IMAD.IADD R18, R19, 0x1, R2 ;  /* 0x0000000113127824 */ /* 0x000fe400078e0202 */
[----:B------:R-:W3:Y:S01]  /*dec0*/  LDL R19, [R1+0x2bc] ;  /* 0x0002bc0001137983 */ /* 0x000ee20000100800 */
[----:B------:R-:W-:-:S03]  /*ded0*/  PRMT R23, RZ, 0x7610, R23 ;  /* 0x00007610ff177816 */ /* 0x000fc60000000017 */
[----:B------:R-:W4:Y:S04]  /*dee0*/  @!P0 LDG.E.U16 R22, desc[UR10][R6.64] ;  /* 0x0000000a06168981 */ /* 0x000f28000c1e1500 */
[----:B------:R-:W2:Y:S01]  /*def0*/  LDL R7, [R1+0x2c0] ;  /* 0x0002c00001077983 */ /* 0x000ea20000100800 */
[----:B---3--:R-:W-:-:S05]  /*df00*/  IMAD.X R19, R19, 0x1, R0, P1 ;  /* 0x0000000113137824 */ /* 0x008fca00008e0600 */
[----:B------:R-:W3:Y:S04]  /*df10*/  @!P0 LDG.E.U16 R23, desc[UR10][R18.64] ;  /* 0x0000000a12178981 */ /* 0x000ee8000c1e1500 */
[----:B----4-:R0:W-:Y:S04]  /*df20*/  STL [R1+0x6c], R22 ;  /* 0x00006c1601007387 */ /* 0x0101e80000100800 */
[----:B0-----:R-:W4:Y:S04]  /*df30*/  LDL R22, [R1+0x2d4] ;  /* 0x0002d40001167983 */ /* 0x001f280000100800 */
[----:B---3--:R0:W-:Y:S04]  /*df40*/  STL [R1+0x90], R23 ;  /* 0x0000901701007387 */ /* 0x0081e80000100800 */
[----:B0-----:R-:W3:Y:S04]  /*df50*/  LDL.LU R23, [R1+0xe18] ;  /* 0x000e180001177983 */ /* 0x001ee80000300800 */
[----:B------:R-:W3:Y:S04]  /*df60*/  LDL R19, [R1+0x2c8] ;  /* 0x0002c80001137983 */ /* 0x000ee80000100800 */
[----:B------:R-:W4:Y:S01]  /*df70*/  LDL R18, [R1+0x2c4] ;  /* 0x0002c40001127983 */ /* 0x000f220000100800 */
[C---:B--2---:R-:W-:Y:S01]  /*df80*/  IADD3 RZ, P2, PT, R7.reuse, R2, RZ ;  /* 0x0000000207ff7210 */ /* 0x044fe20007f5e0ff */
[----:B------:R-:W-:Y:S01]  /*df90*/  IMAD.IADD R6, R7, 0x1, R2 ;  /* 0x0000000107067824 */ /* 0x000fe200078e0202 */
[----:B------:R-:W-:-:S02]  /*dfa0*/  PRMT R29, RZ, 0x7610, R29 ;  /* 0x00007610ff1d7816 */ /* 0x000fc4000000001d */
[CC--:B---3--:R-:W-:Y:S01]  /*dfb0*/  IADD3 RZ, P1, PT, R19.reuse, R2.reuse, RZ ;  /* 0x0000000213ff7210 */ /* 0x0c8fe20007f3e0ff */
[----:B----4-:R-:W-:Y:S02]  /*dfc0*/  IMAD.X R7, R18, 0x1, R0, P2 ;  /* 0x0000000112077824 */ /* 0x010fe400010e0600 */
[----:B------:R-:W-:Y:S02]  /*dfd0*/  IMAD.IADD R18, R19, 0x1, R2 ;  /* 0x0000000113127824 */ /* 0x000fe400078e0202 */
[----:B------:R-:W-:Y:S01]  /*dfe0*/  IMAD.X R19, R16, 0x1, R0, P1 ;  /* 0x0000000110137824 */ /* 0x000fe200008e0600 */
[----:B------:R-:W-:Y:S01]  /*dff0*/  PRMT R24, RZ, 0x7610, R24 ;  /* 0x00007610ff187816 */ /* 0x000fe20000000018 */
[----:B------:R-:W2:Y:S04]  /*e000*/  LDL R16, [R1+0x2e8] ;  /* 0x0002e80001107983 */ /* 0x000ea80000100800 */
[----:B------:R-:W3:Y:S04]  /*e010*/  @!P0 LDG.E.U16 R29, desc[UR10][R18.64] ;  /* 0x0000000a121d8981 */ /* 0x000ee8000c1e1500 */
[----:B------:R0:W4:Y:S04]  /*e020*/  @!P0 LDG.E.U16 R24, desc[UR10][R6.64] ;  /* 0x0000000a06188981 */ /* 0x000128000c1e1500 */
[----:B------:R-:W2:Y:S04]  /*e030*/  LDL R7, [R1+0x2d0] ;  /* 0x0002d00001077983 */ /* 0x000ea80000100800 */
[----:B---3--:R1:W-:Y:S04]  /*e040*/  STL [R1+0x14], R29 ;  /* 0x0000141d01007387 */ /* 0x0083e80000100800 */
[----:B-1----:R-:W3:Y:S04]  /*e050*/  LDL.LU R29, [R1+0xe14] ;  /* 0x000e1400011d7983 */ /* 0x002ee80000300800 */
[----:B------:R-:W3:Y:S01]  /*e060*/  LDL R19, [R1+0x2d8] ;  /* 0x0002d80001137983 */ /* 0x000ee20000100800 */
[C---:B--2---:R-:W-:Y:S01]  /*e070*/  IADD3 RZ, P2, PT, R7.reuse, R2, RZ ;  /* 0x0000000207ff7210 */ /* 0x044fe20007f5e0ff */
[----:B0-----:R-:W-:Y:S01]  /*e080*/  IMAD.IADD R6, R7, 0x1, R2 ;  /* 0x0000000107067824 */ /* 0x001fe200078e0202 */
[----:B------:R-:W-:-:S03]  /*e090*/  PRMT R13, RZ, 0x7610, R13 ;  /* 0x00007610ff0d7816 */ /* 0x000fc6000000000d */
[----:B------:R-:W-:Y:S01]  /*e0a0*/  IMAD.X R7, R22, 0x1, R0, P2 ;  /* 0x0000000116077824 */ /* 0x000fe200010e0600 */
[----:B------:R-:W-:Y:S01]  /*e0b0*/  PRMT R23, RZ, 0x7610, R23 ;  /* 0x00007610ff177816 */ /* 0x000fe20000000017 */
[----:B------:R-:W2:Y:S04]  /*e0c0*/  LDL R22, [R1+0x2f0] ;  /* 0x0002f00001167983 */ /* 0x000ea80000100800 */
[----:B------:R-:W2:Y:S01]  /*e0d0*/  @!P0 LDG.E.U16 R13, desc[UR10][R6.64] ;  /* 0x0000000a060d8981 */ /* 0x000ea2000c1e1500 */
[C---:B---3--:R-:W-:Y:S01]  /*e0e0*/  IADD3 RZ, P1, PT, R19.reuse, R2, RZ ;  /* 0x0000000213ff7210 */ /* 0x048fe20007f3e0ff */
[----:B------:R-:W-:Y:S02]  /*e0f0*/  IMAD.IADD R18, R19, 0x1, R2 ;  /* 0x0000000113127824 */ /* 0x000fe400078e0202 */
[----:B------:R-:W3:Y:S04]  /*e100*/  LDL R19, [R1+0x2dc] ;  /* 0x0002dc0001137983 */ /* 0x000ee80000100800 */
[----:B--2---:R0:W-:Y:S04]  /*e110*/  STL [R1+0x68], R13 ;  /* 0x0000680d01007387 */ /* 0x0041e80000100800 */
[----:B0-----:R-:W2:Y:S04]  /*e120*/  LDL.LU R13, [R1+0xe10] ;  /* 0x000e1000010d7983 */ /* 0x001ea80000300800 */
[----:B------:R-:W2:Y:S01]  /*e130*/  LDL R7, [R1+0x2e0] ;  /* 0x0002e00001077983 */ /* 0x000ea20000100800 */
[----:B---3--:R-:W-:-:S05]  /*e140*/  IADD3.X R19, PT, PT, R19, R0, RZ, P1, !PT ;  /* 0x0000000013137210 */ /* 0x008fca0000ffe4ff */
[----:B------:R-:W3:Y:S01]  /*e150*/  @!P0 LDG.E.U16 R23, desc[UR10][R18.64] ;  /* 0x0000000a12178981 */ /* 0x000ee2000c1e1500 */
[CC--:B--2---:R-:W-:Y:S01]  /*e160*/  IADD3 RZ, P1, PT, R7.reuse, R2.reuse, RZ ;  /* 0x0000000207ff7210 */ /* 0x0c4fe20007f3e0ff */
[----:B------:R-:W-:Y:S02]  /*e170*/  IMAD.IADD R6, R7, 0x1, R2 ;  /* 0x0000000107067824 */ /* 0x000fe400078e0202 */
[----:B---3--:R0:W-:Y:S04]  /*e180*/  STL [R1+0x8c], R23 ;  /* 0x00008c1701007387 */ /* 0x0081e80000100800 */
[----:B0-----:R-:W2:Y:S04]  /*e190*/  LDL.LU R23, [R1+0xe0c] ;  /* 0x000e0c0001177983 */ /* 0x001ea80000300800 */
[----:B------:R-:W3:Y:S01]  /*e1a0*/  LDL R7, [R1+0x2e4] ;  /* 0x0002e40001077983 */ /* 0x000ee20000100800 */
[----:B------:R-:W-:Y:S01]  /*e1b0*/  PRMT R19, RZ, 0x7610, R19 ;  /* 0x00007610ff137816 */ /* 0x000fe20000000013 */
[----:B---3--:R-:W-:Y:S01]  /*e1c0*/  IMAD.X R7, R7, 0x1, R0, P1 ;  /* 0x0000000107077824 */ /* 0x008fe200008e0600 */
[----:B------:R-:W-:-:S04]  /*e1d0*/  IADD3 RZ, P1, PT, R16, R2, RZ ;  /* 0x0000000210ff7210 */ /* 0x000fc80007f3e0ff */
[----:B------:R0:W3:Y:S02]  /*e1e0*/  @!P0 LDG.E.U16 R19, desc[UR10][R6.64] ;  /* 0x0000000a06138981 */ /* 0x0000e4000c1e1500 */
[----:B0-----:R-:W-:Y:S02]  /*e1f0*/  IMAD.IADD R6, R16, 0x1, R2 ;  /* 0x0000000110067824 */ /* 0x001fe400078e0202 */
[----:B------:R-:W3:Y:S04]  /*e200*/  LDL.LU R16, [R1+0xe08] ;  /* 0x000e080001107983 */ /* 0x000ee80000300800 */
[----:B------:R-:W3:Y:S01]  /*e210*/  LDL R7, [R1+0x2ec] ;  /* 0x0002ec0001077983 */ /* 0x000ee20000100800 */
[----:B--2---:R-:W-:Y:S01]  /*e220*/  PRMT R23, RZ, 0x7610, R23 ;  /* 0x00007610ff177816 */ /* 0x004fe20000000017 */
[----:B---3--:R-:W-:-:S05]  /*e230*/  IMAD.X R7, R7, 0x1, R0, P1 ;  /* 0x0000000107077824 */ /* 0x008fca00008e0600 */
[----:B------:R0:W2:Y:S01]  /*e240*/  @!P0 LDG.E.U16 R23, desc[UR10][R6.64] ;  /* 0x0000000a06178981 */ /* 0x0000a2000c1e1500 */
[C---:B------:R-:W-:Y:S01]  /*e250*/  IADD3 RZ, P1, PT, R22.reuse, R2, RZ ;  /* 0x0000000216ff7210 */ /* 0x040fe20007f3e0ff */
[----:B0-----:R-:W-:Y:S02]  /*e260*/  IMAD.IADD R6, R22, 0x1, R2 ;  /* 0x0000000116067824 */ /* 0x001fe400078e0202 */
[----:B--2---:R0:W-:Y:S04]  /*e270*/  STL [R1+0x10], R23 ;  /* 0x0000101701007387 */ /* 0x0041e80000100800 */
[----:B0-----:R-:W2:Y:S04]  /*e280*/  LDL.LU R23, [R1+0xe04] ;  /* 0x000e040001177983 */ /* 0x001ea80000300800 */
[----:B------:R-:W3:Y:S04]  /*e290*/  LDL.LU R22, [R1+0xe00] ;  /* 0x000e000001167983 */ /* 0x000ee80000300800 */
[----:B------:R-:W3:Y:S01]  /*e2a0*/  LDL R7, [R1+0x2f4] ;  /* 0x0002f40001077983 */ /* 0x000ee20000100800 */
[----:B--2---:R-:W-:Y:S01]  /*e2b0*/  PRMT R23, RZ, 0x7610, R23 ;  /* 0x00007610ff177816 */ /* 0x004fe20000000017 */
[----:B---3--:R-:W-:-:S05]  /*e2c0*/  IMAD.X R7, R7, 0x1, R0, P1 ;  /* 0x0000000107077824 */ /* 0x008fca00008e0600 */
[----:B------:R-:W2:Y:S04]  /*e2d0*/  @!P0 LDG.E.U16 R23, desc[UR10][R6.64] ;  /* 0x0000000a06178981 */ /* 0x000ea8000c1e1500 */
[----:B--2---:R0:W-:Y:S04]  /*e2e0*/  STL [R1+0x60], R23 ;  /* 0x0000601701007387 */ /* 0x0041e80000100800 */
[----:B0-----:R-:W2:Y:S04]  /*e2f0*/  LDL.LU R23, [R1+0xdfc] ;  /* 0x000dfc0001177983 */ /* 0x001ea80000300800 */
[----:B------:R-:W3:Y:S02]  /*e300*/  LDL R7, [R1+0x2f8] ;  /* 0x0002f80001077983 */ /* 0x000ee40000100800 */
[C---:B---3--:R-:W-:Y:S01]  /*e310*/  IADD3 RZ, P1, PT, R7.reuse, R2, RZ ;  /* 0x0000000207ff7210 */ /* 0x048fe20007f3e0ff */
[----:B------:R-:W-:-:S02]  /*e320*/  IMAD.IADD R6, R7, 0x1, R2 ;  /* 0x0000000107067824 */ /* 0x000fc400078e0202 */
        /* <DEDUP_REMOVED lines=12> */
[----:B------:R0:W2:Y:S04]  /*e3f0*/  @!P0 LDG.E.U16 R23, desc[UR10][R6.64] ;  /* 0x0000000a06178981 */ /* 0x0000a8000c1e1500 */
[----:B------:R-:W3:Y:S02]  /*e400*/  LDL R7, [R1+0x308] ;  /* 0x0003080001077983 */ /* 0x000ee40000100800 */
[C---:B---3--:R-:W-:Y:S01]  /*e410*/  IADD3 RZ, P1, PT, R7.reuse, R2, RZ ;  /* 0x0000000207ff7210 */ /* 0x048fe20007f3e0ff */
[----:B0-----:R-:W-:Y:S02]  /*e420*/  IMAD.IADD R6, R7, 0x1, R2 ;  /* 0x0000000107067824 */ /* 0x001fe400078e0202 */
[----:B------:R-:W3:Y:S01]  /*e430*/  LDL R7, [R1+0x30c] ;  /* 0x00030c0001077983 */ /* 0x000ee20000100800 */
[----:B------:R-:W-:Y:S01]  /*e440*/  PRMT R22, RZ, 0x7610, R22 ;  /* 0x00007610ff167816 */ /* 0x000fe20000000016 */
[----:B---3--:R-:W-:-:S05]  /*e450*/  IMAD.X R7, R7, 0x1, R0, P1 ;  /* 0x0000000107077824 */ /* 0x008fca00008e0600 */
[----:B------:R-:W3:Y:S04]  /*e460*/  @!P0 LDG.E.U16 R22, desc[UR10][R6.64] ;  /* 0x0000000a06168981 */ /* 0x000ee8000c1e1500 */
[----:B---3--:R0:W-:Y:S04]  /*e470*/  STL [R1+0xc], R22 ;  /* 0x00000c1601007387 */ /* 0x0081e80000100800 */
[----:B0-----:R-:W3:Y:S04]  /*e480*/  LDL.LU R22, [R1+0xdf4] ;  /* 0x000df40001167983 */ /* 0x001ee80000300800 */
[----:B------:R-:W2:Y:S02]  /*e490*/  LDL R7, [R1+0x310] ;  /* 0x0003100001077983 */ /* 0x000ea40000100800 */
[C---:B--2---:R-:W-:Y:S01]  /*e4a0*/  IADD3 RZ, P1, PT, R7.reuse, R2, RZ ;  /* 0x0000000207ff7210 */ /* 0x044fe20007f3e0ff */
[----:B------:R-:W-:-:S02]  /*e4b0*/  IMAD.IADD R6, R7, 0x1, R2 ;  /* 0x0000000107067824 */ /* 0x000fc400078e0202 */
[----:B------:R-:W2:Y:S01]  /*e4c0*/  LDL R7, [R1+0x314] ;  /* 0x0003140001077983 */ /* 0x000ea20000100800 */
[----:B---3--:R-:W-:Y:S01]  /*e4d0*/  PRMT R22, RZ, 0x7610, R22 ;  /* 0x00007610ff167816 */ /* 0x008fe20000000016 */
[----:B--2---:R-:W-:-:S05]  /*e4e0*/  IMAD.X R7, R7, 0x1, R0, P1 ;  /* 0x0000000107077824 */ /* 0x004fca00008e0600 */
        /* <DEDUP_REMOVED lines=50> */
[----:B------:R-:W-:Y:S01]  /*e810*/  PRMT R21, RZ, 0x7610, R21 ;  /* 0x00007610ff157816 */ /* 0x000fe20000000015 */
[----:B---3--:R-:W-:-:S05]  /*e820*/  IMAD.X R7, R7, 0x1, R0, P1 ;  /* 0x0000000107077824 */ /* 0x008fca00008e0600 */
[----:B------:R0:W3:Y:S04]  /*e830*/  @!P0 LDG.E.U16 R21, desc[UR10][R6.64] ;  /* 0x0000000a06158981 */ /* 0x0000e8000c1e1500 */
[----:B------:R-:W2:Y:S02]  /*e840*/  LDL R7, [R1+0x348] ;  /* 0x0003480001077983 */ /* 0x000ea40000100800 */
[C---:B--2---:R-:W-:Y:S01]  /*e850*/  IADD3 RZ, P1, PT, R7.reuse, R2, RZ ;  /* 0x0000000207ff7210 */ /* 0x044fe20007f3e0ff */
[----:B0-----:R-:W-:Y:S02]  /*e860*/  IMAD.IADD R6, R7, 0x1, R2 ;  /* 0x0000000107067824 */ /* 0x001fe400078e0202 */
[----:B------:R-:W2:Y:S01]  /*e870*/  LDL R7, [R1+0x34c] ;  /* 0x00034c0001077983 */ /* 0x000ea20000100800 */
[----:B------:R-:W-:Y:S01]  /*e880*/  PRMT R16, RZ, 0x7610, R16 ;  /* 0x00007610ff107816 */ /* 0x000fe20000000010 */
[----:B--2---:R-:W-:-:S05]  /*e890*/  IMAD.X R7, R7, 0x1, R0, P1 ;  /* 0x0000000107077824 */ /* 0x004fca00008e0600 */
[----:B------:R-:W2:Y:S04]  /*e8a0*/  @!P0 LDG.E.U16 R16, desc[UR10][R6.64] ;  /* 0x0000000a06108981 */ /* 0x000ea8000c1e1500 */
[----:B--2---:R0:W-:Y:S04]  /*e8b0*/  STL [R1+0x4], R16 ;  /* 0x0000041001007387 */ /* 0x0041e80000100800 */
[----:B0-----:R-:W2:Y:S04]  /*e8c0*/  LDL.LU R16, [R1+0xddc] ;  /* 0x000ddc0001107983 */ /* 0x001ea80000300800 */
[----:B------:R-:W2:Y:S02]  /*e8d0*/  LDL R7, [R1+0x350] ;  /* 0x0003500001077983 */ /* 0x000ea40000100800 */
[C---:B--2---:R-:W-:Y:S01]  /*e8e0*/  IADD3 RZ, P1, PT, R7.reuse, R2, RZ ;  /* 0x0000000207ff7210 */ /* 0x044fe20007f3e0ff */
[----:B------:R-:W-:-:S02]  /*e8f0*/  IMAD.IADD R6, R7, 0x1, R2 ;  /* 0x0000000107067824 */ /* 0x000fc400078e0202 */
        /* <DEDUP_REMOVED lines=21> */
[----:B------:R0:W2:Y:S04]  /*ea50*/  @!P0 LDG.E.U16 R16, desc[UR10][R6.64] ;  /* 0x0000000a06108981 */ /* 0x0000a8000c1e1500 */
[----:B------:R-:W2:Y:S02]  /*ea60*/  LDL R7, [R1+0x368] ;  /* 0x0003680001077983 */ /* 0x000ea40000100800 */
[C---:B--2---:R-:W-:Y:S01]  /*ea70*/  IADD3 RZ, P1, PT, R7.reuse, R2, RZ ;  /* 0x0000000207ff7210 */ /* 0x044fe20007f3e0ff */
[----:B0-----:R-:W-:Y:S02]  /*ea80*/  IMAD.IADD R6, R7, 0x1, R2 ;  /* 0x0000000107067824 */ /* 0x001fe400078e0202 */
[----:B------:R-:W2:Y:S01]  /*ea90*/  LDL R7, [R1+0x36c] ;  /* 0x00036c0001077983 */ /* 0x000ea20000100800 */
[----:B------:R-:W-:Y:S01]  /*eaa0*/  PRMT R5, RZ, 0x7610, R5 ;  /* 0x00007610ff057816 */ /* 0x000fe20000000005 */
[----:B--2---:R-:W-:-:S05]  /*eab0*/  IMAD.X R7, R7, 0x1, R0, P1 ;  /* 0x0000000107077824 */ /* 0x004fca00008e0600 */
[----:B------:R-:W2:Y:S04]  /*eac0*/  @!P0 LDG.E.U16 R5, desc[UR10][R6.64] ;  /* 0x0000000a06058981 */ /* 0x000ea8000c1e1500 */
[----:B------:R-:W3:Y:S04]  /*ead0*/  LDL R7, [R1+0x370] ;  /* 0x0003700001077983 */ /* 0x000ee80000100800 */
[----:B--2---:R0:W-:Y:S01]  /*eae0*/  STL [R1], R5 ;  /* 0x0000000501007387 */ /* 0x0041e20000100800 */
[C---:B---3--:R-:W-:Y:S01]  /*eaf0*/  IADD3 RZ, P1, PT, R7.reuse, R2, RZ ;  /* 0x0000000207ff7210 */ /* 0x048fe20007f3e0ff */
[----:B------:R-:W-:Y:S01]  /*eb00*/  IMAD.IADD R6, R7, 0x1, R2 ;  /* 0x0000000107067824 */ /* 0x000fe200078e0202 */
[----:B------:R-:W-:Y:S01]  /*eb10*/  PRMT R13, RZ, 0x7610, R13 ;  /* 0x00007610ff0d7816 */ /* 0x000fe2000000000d */
[----:B------:R-:W2:Y:S04]  /*eb20*/  LDL R7, [R1+0x374] ;  /* 0x0003740001077983 */ /* 0x000ea80000100800 */
[----:B0-----:R-:W3:Y:S01]  /*eb30*/  LDL R5, [R1+0x38c] ;  /* 0x00038c0001057983 */ /* 0x001ee20000100800 */
        /* <DEDUP_REMOVED lines=20> */
[----:B------:R-:W2:Y:S01]  /*ec80*/  LDL R7, [R1+0x388] ;  /* 0x0003880001077983 */ /* 0x000ea20000100800 */
[----:B------:R-:W-:Y:S02]  /*ec90*/  PRMT R29, RZ, 0x7610, R29 ;  /* 0x00007610ff1d7816 */ /* 0x000fe4000000001d */
[C---:B--2---:R-:W-:Y:S01]  /*eca0*/  IADD3 RZ, P1, PT, R7.reuse, R2, RZ ;  /* 0x0000000207ff7210 */ /* 0x044fe20007f3e0ff */
[----:B0-----:R-:W-:-:S04]  /*ecb0*/  IMAD.IADD R6, R7, 0x1, R2 ;  /* 0x0000000107067824 */ /* 0x001fc800078e0202 */
[----:B---3--:R-:W-:Y:S02]  /*ecc0*/  IMAD.X R7, R5, 0x1, R0, P1 ;  /* 0x0000000105077824 */ /* 0x008fe400008e0600 */
[----:B------:R-:W2:Y:S04]  /*ecd0*/  LDL R5, [R1+0x6b4] ;  /* 0x0006b40001057983 */ /* 0x000ea80000100800 */
[----:B------:R-:W3:Y:S04]  /*ece0*/  @!P0 LDG.E.U16 R29, desc[UR10][R6.64] ;  /* 0x0000000a061d8981 */ /* 0x000ee8000c1e1500 */
[----:B------:R-:W2:Y:S04]  /*ecf0*/  LDL R7, [R1+0x390] ;  /* 0x0003900001077983 */ /* 0x000ea80000100800 */
[----:B---3--:R-:W-:Y:S04]  /*ed00*/  STL [R1+0xda4], R29 ;  /* 0x000da41d01007387 */ /* 0x008fe80000100800 */
[----:B------:R-:W-:Y:S04]  /*ed10*/  STL [R1+0xda8], R29 ;  /* 0x000da81d01007387 */ /* 0x000fe80000100800 */
[----:B------:R-:W-:Y:S04]  /*ed20*/  STL [R1+0xdac], R29 ;  /* 0x000dac1d01007387 */ /* 0x000fe80000100800 */
[----:B------:R-:W-:Y:S01]  /*ed30*/  STL [R1+0xdb0], R29 ;  /* 0x000db01d01007387 */ /* 0x000fe20000100800 */
[----:B--2---:R-:W-:-:S03]  /*ed40*/  IADD3 RZ, P1, PT, R7, R2, RZ ;  /* 0x0000000207ff7210 */ /* 0x004fc60007f3e0ff */
[----:B------:R-:W-:Y:S01]  /*ed50*/  STL [R1+0xdb4], R29 ;  /* 0x000db41d01007387 */ /* 0x000fe20000100800 */
[----:B------:R-:W-:-:S03]  /*ed60*/  IMAD.IADD R6, R7, 0x1, R2 ;  /* 0x0000000107067824 */ /* 0x000fc600078e0202 */
[----:B------:R-:W-:Y:S04]  /*ed70*/  STL [R1+0xdb8], R29 ;  /* 0x000db81d01007387 */ /* 0x000fe80000100800 */
[----:B------:R-:W-:Y:S04]  /*ed80*/  STL [R1+0xdbc], R29 ;  /* 0x000dbc1d01007387 */ /* 0x000fe80000100800 */
[----:B------:R-:W-:Y:S04]  /*ed90*/  STL [R1+0xdc0], R29 ;  /* 0x000dc01d01007387 */ /* 0x000fe80000100800 */
[----:B------:R-:W2:Y:S01]  /*eda0*/  LDL R7, [R1+0x6a4] ;  /* 0x0006a40001077983 */ /* 0x000ea20000100800 */
[----:B------:R-:W-:Y:S01]  /*edb0*/  PRMT R27, RZ, 0x7610, R27 ;  /* 0x00007610ff1b7816 */ /* 0x000fe2000000001b */
        /* <DEDUP_REMOVED lines=13> */
[----:B------:R-:W3:Y:S01]  /*ee90*/  LDL R7, [R1+0x6b8] ;  /* 0x0006b80001077983 */ /* 0x000ee20000100800 */
[----:B------:R-:W-:-:S02]  /*eea0*/  PRMT R10, RZ, 0x7610, R10 ;  /* 0x00007610ff0a7816 */ /* 0x000fc4000000000a */
[----:B---3--:R-:W-:-:S05]  /*eeb0*/  IADD3 R6, P1, PT, R7, R2, RZ ;  /* 0x0000000207067210 */ /* 0x008fca0007f3e0ff */
[----:B------:R-:W-:-:S05]  /*eec0*/  IMAD.X R7, R5, 0x1, R0, P1 ;  /* 0x0000000105077824 */ /* 0x000fca00008e0600 */
[----:B------:R0:W3:Y:S04]  /*eed0*/  @!P0 LDG.E.U16 R10, desc[UR10][R6.64] ;  /* 0x0000000a060a8981 */ /* 0x0000e8000c1e1500 */
[----:B------:R-:W0:Y:S01]  /*eee0*/  LDL R7, [R1+0x698] ;  /* 0x0006980001077983 */ /* 0x000e220000100800 */
[----:B------:R-:W1:Y:S01]  /*eef0*/  S2R R5, SR_TID.X ;  /* 0x0000000000057919 */ /* 0x000e620000002100 */
[----:B------:R-:W0:Y:S01]  /*ef00*/  S2UR UR6, SR_CgaCtaId ;  /* 0x00000000000679c3 */ /* 0x000e220000008800 */
[----:B------:R-:W-:Y:S01]  /*ef10*/  UMOV UR4, 0x400 ;  /* 0x0000040000047882 */ /* 0x000fe20000000000 */
[----:B0-----:R-:W-:Y:S02]  /*ef20*/  IADD3 R6, P1, PT, R7, R2, RZ ;  /* 0x0000000207067210 */ /* 0x001fe40007f3e0ff */
[----:B------:R-:W2:Y:S01]  /*ef30*/  LDL R7, [R1+0x1bc] ;  /* 0x0001bc0001077983 */ /* 0x000ea20000100800 */
[----:B-1----:R-:W-:Y:S01]  /*ef40*/  IMAD.SHL.U32 R5, R5, 0x2, RZ ;  /* 0x0000000205057824 */ /* 0x002fe200078e00ff */
[----:B------:R-:W-:-:S04]  /*ef50*/  ULEA UR4, UR6, UR4, 0x18 ;  /* 0x0000000406047291 */ /* 0x000fc8000f8ec0ff */
[----:B------:R-:W-:-:S05]  /*ef60*/  LOP3.LUT R5, R5, 0x7e, RZ, 0xc0, !PT ;  /* 0x0000007e05057812 */ /* 0x000fca00078ec0ff */
[----:B------:R0:W-:Y:S02]  /*ef70*/  STS.U16 [R5+UR4+0x4000], R9 ;  /* 0x0040000905007988 */ /* 0x0001e40008000404 */
[----:B0-----:R-:W-:Y:S01]  /*ef80*/  PRMT R9, RZ, 0x7610, R9 ;  /* 0x00007610ff097816 */ /* 0x001fe20000000009 */
[----:B--2---:R-:W-:-:S05]  /*ef90*/  IMAD.X R7, R7, 0x1, R0, P1 ;  /* 0x0000000107077824 */ /* 0x004fca00008e0600 */
[----:B------:R0:W2:Y:S04]  /*efa0*/  @!P0 LDG.E.U16 R9, desc[UR10][R6.64] ;  /* 0x0000000a06098981 */ /* 0x0000a8000c1e1500 */
[----:B------:R-:W0:Y:S02]  /*efb0*/  LDL R7, [R1+0x684] ;  /* 0x0006840001077983 */ /* 0x000e240000100800 */
[----:B0-----:R-:W-:Y:S02]  /*efc0*/  IADD3 R6, P1, PT, R7, R2, RZ ;  /* 0x0000000207067210 */ /* 0x001fe40007f3e0ff */
[----:B------:R-:W2:Y:S04]  /*efd0*/  LDL R7, [R1+0x558] ;  /* 0x0005580001077983 */ /* 0x000ea80000100800 */
        /* <DEDUP_REMOVED lines=11> */
[----:B------:R-:W0:Y:S04]  /*f090*/  LDL R7, [R1+0x560] ;  /* 0x0005600001077983 */ /* 0x000e280000100800 */
[----:B------:R1:W-:Y:S01]  /*f0a0*/  STS.U16 [R5+UR4+0x4300], R3 ;  /* 0x0043000305007988 */ /* 0x0003e20008000404 */
[----:B0-----:R-:W-:-:S03]  /*f0b0*/  IADD3 R6, P1, PT, R7, R2, RZ ;  /* 0x0000000207067210 */ /* 0x001fc60007f3e0ff */
[----:B------:R-:W2:Y:S01]  /*f0c0*/  LDL R7, [R1+0x518] ;  /* 0x0005180001077983 */ /* 0x000ea20000100800 */
[----:B-1----:R-:W-:-:S05]  /*f0d0*/  LOP3.LUT R3, R5, 0x10, RZ, 0x3c, !PT ;  /* 0x0000001005037812 */ /* 0x002fca00078e3cff */
        /* <DEDUP_REMOVED lines=8> */
[----:B0-----:R-:W-:-:S02]  /*f160*/  PRMT R12, RZ, 0x7610, R12 ;  /* 0x00007610ff0c7816 */ /* 0x001fc4000000000c */
[----:B--2---:R-:W-:-:S05]  /*f170*/  IADD3.X R7, PT, PT, R7, R0, RZ, P1, !PT ;  /* 0x0000000007077210 */ /* 0x004fca0000ffe4ff */
        /* <DEDUP_REMOVED lines=18> */
[----:B---3--:R0:W-:Y:S02]  /*f2a0*/  STS.U16 [R5+UR4], R10 ;  /* 0x0000000a05007988 */ /* 0x0081e40008000404 */
[----:B0-----:R-:W-:Y:S01]  /*f2b0*/  PRMT R10, RZ, 0x7610, R10 ;  /* 0x00007610ff0a7816 */ /* 0x001fe2000000000a */
[----:B--2---:R-:W-:-:S05]  /*f2c0*/  IMAD.X R7, R7, 0x1, R0, P1 ;  /* 0x0000000107077824 */ /* 0x004fca00008e0600 */
[----:B------:R0:W2:Y:S04]  /*f2d0*/  @!P0 LDG.E.U16 R10, desc[UR10][R6.64] ;  /* 0x0000000a060a8981 */ /* 0x0000a8000c1e1500 */
[----:B------:R-:W0:Y:S02]  /*f2e0*/  LDL R7, [R1+0x4c4] ;  /* 0x0004c40001077983 */ /* 0x000e240000100800 */
[----:B0-----:R-:W-:Y:S02]  /*f2f0*/  IADD3 R6, P1, PT, R7, R2, RZ ;  /* 0x0000000207067210 */ /* 0x001fe40007f3e0ff */
[----:B------:R-:W3:Y:S04]  /*f300*/  LDL R7, [R1+0x478] ;  /* 0x0004780001077983 */ /* 0x000ee80000100800 */
[----:B------:R0:W-:Y:S02]  /*f310*/  STS.U16 [R5+UR4+0x200], R9 ;  /* 0x0002000905007988 */ /* 0x0001e40008000404 */
[----:B0-----:R-:W-:Y:S01]  /*f320*/  PRMT R9, RZ, 0x7610, R9 ;  /* 0x00007610ff097816 */ /* 0x001fe20000000009 */
[----:B---3--:R-:W-:-:S05]  /*f330*/  IMAD.X R7, R7, 0x1, R0, P1 ;  /* 0x0000000107077824 */ /* 0x008fca00008e0600 */
[----:B------:R0:W3:Y:S04]  /*f340*/  @!P0 LDG.E.U16 R9, desc[UR10][R6.64] ;  /* 0x0000000a06098981 */ /* 0x0000e8000c1e1500 */
        /* <DEDUP_REMOVED lines=33> */
[----:B------:R0:W-:Y:S04]  /*f560*/  STS.U16 [R5+UR4+0xe00], R15 ;  /* 0x000e000f05007988 */ /* 0x0001e80008000404 */
[----:B0-----:R-:W3:Y:S01]  /*f570*/  LDL R15, [R1+0x20c] ;  /* 0x00020c00010f7983 */ /* 0x001ee20000100800 */
[----:B--2---:R-:W-:-:S05]  /*f580*/  IMAD.X R7, R7, 0x1, R0, P1 ;  /* 0x0000000107077824 */ /* 0x004fca00008e0600 */
[----:B------:R0:W2:Y:S04]  /*f590*/  @!P0 LDG.E.U16 R11, desc[UR10][R6.64] ;  /* 0x0000000a060b8981 */ /* 0x0000a8000c1e1500 */
[----:B------:R-:W0:Y:S01]  /*f5a0*/  LDL R7, [R1+0x404] ;  /* 0x0004040001077983 */ /* 0x000e220000100800 */
[----:B------:R-:W-:Y:S02]  /*f5b0*/  PRMT R20, RZ, 0x7610, R20 ;  /* 0x00007610ff147816 */ /* 0x000fe40000000014 */
[----:B0-----:R-:W-:-:S05]  /*f5c0*/  IADD3 R6, P1, PT, R7, R2, RZ ;  /* 0x0000000207067210 */ /* 0x001fca0007f3e0ff */
[----:B---3--:R-:W-:Y:S01]  /*f5d0*/  IMAD.X R7, R15, 0x1, R0, P1 ;  /* 0x000000010f077824 */ /* 0x008fe200008e0600 */
[----:B------:R0:W-:Y:S04]  /*f5e0*/  STS.U16 [R5+UR4+0x1000], R10 ;  /* 0x0010000a05007988 */ /* 0x0001e80008000404 */
[----:B------:R1:W3:Y:S04]  /*f5f0*/  @!P0 LDG.E.U16 R20, desc[UR10][R6.64] ;  /* 0x0000000a06148981 */ /* 0x0002e8000c1e1500 */
[----:B------:R0:W-:Y:S04]  /*f600*/  STS.U16 [R5+UR4+0x1200], R9 ;  /* 0x0012000905007988 */ /* 0x0001e80008000404 */
[----:B------:R-:W2:Y:S04]  /*f610*/  LDL R15, [R1+0x3c4] ;  /* 0x0003c400010f7983 */ /* 0x000ea80000100800 */
[----:B------:R-:W1:Y:S02]  /*f620*/  LDL R7, [R1+0x3f4] ;  /* 0x0003f40001077983 */ /* 0x000e640000100800 */
[----:B-1----:R-:W-:-:S02]  /*f630*/  IADD3 R6, P1, PT, R7, R2, RZ ;  /* 0x0000000207067210 */ /* 0x002fc40007f3e0ff */
[----:B------:R-:W2:Y:S01]  /*f640*/  LDL R7, [R1+0x1ec] ;  /* 0x0001ec0001077983 */ /* 0x000ea20000100800 */
[----:B0-----:R-:W-:Y:S02]  /*f650*/  PRMT R10, RZ, 0x7610, R10 ;  /* 0x00007610ff0a7816 */ /* 0x001fe4000000000a */
[----:B--2---:R-:W-:-:S05]  /*f660*/  IMAD.X R7, R7, 0x1, R0, P1 ;  /* 0x0000000107077824 */ /* 0x004fca00008e0600 */
[----:B------:R0:W2:Y:S04]  /*f670*/  @!P0 LDG.E.U16 R10, desc[UR10][R6.64] ;  /* 0x0000000a060a8981 */ /* 0x0000a8000c1e1500 */
[----:B------:R-:W0:Y:S02]  /*f680*/  LDL R7, [R1+0x3e4] ;  /* 0x0003e40001077983 */ /* 0x000e240000100800 */
[----:B0-----:R-:W-:Y:S02]  /*f690*/  IADD3 R6, P1, PT, R7, R2, RZ ;  /* 0x0000000207067210 */ /* 0x001fe40007f3e0ff */
[----:B------:R-:W2:Y:S01]  /*f6a0*/  LDL R7, [R1+0x1cc] ;  /* 0x0001cc0001077983 */ /* 0x000ea20000100800 */
[----:B------:R-:W-:Y:S02]  /*f6b0*/  PRMT R9, RZ, 0x7610, R9 ;  /* 0x00007610ff097816 */ /* 0x000fe40000000009 */
[----:B--2---:R-:W-:-:S05]  /*f6c0*/  IMAD.X R7, R7, 0x1, R0, P1 ;  /* 0x0000000107077824 */ /* 0x004fca00008e0600 */
[----:B------:R0:W2:Y:S04]  /*f6d0*/  @!P0 LDG.E.U16 R9, desc[UR10][R6.64] ;  /* 0x0000000a06098981 */ /* 0x0000a8000c1e1500 */
[----:B------:R-:W0:Y:S02]  /*f6e0*/  LDL R7, [R1+0x3d4] ;  /* 0x0003d40001077983 */ /* 0x000e240000100800 */
[-C--:B0-----:R-:W-:Y:S02]  /*f6f0*/  IADD3 R6, P1, PT, R7, R2.reuse, RZ ;  /* 0x0000000207067210 */ /* 0x081fe40007f3e0ff */
[----:B------:R-:W2:Y:S04]  /*f700*/  LDL R7, [R1+0x1d8] ;  /* 0x0001d80001077983 */ /* 0x000ea80000100800 */
[----:B------:R0:W-:Y:S01]  /*f710*/  STS.U16 [R5+UR4+0x1600], R14 ;  /* 0x0016000e05007988 */ /* 0x0001e20008000404 */
[----:B--2---:R-:W-:Y:S01]  /*f720*/  IMAD.X R7, R7, 0x1, R0, P1 ;  /* 0x0000000107077824 */ /* 0x004fe200008e0600 */
[----:B0-----:R-:W-:-:S02]  /*f730*/  IADD3 R14, P1, PT, R15, R2, RZ ;  /* 0x000000020f0e7210 */ /* 0x001fc40007f3e0ff */
[----:B------:R-:W2:Y:S04]  /*f740*/  LDL R15, [R1+0x1f8] ;  /* 0x0001f800010f7983 */ /* 0x000ea80000100800 */
[----:B------:R0:W-:Y:S02]  /*f750*/  STS.U16 [R5+UR4+0x1400], R8 ;  /* 0x0014000805007988 */ /* 0x0001e40008000404 */
[----:B0-----:R-:W-:-:S06]  /*f760*/  PRMT R8, RZ, 0x7610, R8 ;  /* 0x00007610ff087816 */ /* 0x001fcc0000000008 */
[----:B------:R0:W3:Y:S02]  /*f770*/  @!P0 LDG.E.U16 R8, desc[UR10][R6.64] ;  /* 0x0000000a06088981 */ /* 0x0000e4000c1e1500 */
[----:B0-----:R-:W-:Y:S01]  /*f780*/  PRMT R7, RZ, 0x7610, R7 ;  /* 0x00007610ff077816 */ /* 0x001fe20000000007 */
        /* <DEDUP_REMOVED lines=40> */
[----:B------:R-:W2:Y:S04]  /*fa10*/  @!P0 LDG.E.U16 R27, desc[UR10][R14.64] ;  /* 0x0000000a0e1b8981 */ /* 0x000ea8000c1e1500 */
[----:B------:R-:W3:Y:S04]  /*fa20*/  LDL R15, [R1+0x55c] ;  /* 0x00055c00010f7983 */ /* 0x000ee80000100800 */
[----:B--2---:R-:W-:Y:S01]  /*fa30*/  STL [R1+0xda0], R27 ;  /* 0x000da01b01007387 */ /* 0x004fe20000100800 */
[----:B---3--:R-:W-:-:S03]  /*fa40*/  IADD3 R14, P1, PT, R15, R2, RZ ;  /* 0x000000020f0e7210 */ /* 0x008fc60007f3e0ff */
[----:B------:R-:W2:Y:S04]  /*fa50*/  LDL R15, [R1+0x510] ;  /* 0x00051000010f7983 */ /* 0x000ea80000100800 */
[----:B------:R0:W-:Y:S02]  /*fa60*/  STS.U16 [R5+UR4+0x2e00], R26 ;  /* 0x002e001a05007988 */ /* 0x0001e40008000404 */
[----:B0-----:R-:W-:Y:S01]  /*fa70*/  PRMT R26, RZ, 0x7610, R26 ;  /* 0x00007610ff1a7816 */ /* 0x001fe2000000001a */
        /* <DEDUP_REMOVED lines=14> */
[----:B----4-:R0:W-:Y:S02]  /*fb60*/  STS.U16 [R5+UR4+0x3200], R24 ;  /* 0x0032001805007988 */ /* 0x0101e40008000404 */
        /* <DEDUP_REMOVED lines=9> */
[----:B------:R-:W3:Y:S04]  /*fc00*/  @!P0 LDG.E.U16 R23, desc[UR10][R14.64] ;  /* 0x0000000a0e178981 */ /* 0x000ee8000c1e1500 */
[----:B------:R-:W4:Y:S04]  /*fc10*/  LDL R15, [R1+0x4dc] ;  /* 0x0004dc00010f7983 */ /* 0x000f280000100800 */
[----:B---3--:R-:W-:Y:S01]  /*fc20*/  STL [R1+0xd94], R23 ;  /* 0x000d941701007387 */ /* 0x008fe20000100800 */
[----:B----4-:R-:W-:-:S03]  /*fc30*/  IADD3 R14, P1, PT, R15, R2, RZ ;  /* 0x000000020f0e7210 */ /* 0x010fc60007f3e0ff */
[----:B------:R-:W3:Y:S04]  /*fc40*/  LDL R15, [R1+0x490] ;  /* 0x00049000010f7983 */ /* 0x000ee80000100800 */
[----:B------:R0:W-:Y:S02]  /*fc50*/  STS.U16 [R5+UR4+0x3800], R22 ;  /* 0x0038001605007988 */ /* 0x0001e40008000404 */
[----:B0-----:R-:W-:Y:S01]  /*fc60*/  PRMT R22, RZ, 0x7610, R22 ;  /* 0x00007610ff167816 */ /* 0x001fe20000000016 */
[----:B---3--:R-:W-:-:S05]  /*fc70*/  IMAD.X R15, R15, 0x1, R0, P1 ;  /* 0x000000010f0f7824 */ /* 0x008fca00008e0600 */
[----:B------:R-:W3:Y:S04]  /*fc80*/  @!P0 LDG.E.U16 R22, desc[UR10][R14.64] ;  /* 0x0000000a0e168981 */ /* 0x000ee8000c1e1500 */
[----:B------:R-:W4:Y:S04]  /*fc90*/  LDL R15, [R1+0x4bc] ;  /* 0x0004bc00010f7983 */ /* 0x000f280000100800 */
[----:B------:R0:W-:Y:S04]  /*fca0*/  STS.U16 [R5+UR4+0x3c00], R16 ;  /* 0x003c001005007988 */ /* 0x0001e80008000404 */
[----:B0-----:R-:W2:Y:S04]  /*fcb0*/  LDL R16, [R1+0x450] ;  /* 0x0004500001107983 */ /* 0x001ea80000100800 */
[----:B---3--:R-:W-:Y:S01]  /*fcc0*/  STL [R1+0xd90], R22 ;  /* 0x000d901601007387 */ /* 0x008fe20000100800 */
[----:B----4-:R-:W-:-:S03]  /*fcd0*/  IADD3 R14, P1, PT, R15, R2, RZ ;  /* 0x000000020f0e7210 */ /* 0x010fc60007f3e0ff */
[----:B------:R-:W3:Y:S04]  /*fce0*/  LDL R15, [R1+0x470] ;  /* 0x00047000010f7983 */ /* 0x000ee80000100800 */
[----:B------:R0:W-:Y:S02]  /*fcf0*/  STS.U16 [R5+UR4+0x3a00], R21 ;  /* 0x003a001505007988 */ /* 0x0001e40008000404 */
[----:B0-----:R-:W-:Y:S01]  /*fd00*/  PRMT R21, RZ, 0x7610, R21 ;  /* 0x00007610ff157816 */ /* 0x001fe20000000015 */
[----:B---3--:R-:W-:-:S05]  /*fd10*/  IMAD.X R15, R15, 0x1, R0, P1 ;  /* 0x000000010f0f7824 */ /* 0x008fca00008e0600 */
[----:B------:R0:W3:Y:S04]  /*fd20*/  @!P0 LDG.E.U16 R21, desc[UR10][R14.64] ;  /* 0x0000000a0e158981 */ /* 0x0000e8000c1e1500 */
[----:B------:R-:W0:Y:S04]  /*fd30*/  LDL R15, [R1+0x49c] ;  /* 0x00049c00010f7983 */ /* 0x000e280000100800 */
[----:B------:R1:W-:Y:S02]  /*fd40*/  STS.U16 [R5+UR4+0x3400], R19 ;  /* 0x0034001305007988 */ /* 0x0003e40008000404 */
[----:B-1----:R-:W-:-:S02]  /*fd50*/  PRMT R19, RZ, 0x7610, R19 ;  /* 0x00007610ff137816 */ /* 0x002fc40000000013 */
[----:B0-----:R-:W-:-:S05]  /*fd60*/  IADD3 R14, P1, PT, R15, R2, RZ ;  /* 0x000000020f0e7210 */ /* 0x001fca0007f3e0ff */
[----:B--2---:R-:W-:Y:S02]  /*fd70*/  IMAD.X R15, R16, 0x1, R0, P1 ;  /* 0x00000001100f7824 */ /* 0x004fe400008e0600 */
[----:B------:R-:W2:Y:S04]  /*fd80*/  LDL R16, [R1+0x244] ;  /* 0x0002440001107983 */ /* 0x000ea80000100800 */
[----:B------:R-:W4:Y:S04]  /*fd90*/  @!P0 LDG.E.U16 R19, desc[UR10][R14.64] ;  /* 0x0000000a0e138981 */ /* 0x000f28000c1e1500 */
[----:B------:R-:W2:Y:S04]  /*fda0*/  LDL R15, [R1+0x47c] ;  /* 0x00047c00010f7983 */ /* 0x000ea80000100800 */
[----:B----4-:R-:W-:Y:S04]  /*fdb0*/  STL [R1+0xd8c], R19 ;  /* 0x000d8c1301007387 */ /* 0x010fe80000100800 */
[----:B------:R-:W-:Y:S01]  /*fdc0*/  STL [R1+0xd88], R20 ;  /* 0x000d881401007387 */ /* 0x000fe20000100800 */
[----:B--2---:R-:W-:-:S03]  /*fdd0*/  IADD3 R14, P1, PT, R15, R2, RZ ;  /* 0x000000020f0e7210 */ /* 0x004fc60007f3e0ff */
[----:B------:R-:W2:Y:S04]  /*fde0*/  LDL R15, [R1+0x430] ;  /* 0x00043000010f7983 */ /* 0x000ea80000100800 */
[----:B------:R0:W-:Y:S02]  /*fdf0*/  STS.U16 [R5+UR4+0x3e00], R13 ;  /* 0x003e000d05007988 */ /* 0x0001e40008000404 */
[----:B0-----:R-:W-:Y:S01]  /*fe00*/  PRMT R13, RZ, 0x7610, R13 ;  /* 0x00007610ff0d7816 */ /* 0x001fe2000000000d */
[----:B--2---:R-:W-:-:S05]  /*fe10*/  IMAD.X R15, R15, 0x1, R0, P1 ;  /* 0x000000010f0f7824 */ /* 0x004fca00008e0600 */
[----:B------:R0:W2:Y:S04]  /*fe20*/  @!P0 LDG.E.U16 R13, desc[UR10][R14.64] ;  /* 0x0000000a0e0d8981 */ /* 0x0000a8000c1e1500 */
[----:B------:R-:W0:Y:S02]  /*fe30*/  LDL R15, [R1+0x45c] ;  /* 0x00045c00010f7983 */ /* 0x000e240000100800 */
[----:B0-----:R-:W-:Y:S02]  /*fe40*/  IADD3 R14, P1, PT, R15, R2, RZ ;  /* 0x000000020f0e7210 */ /* 0x001fe40007f3e0ff */
[----:B------:R-:W4:Y:S04]  /*fe50*/  LDL R15, [R1+0x410] ;  /* 0x00041000010f7983 */ /* 0x000f280000100800 */
[----:B------:R0:W-:Y:S02]  /*fe60*/  STS.U16 [R5+UR4+0x2000], R10 ;  /* 0x0020000a05007988 */ /* 0x0001e40008000404 */
[----:B0-----:R-:W-:Y:S01]  /*fe70*/  PRMT R10, RZ, 0x7610, R10 ;  /* 0x00007610ff0a7816 */ /* 0x001fe2000000000a */
[----:B----4-:R-:W-:-:S05]  /*fe80*/  IMAD.X R15, R15, 0x1, R0, P1 ;  /* 0x000000010f0f7824 */ /* 0x010fca00008e0600 */
[----:B------:R0:W4:Y:S04]  /*fe90*/  @!P0 LDG.E.U16 R10, desc[UR10][R14.64] ;  /* 0x0000000a0e0a8981 */ /* 0x000128000c1e1500 */
[----:B------:R-:W0:Y:S04]  /*fea0*/  LDL R15, [R1+0x43c] ;  /* 0x00043c00010f7983 */ /* 0x000e280000100800 */
[----:B------:R1:W-:Y:S02]  /*feb0*/  STS.U16 [R5+UR4+0x2200], R9 ;  /* 0x0022000905007988 */ /* 0x0003e40008000404 */
[----:B-1----:R-:W-:-:S02]  /*fec0*/  PRMT R9, RZ, 0x7610, R9 ;  /* 0x00007610ff097816 */ /* 0x002fc40000000009 */
[----:B0-----:R-:W-:-:S05]  /*fed0*/  IADD3 R14, P1, PT, R15, R2, RZ ;  /* 0x000000020f0e7210 */ /* 0x001fca0007f3e0ff */
[----:B------:R-:W-:Y:S01]  /*fee0*/  IMAD.X R15, R16, 0x1, R0, P1 ;  /* 0x00000001100f7824 */ /* 0x000fe200008e0600 */
[----:B------:R0:W-:Y:S04]  /*fef0*/  STS.U16 [R5+UR4+0x2400], R8 ;  /* 0x0024000805007988 */ /* 0x0001e80008000404 */
[----:B------:R1:W2:Y:S04]  /*ff00*/  @!P0 LDG.E.U16 R9, desc[UR10][R14.64] ;  /* 0x0000000a0e098981 */ /* 0x0002a8000c1e1500 */
[----:B------:R0:W-:Y:S04]  /*ff10*/  STS.U16 [R5+UR4+0x2600], R7 ;  /* 0x0026000705007988 */ /* 0x0001e80008000404 */
[----:B------:R0:W-:Y:S04]  /*ff20*/  STS.U16 [R5+UR4+0x2800], R6 ;  /* 0x0028000605007988 */ /* 0x0001e80008000404 */
[----:B------:R-:W1:Y:S04]  /*ff30*/  LDL R15, [R1+0x41c] ;  /* 0x00041c00010f7983 */ /* 0x000e680000100800 */
[----:B------:R-:W2:Y:S01]  /*ff40*/  LDL R16, [R1+0x1c4] ;  /* 0x0001c40001107983 */ /* 0x000ea20000100800 */
[----:B-1----:R-:W-:-:S03]  /*ff50*/  IADD3 R14, P1, PT, R15, R2, RZ ;  /* 0x000000020f0e7210 */ /* 0x002fc60007f3e0ff */
[----:B------:R-:W2:Y:S01]  /*ff60*/  LDL R15, [R1+0x224] ;  /* 0x00022400010f7983 */ /* 0x000ea20000100800 */
        /* <DEDUP_REMOVED lines=15> */
[----:B------:R-:W0:Y:S04]  /*10060*/  LDL R15, [R1+0x3e0] ;  /* 0x0003e000010f7983 */ /* 0x000e280000100800 */
[----:B------:R1:W-:Y:S02]  /*10070*/  STS.U16 [R5+UR4+0x2a00], R12 ;  /* 0x002a000c05007988 */ /* 0x0003e40008000404 */
[----:B-1----:R-:W-:-:S02]  /*10080*/  PRMT R12, RZ, 0x7610, R12 ;  /* 0x00007610ff0c7816 */ /* 0x002fc4000000000c */
[----:B0-----:R-:W-:-:S05]  /*10090*/  IADD3 R14, P1, PT, R15, R2, RZ ;  /* 0x000000020f0e7210 */ /* 0x001fca0007f3e0ff */
[----:B------:R-:W-:Y:S01]  /*100a0*/  IMAD.X R15, R16, 0x1, R0, P1 ;  /* 0x00000001100f7824 */ /* 0x000fe200008e0600 */
[----:B------:R-:W-:Y:S04]  /*100b0*/  STS.U16 [R5+UR4+0x1c00], R11 ;  /* 0x001c000b05007988 */ /* 0x000fe80008000404 */
[----:B------:R0:W2:Y:S04]  /*100c0*/  @!P0 LDG.E.U16 R12, desc[UR10][R14.64] ;  /* 0x0000000a0e0c8981 */ /* 0x0000a8000c1e1500 */
[----:B------:R1:W-:Y:S04]  /*100d0*/  STS.U16 [R5+UR4+0x1e00], R20 ;  /* 0x001e001405007988 */ /* 0x0003e80008000404 */
[----:B------:R-:W2:Y:S04]  /*100e0*/  LDL R16, [R1+0x3a0] ;  /* 0x0003a00001107983 */ /* 0x000ea80000100800 */
[----:B------:R-:W0:Y:S02]  /*100f0*/  LDL R15, [R1+0x3d0] ;  /* 0x0003d000010f7983 */ /* 0x000e240000100800 */
[----:B0-----:R-:W-:-:S02]  /*10100*/  IADD3 R14, P1, PT, R15, R2, RZ ;  /* 0x000000020f0e7210 */ /* 0x001fc40007f3e0ff */
[----:B------:R-:W2:Y:S01]  /*10110*/  LDL R15, [R1+0x1e0] ;  /* 0x0001e000010f7983 */ /* 0x000ea20000100800 */
[----:B-1----:R-:W-:Y:S02]  /*10120*/  PRMT R5, RZ, 0x7610, R5 ;  /* 0x00007610ff057816 */ /* 0x002fe40000000005 */
        /* <DEDUP_REMOVED lines=9> */
[----:B------:R1:W-:Y:S04]  /*101c0*/  STS.U16 [R3+UR4+0x480], R17 ;  /* 0x0004801103007988 */ /* 0x0003e80008000404 */
[----:B-1----:R-:W2:Y:S01]  /*101d0*/  LDL R17, [R1+0x240] ;  /* 0x0002400001117983 */ /* 0x002ea20000100800 */
[----:B0-----:R-:W-:-:S03]  /*101e0*/  IADD3 R14, P1, PT, R15, R2, RZ ;  /* 0x000000020f0e7210 */ /* 0x001fc60007f3e0ff */
[----:B------:R-:W2:Y:S04]  /*101f0*/  LDL R15, [R1+0x220] ;  /* 0x00022000010f7983 */ /* 0x000ea80000100800 */
[----:B------:R0:W-:Y:S02]  /*10200*/  STS.U16 [R3+UR4+0x280], R4 ;  /* 0x0002800403007988 */ /* 0x0001e40008000404 */
[----:B0-----:R-:W-:Y:S01]  /*10210*/  PRMT R4, RZ, 0x7610, R4 ;  /* 0x00007610ff047816 */ /* 0x001fe20000000004 */
[----:B--2---:R-:W-:Y:S01]  /*10220*/  IMAD.X R15, R15, 0x1, R0, P1 ;  /* 0x000000010f0f7824 */ /* 0x004fe200008e0600 */
[----:B------:R-:W-:-:S04]  /*10230*/  IADD3 R16, P1, PT, R16, R2, RZ ;  /* 0x0000000210107210 */ /* 0x000fc80007f3e0ff */
[----:B------:R0:W2:Y:S01]  /*10240*/  @!P0 LDG.E.U16 R4, desc[UR10][R14.64] ;  /* 0x0000000a0e048981 */ /* 0x0000a2000c1e1500 */
[----:B------:R-:W-:Y:S01]  /*10250*/  IMAD.X R17, R17, 0x1, R0, P1 ;  /* 0x0000000111117824 */ /* 0x000fe200008e0600 */
[----:B0-----:R-:W-:-:S06]  /*10260*/  PRMT R14, RZ, 0x7610, R14 ;  /* 0x00007610ff0e7816 */ /* 0x001fcc000000000e */
        /* <DEDUP_REMOVED lines=8> */
[----:B------:R-:W2:Y:S04]  /*102f0*/  LDL.LU R16, [R1+0x1c] ;  /* 0x00001c0001107983 */ /* 0x000ea80000300800 */
[----:B------:R-:W0:Y:S04]  /*10300*/  LDL R17, [R1+0x690] ;  /* 0x0006900001117983 */ /* 0x000e280000100800 */
[----:B--2---:R0:W-:Y:S02]  /*10310*/  STS.U16 [R3+UR4+0x2e80], R16 ;  /* 0x002e801003007988 */ /* 0x0041e40008000404 */
[----:B0-----:R-:W-:-:S02]  /*10320*/  IADD3 R16, P1, PT, R17, R2, RZ ;  /* 0x0000000211107210 */ /* 0x001fc40007f3e0ff */
[----:B------:R-:W2:Y:S01]  /*10330*/  LDL R17, [R1+0x1b4] ;  /* 0x0001b40001117983 */ /* 0x000ea20000100800 */
[----:B------:R-:W-:Y:S02]  /*10340*/  PRMT R29, RZ, 0x7610, R29 ;  /* 0x00007610ff1d7816 */ /* 0x000fe4000000001d */
[----:B--2---:R-:W-:-:S05]  /*10350*/  IMAD.X R17, R17, 0x1, R0, P1 ;  /* 0x0000000111117824 */ /* 0x004fca00008e0600 */
[----:B------:R-:W2:Y:S04]  /*10360*/  @!P0 LDG.E.U16 R29, desc[UR10][R16.64] ;  /* 0x0000000a101d8981 */ /* 0x000ea8000c1e1500 */
[----:B--2---:R0:W-:Y:S04]  /*10370*/  STL [R1+0x34], R29 ;  /* 0x0000341d01007387 */ /* 0x0041e80000100800 */
[----:B0-----:R-:W2:Y:S04]  /*10380*/  LDL.LU R29, [R1+0xdc0] ;  /* 0x000dc000011d7983 */ /* 0x001ea80000300800 */
[----:B------:R-:W2:Y:S04]  /*10390*/  LDL.LU R16, [R1+0x18] ;  /* 0x0000180001107983 */ /* 0x000ea80000300800 */
[----:B------:R-:W3:Y:S04]  /*103a0*/  LDL R17, [R1+0x6ac] ;  /* 0x0006ac0001117983 */ /* 0x000ee80000100800 */
[----:B--2---:R3:W-:Y:S02]  /*103b0*/  STS.U16 [R3+UR4+0x3080], R16 ;  /* 0x0030801003007988 */ /* 0x0047e40008000404 */
[----:B---3--:R-:W-:-:S02]  /*103c0*/  IADD3 R16, P1, PT, R17, R2, RZ ;  /* 0x0000000211107210 */ /* 0x008fc40007f3e0ff */
[----:B------:R-:W2:Y:S01]  /*103d0*/  LDL R17, [R1+0x688] ;  /* 0x0006880001117983 */ /* 0x000ea20000100800 */
[----:B------:R-:W-:Y:S02]  /*103e0*/  PRMT R29, RZ, 0x7610, R29 ;  /* 0x00007610ff1d7816 */ /* 0x000fe4000000001d */
[----:B--2---:R-:W-:-:S05]  /*103f0*/  IMAD.X R17, R17, 0x1, R0, P1 ;  /* 0x0000000111117824 */ /* 0x004fca00008e0600 */
[----:B------:R-:W2:Y:S04]  /*10400*/  @!P0 LDG.E.U16 R29, desc[UR10][R16.64] ;  /* 0x0000000a101d8981 */ /* 0x000ea8000c1e1500 */
[----:B--2---:R0:W-:Y:S04]  /*10410*/  STL [R1+0x3c], R29 ;  /* 0x00003c1d01007387 */ /* 0x0041e80000100800 */
[----:B0-----:R-:W2:Y:S04]  /*10420*/  LDL.LU R29, [R1+0xdbc] ;  /* 0x000dbc00011d7983 */ /* 0x001ea80000300800 */
[----:B------:R-:W3:Y:S04]  /*10430*/  LDL.LU R16, [R1+0x14] ;  /* 0x0000140001107983 */ /* 0x000ee80000300800 */
[----:B------:R-:W2:Y:S04]  /*10440*/  LDL R17, [R1+0x568] ;  /* 0x0005680001117983 */ /* 0x000ea80000100800 */
[----:B---3--:R2:W-:Y:S02]  /*10450*/  STS.U16 [R3+UR4+0x3280], R16 ;  /* 0x0032801003007988 */ /* 0x0085e40008000404 */
[----:B--2---:R-:W-:-:S02]  /*10460*/  IADD3 R16, P1, PT, R17, R2, RZ ;  /* 0x0000000211107210 */ /* 0x004fc40007f3e0ff */
        /* <DEDUP_REMOVED lines=46> */
[----:B------:R-:W3:Y:S04]  /*10750*/  LDL.LU R16, [R1] ;  /* 0x0000000001107983 */ /* 0x000ee80000300800 */
        /* <DEDUP_REMOVED lines=9> */
[----:B------:R-:W3:Y:S02]  /*107f0*/  LDL R17, [R1+0x4b4] ;  /* 0x0004b40001117983 */ /* 0x000ee40000100800 */
[----:B---3--:R-:W-:-:S02]  /*10800*/  IADD3 R16, P1, PT, R17, R2, RZ ;  /* 0x0000000211107210 */ /* 0x008fc40007f3e0ff */
[----:B------:R-:W3:Y:S01]  /*10810*/  LDL R17, [R1+0x468] ;  /* 0x0004680001117983 */ /* 0x000ee20000100800 */
[----:B------:R-:W-:Y:S02]  /*10820*/  PRMT R27, RZ, 0x7610, R27 ;  /* 0x00007610ff1b7816 */ /* 0x000fe4000000001b */
[----:B---3--:R-:W-:-:S05]  /*10830*/  IMAD.X R17, R17, 0x1, R0, P1 ;  /* 0x0000000111117824 */ /* 0x008fca00008e0600 */
[----:B------:R-:W3:Y:S04]  /*10840*/  @!P0 LDG.E.U16 R27, desc[UR10][R16.64] ;  /* 0x0000000a101b8981 */ /* 0x000ee8000c1e1500 */
[----:B---3--:R0:W-:Y:S04]  /*10850*/  STL [R1+0x24], R27 ;  /* 0x0000241b01007387 */ /* 0x0081e80000100800 */
[----:B0-----:R-:W3:Y:S04]  /*10860*/  LDL.LU R27, [R1+0xda0] ;  /* 0x000da000011b7983 */ /* 0x001ee80000300800 */
[----:B------:R-:W2:Y:S02]  /*10870*/  LDL R17, [R1+0x494] ;  /* 0x0004940001117983 */ /* 0x000ea40000100800 */
[----:B--2---:R-:W-:-:S02]  /*10880*/  IADD3 R16, P1, PT, R17, R2, RZ ;  /* 0x0000000211107210 */ /* 0x004fc40007f3e0ff */
[----:B------:R-:W2:Y:S01]  /*10890*/  LDL R17, [R1+0x448] ;  /* 0x0004480001117983 */ /* 0x000ea20000100800 */
[----:B------:R-:W-:Y:S02]  /*108a0*/  PRMT R26, RZ, 0x7610, R26 ;  /* 0x00007610ff1a7816 */ /* 0x000fe4000000001a */
[----:B--2---:R-:W-:-:S05]  /*108b0*/  IMAD.X R17, R17, 0x1, R0, P1 ;  /* 0x0000000111117824 */ /* 0x004fca00008e0600 */
[----:B------:R-:W2:Y:S04]  /*108c0*/  @!P0 LDG.E.U16 R26, desc[UR10][R16.64] ;  /* 0x0000000a101a8981 */ /* 0x000ea8000c1e1500 */
[----:B--2---:R0:W-:Y:S04]  /*108d0*/  STL [R1+0x20], R26 ;  /* 0x0000201a01007387 */ /* 0x0041e80000100800 */
[----:B0-----:R-:W2:Y:S04]  /*108e0*/  LDL.LU R26, [R1+0xd9c] ;  /* 0x000d9c00011a7983 */ /* 0x001ea80000300800 */
        /* <DEDUP_REMOVED lines=10> */
[----:B------:R-:W2:Y:S04]  /*10990*/  LDL R17, [R1+0x408] ;  /* 0x0004080001117983 */ /* 0x000ea80000100800 */
[----:B------:R0:W-:Y:S02]  /*109a0*/  STS.U16 [R3+UR4+0x80], R18 ;  /* 0x0000801203007988 */ /* 0x0001e40008000404 */
[----:B0-----:R-:W-:Y:S01]  /*109b0*/  PRMT R18, RZ, 0x7610, R18 ;  /* 0x00007610ff127816 */ /* 0x001fe20000000012 */
[----:B--2---:R-:W-:-:S05]  /*109c0*/  IMAD.X R17, R17, 0x1, R0, P1 ;  /* 0x0000000111117824 */ /* 0x004fca00008e0600 */
[----:B------:R-:W2:Y:S04]  /*109d0*/  @!P0 LDG.E.U16 R18, desc[UR10][R16.64] ;  /* 0x0000000a10128981 */ /* 0x000ea8000c1e1500 */
[----:B------:R-:W3:Y:S04]  /*109e0*/  LDL R17, [R1+0x434] ;  /* 0x0004340001117983 */ /* 0x000ee80000100800 */
[----:B--2---:R0:W-:Y:S01]  /*109f0*/  STL [R1+0x18], R18 ;  /* 0x0000181201007387 */ /* 0x0041e20000100800 */
[----:B---3--:R-:W-:-:S03]  /*10a00*/  IADD3 R16, P1, PT, R17, R2, RZ ;  /* 0x0000000211107210 */ /* 0x008fc60007f3e0ff */
[----:B0-----:R-:W2:Y:S04]  /*10a10*/  LDL R18, [R1+0x3ec] ;  /* 0x0003ec0001127983 */ /* 0x001ea80000100800 */
[----:B------:R-:W3:Y:S01]  /*10a20*/  LDL R17, [R1+0x23c] ;  /* 0x00023c0001117983 */ /* 0x000ee20000100800 */
[----:B------:R-:W-:Y:S01]  /*10a30*/  PRMT R23, RZ, 0x7610, R23 ;  /* 0x00007610ff177816 */ /* 0x000fe20000000017 */
        /* <DEDUP_REMOVED lines=18> */
[----:B------:R0:W2:Y:S04]  /*10b60*/  @!P0 LDG.E.U16 R29, desc[UR10][R16.64] ;  /* 0x0000000a101d8981 */ /* 0x0000a8000c1e1500 */
[----:B------:R-:W2:Y:S01]  /*10b70*/  LDL R17, [R1+0x1dc] ;  /* 0x0001dc0001117983 */ /* 0x000ea20000100800 */
[----:B0-----:R-:W-:Y:S02]  /*10b80*/  IADD3 R16, P1, PT, R18, R2, RZ ;  /* 0x0000000212107210 */ /* 0x001fe40007f3e0ff */
[----:B------:R-:W-:Y:S01]  /*10b90*/  PRMT R19, RZ, 0x7610, R19 ;  /* 0x00007610ff137816 */ /* 0x000fe20000000013 */
[----:B------:R-:W3:Y:S01]  /*10ba0*/  LDL R18, [R1+0x3bc] ;  /* 0x0003bc0001127983 */ /* 0x000ee20000100800 */
[----:B--2---:R-:W-:-:S05]  /*10bb0*/  IADD3.X R17, PT, PT, R17, R0, RZ, P1, !PT ;  /* 0x0000000011117210 */ /* 0x004fca0000ffe4ff */
[----:B------:R-:W2:Y:S04]  /*10bc0*/  @!P0 LDG.E.U16 R19, desc[UR10][R16.64] ;  /* 0x0000000a10138981 */ /* 0x000ea8000c1e1500 */
[----:B------:R0:W-:Y:S04]  /*10bd0*/  STL [R1+0xc], R29 ;  /* 0x00000c1d01007387 */ /* 0x0001e80000100800 */
[----:B0-----:R-:W3:Y:S04]  /*10be0*/  LDL R29, [R1+0x208] ;  /* 0x00020800011d7983 */ /* 0x001ee80000100800 */
        /* <DEDUP_REMOVED lines=8> */
[----:B------:R0:W-:Y:S04]  /*10c70*/  STS.U16 [R3+UR4+0x1480], R19 ;  /* 0x0014801303007988 */ /* 0x0001e80008000404 */
[----:B0-----:R-:W3:Y:S04]  /*10c80*/  LDL R19, [R1+0x1e8] ;  /* 0x0001e80001137983 */ /* 0x001ee80000100800 */
[----:B--2---:R0:W-:Y:S04]  /*10c90*/  STL [R1+0x4], R20 ;  /* 0x0000041401007387 */ /* 0x0041e80000100800 */
[----:B0-----:R-:W2:Y:S04]  /*10ca0*/  LDL.LU R20, [R1+0xd88] ;  /* 0x000d880001147983 */ /* 0x001ea80000300800 */
[----:B------:R-:W2:Y:S01]  /*10cb0*/  LDL R17, [R1+0x3cc] ;  /* 0x0003cc0001117983 */ /* 0x000ea20000100800 */
[----:B------:R-:W-:-:S02]  /*10cc0*/  PRMT R15, RZ, 0x7610, R15 ;  /* 0x00007610ff0f7816 */ /* 0x000fc4000000000f */
[----:B--2---:R-:W-:-:S05]  /*10cd0*/  IADD3 R16, P1, PT, R17, R2, RZ ;  /* 0x0000000211107210 */ /* 0x004fca0007f3e0ff */
[----:B---3--:R-:W-:Y:S01]  /*10ce0*/  IMAD.X R17, R19, 0x1, R0, P1 ;  /* 0x0000000113117824 */ /* 0x008fe200008e0600 */
[----:B------:R-:W-:-:S04]  /*10cf0*/  IADD3 R18, P1, PT, R18, R2, RZ ;  /* 0x0000000212127210 */ /* 0x000fc80007f3e0ff */
[----:B------:R0:W2:Y:S01]  /*10d00*/  @!P0 LDG.E.U16 R15, desc[UR10][R16.64] ;  /* 0x0000000a100f8981 */ /* 0x0000a2000c1e1500 */
[----:B------:R-:W-:Y:S01]  /*10d10*/  IMAD.X R19, R29, 0x1, R0, P1 ;  /* 0x000000011d137824 */ /* 0x000fe200008e0600 */
[----:B0-----:R-:W-:-:S06]  /*10d20*/  PRMT R16, RZ, 0x7610, R16 ;  /* 0x00007610ff107816 */ /* 0x001fcc0000000010 */
[----:B------:R-:W3:Y:S04]  /*10d30*/  @!P0 LDG.E.U16 R16, desc[UR10][R18.64] ;  /* 0x0000000a12108981 */ /* 0x000ee8000c1e1500 */
[----:B------:R-:W-:Y:S04]  /*10d40*/  STS.U16 [R3+UR4+0x1a80], R9 ;  /* 0x001a800903007988 */ /* 0x000fe80008000404 */
[----:B--2---:R0:W-:Y:S04]  /*10d50*/  STL [R1], R15 ;  /* 0x0000000f01007387 */ /* 0x0041e80000100800 */
[----:B------:R-:W2:Y:S04]  /*10d60*/  LDL R19, [R1+0x3ac] ;  /* 0x0003ac0001137983 */ /* 0x000ea80000100800 */
[----:B------:R-:W4:Y:S04]  /*10d70*/  LDL R29, [R1+0x1b0] ;  /* 0x0001b000011d7983 */ /* 0x000f280000100800 */
[----:B0-----:R-:W4:Y:S04]  /*10d80*/  LDL R15, [R1+0x6a8] ;  /* 0x0006a800010f7983 */ /* 0x001f280000100800 */
[----:B---3--:R0:W-:Y:S04]  /*10d90*/  STL [R1+0xd78], R16 ;  /* 0x000d781001007387 */ /* 0x0081e80000100800 */
[----:B------:R-:W3:Y:S04]  /*10da0*/  LDL R9, [R1+0x228] ;  /* 0x0002280001097983 */ /* 0x000ee80000100800 */
[----:B------:R1:W-:Y:S04]  /*10db0*/  STS.U16 [R3+UR4+0x1680], R13 ;  /* 0x0016800d03007988 */ /* 0x0003e80008000404 */
[----:B0-----:R-:W4:Y:S01]  /*10dc0*/  LDL R16, [R1+0x680] ;  /* 0x0006800001107983 */ /* 0x001f220000100800 */
[----:B-1----:R-:W-:-:S02]  /*10dd0*/  PRMT R13, RZ, 0x7610, R13 ;  /* 0x00007610ff0d7816 */ /* 0x002fc4000000000d */
[----:B--2---:R-:W-:-:S05]  /*10de0*/  IADD3 R18, P1, PT, R19, R2, RZ ;  /* 0x0000000213127210 */ /* 0x004fca0007f3e0ff */
[----:B---3--:R-:W-:-:S05]  /*10df0*/  IMAD.X R19, R9, 0x1, R0, P1 ;  /* 0x0000000109137824 */ /* 0x008fca00008e0600 */
[----:B------:R-:W2:Y:S04]  /*10e00*/  @!P0 LDG.E.U16 R13, desc[UR10][R18.64] ;  /* 0x0000000a120d8981 */ /* 0x000ea8000c1e1500 */
[----:B------:R4:W-:Y:S04]  /*10e10*/  STS.U16 [R3+UR4+0x1c80], R8 ;  /* 0x001c800803007988 */ /* 0x0009e80008000404 */
[----:B------:R0:W-:Y:S01]  /*10e20*/  STS.U16 [R3+UR4+0x680], R27 ;  /* 0x0006801b03007988 */ /* 0x0001e20008000404 */
[----:B----4-:R-:W-:Y:S02]  /*10e30*/  IADD3 R8, P1, PT, R15, R2, RZ ;  /* 0x000000020f087210 */ /* 0x010fe40007f3e0ff */
[----:B0-----:R-:W-:-:S03]  /*10e40*/  PRMT R27, RZ, 0x7610, R27 ;  /* 0x00007610ff1b7816 */ /* 0x001fc6000000001b */
[----:B------:R-:W-:-:S05]  /*10e50*/  IMAD.X R9, R16, 0x1, R0, P1 ;  /* 0x0000000110097824 */ /* 0x000fca00008e0600 */
[----:B------:R0:W3:Y:S04]  /*10e60*/  @!P0 LDG.E.U16 R27, desc[UR10][R8.64] ;  /* 0x0000000a081b8981 */ /* 0x0000e8000c1e1500 */
[----:B--2---:R1:W-:Y:S04]  /*10e70*/  STL [R1+0xd7c], R13 ;  /* 0x000d7c0d01007387 */ /* 0x0043e80000100800 */
[----:B------:R-:W0:Y:S04]  /*10e80*/  LDL R9, [R1+0x68c] ;  /* 0x00068c0001097983 */ /* 0x000e280000100800 */
[----:B------:R-:W2:Y:S04]  /*10e90*/  LDL R15, [R1+0x540] ;  /* 0x00054000010f7983 */ /* 0x000ea80000100800 */
[----:B-1----:R-:W4:Y:S04]  /*10ea0*/  LDL R13, [R1+0x574] ;  /* 0x00057400010d7983 */ /* 0x002f280000100800 */
[----:B------:R1:W-:Y:S04]  /*10eb0*/  STS.U16 [R3+UR4+0xa80], R25 ;  /* 0x000a801903007988 */ /* 0x0003e80008000404 */
[----:B------:R-:W-:Y:S04]  /*10ec0*/  STS.U16 [R3+UR4+0x2080], R6 ;  /* 0x0020800603007988 */ /* 0x000fe80008000404 */
[----:B------:R3:W-:Y:S01]  /*10ed0*/  STS.U16 [R3+UR4+0xe80], R23 ;  /* 0x000e801703007988 */ /* 0x0007e20008000404 */
[----:B-1----:R-:W-:-:S03]  /*10ee0*/  PRMT R25, RZ, 0x7610, R25 ;  /* 0x00007610ff197816 */ /* 0x002fc60000000019 */
[----:B------:R2:W-:Y:S04]  /*10ef0*/  STS.U16 [R3+UR4+0x1e80], R7 ;  /* 0x001e800703007988 */ /* 0x0005e80008000404 */
[----:B------:R-:W2:Y:S01]  /*10f00*/  LDL R16, [R1+0x564] ;  /* 0x0005640001107983 */ /* 0x000ea20000100800 */
[----:B---3--:R-:W-:Y:S02]  /*10f10*/  PRMT R23, RZ, 0x7610, R23 ;  /* 0x00007610ff177816 */ /* 0x008fe40000000017 */
[----:B0-----:R-:W-:-:S05]  /*10f20*/  IADD3 R8, P1, PT, R9, R2, RZ ;  /* 0x0000000209087210 */ /* 0x001fca0007f3e0ff */
[----:B------:R-:W-:Y:S01]  /*10f30*/  IMAD.X R9, R29, 0x1, R0, P1 ;  /* 0x000000011d097824 */ /* 0x000fe200008e0600 */
[----:B----4-:R-:W-:-:S04]  /*10f40*/  IADD3 R6, P1, PT, R13, R2, RZ ;  /* 0x000000020d067210 */ /* 0x010fc80007f3e0ff */
[----:B------:R-:W3:Y:S01]  /*10f50*/  @!P0 LDG.E.U16 R25, desc[UR10][R8.64] ;  /* 0x0000000a08198981 */ /* 0x000ee2000c1e1500 */
[----:B--2---:R-:W-:-:S05]  /*10f60*/  IMAD.X R7, R15, 0x1, R0, P1 ;  /* 0x000000010f077824 */ /* 0x004fca00008e0600 */
[----:B------:R0:W2:Y:S04]  /*10f70*/  @!P0 LDG.E.U16 R23, desc[UR10][R6.64] ;  /* 0x0000000a06178981 */ /* 0x0000a8000c1e1500 */
[----:B------:R1:W-:Y:S04]  /*10f80*/  STL [R1+0xd60], R27 ;  /* 0x000d601b01007387 */ /* 0x0003e80000100800 */
[----:B------:R-:W4:Y:S01]  /*10f90*/  LDL R29, [R1+0x520] ;  /* 0x00052000011d7983 */ /* 0x000f220000100800 */
[----:B0-----:R-:W-:-:S03]  /*10fa0*/  IADD3 R6, P1, PT, R16, R2, RZ ;  /* 0x0000000210067210 */ /* 0x001fc60007f3e0ff */
[----:B---3--:R0:W-:Y:S04]  /*10fb0*/  STL [R1+0xd64], R25 ;  /* 0x000d641901007387 */ /* 0x0081e80000100800 */
[----:B-1----:R-:W3:Y:S04]  /*10fc0*/  LDL R27, [R1+0x54c] ;  /* 0x00054c00011b7983 */ /* 0x002ee80000100800 */
[----:B------:R-:W3:Y:S04]  /*10fd0*/  LDL R13, [R1+0x500] ;  /* 0x00050000010d7983 */ /* 0x000ee80000100800 */
[----:B------:R-:W3:Y:S04]  /*10fe0*/  LDL.LU R15, [R1+0x80] ;  /* 0x00008000010f7983 */ /* 0x000ee80000300800 */
[----:B--2---:R-:W-:Y:S04]  /*10ff0*/  STL [R1+0xd68], R23 ;  /* 0x000d681701007387 */ /* 0x004fe80000100800 */
[----:B0-----:R-:W2:Y:S04]  /*11000*/  LDL R25, [R1+0x52c] ;  /* 0x00052c0001197983 */ /* 0x001ea80000100800 */
[----:B------:R-:W2:Y:S01]  /*11010*/  LDL R16, [R1+0x4e0] ;  /* 0x0004e00001107983 */ /* 0x000ea20000100800 */
[----:B----4-:R-:W-:-:S03]  /*11020*/  IMAD.X R7, R29, 0x1, R0, P1 ;  /* 0x000000011d077824 */ /* 0x010fc600008e0600 */
[----:B------:R0:W-:Y:S02]  /*11030*/  STS.U16 [R3+UR4+0x1280], R21 ;  /* 0x0012801503007988 */ /* 0x0001e40008000404 */
[----:B0-----:R-:W-:-:S06]  /*11040*/  PRMT R21, RZ, 0x7610, R21 ;  /* 0x00007610ff157816 */ /* 0x001fcc0000000015 */
[----:B------:R3:W4:Y:S01]  /*11050*/  @!P0 LDG.E.U16 R21, desc[UR10][R6.64] ;  /* 0x0000000a06158981 */ /* 0x000722000c1e1500 */
[----:B------:R-:W-:Y:S02]  /*11060*/  PRMT R19, RZ, 0x7610, R19 ;  /* 0x00007610ff137816 */ /* 0x000fe40000000013 */
[----:B------:R-:W-:Y:S02]  /*11070*/  PRMT R17, RZ, 0x7610, R17 ;  /* 0x00007610ff117816 */ /* 0x000fe40000000011 */
[----:B---3--:R-:W-:-:S05]  /*11080*/  IADD3 R6, P1, PT, R27, R2, RZ ;  /* 0x000000021b067210 */ /* 0x008fca0007f3e0ff */
[----:B------:R-:W-:-:S05]  /*11090*/  IMAD.X R7, R13, 0x1, R0, P1 ;  /* 0x000000010d077824 */ /* 0x000fca00008e0600 */
[----:B------:R2:W3:Y:S02]  /*110a0*/  @!P0 LDG.E.U16 R19, desc[UR10][R6.64] ;  /* 0x0000000a06138981 */ /* 0x0004e4000c1e1500 */
[----:B--2---:R-:W-:-:S05]  /*110b0*/  IADD3 R6, P1, PT, R25, R2, RZ ;  /* 0x0000000219067210 */ /* 0x004fca0007f3e0ff */
[----:B------:R-:W-:-:S05]  /*110c0*/  IMAD.X R7, R16, 0x1, R0, P1 ;  /* 0x0000000110077824 */ /* 0x000fca00008e0600 */
[----:B------:R-:W2:Y:S04]  /*110d0*/  @!P0 LDG.E.U16 R17, desc[UR10][R6.64] ;  /* 0x0000000a06118981 */ /* 0x000ea8000c1e1500 */
[----:B------:R-:W-:Y:S04]  /*110e0*/  STS.U16 [R3+UR4+0x2480], R5 ;  /* 0x0024800503007988 */ /* 0x000fe80008000404 */
[----:B----4-:R0:W-:Y:S04]  /*110f0*/  STL [R1+0xd6c], R21 ;  /* 0x000d6c1501007387 */ /* 0x0101e80000100800 */
[----:B0-----:R-:W4:Y:S04]  /*11100*/  LDL.LU R21, [R1+0x7c] ;  /* 0x00007c0001157983 */ /* 0x001f280000300800 */
[----:B------:R-:W4:Y:S04]  /*11110*/  LDL R5, [R1+0x50c] ;  /* 0x00050c0001057983 */ /* 0x000f280000100800 */
[----:B------:R-:W4:Y:S04]  /*11120*/  LDL R13, [R1+0x4c0] ;  /* 0x0004c000010d7983 */ /* 0x000f280000100800 */
[----:B------:R-:W4:Y:S04]  /*11130*/  LDL.LU R23, [R1+0x74] ;  /* 0x0000740001177983 */ /* 0x000f280000300800 */
[----:B---3--:R0:W-:Y:S04]  /*11140*/  STL [R1+0xd70], R19 ;  /* 0x000d701301007387 */ /* 0x0081e80000100800 */
[----:B------:R-:W3:Y:S04]  /*11150*/  LDL.LU R25, [R1+0x6c] ;  /* 0x00006c0001197983 */ /* 0x000ee80000300800 */
[----:B--2---:R-:W-:Y:S04]  /*11160*/  STL [R1+0xd74], R17 ;  /* 0x000d741101007387 */ /* 0x004fe80000100800 */
[----:B0-----:R-:W2:Y:S04]  /*11170*/  LDL R19, [R1+0x4ec] ;  /* 0x0004ec0001137983 */ /* 0x001ea80000100800 */
[----:B------:R-:W3:Y:S04]  /*11180*/  LDL R16, [R1+0x4a0] ;  /* 0x0004a00001107983 */ /* 0x000ee80000100800 */
[----:B------:R4:W-:Y:S04]  /*11190*/  STS.U16 [R3+UR4+0x2880], R4 ;  /* 0x0028800403007988 */ /* 0x0009e80008000404 */
[----:B------:R0:W-:Y:S01]  /*111a0*/  STS.U16 [R3+UR4+0x1880], R10 ;  /* 0x0018800a03007988 */ /* 0x0001e20008000404 */
[----:B----4-:R-:W-:-:S02]  /*111b0*/  IADD3 R4, P1, PT, R5, R2, RZ ;  /* 0x0000000205047210 */ /* 0x010fc40007f3e0ff */
[----:B0-----:R-:W-:-:S03]  /*111c0*/  PRMT R10, RZ, 0x7610, R10 ;  /* 0x00007610ff0a7816 */ /* 0x001fc6000000000a */
[----:B------:R-:W-:-:S05]  /*111d0*/  IMAD.X R5, R13, 0x1, R0, P1 ;  /* 0x000000010d057824 */ /* 0x000fca00008e0600 */
[----:B------:R2:W4:Y:S01]  /*111e0*/  @!P0 LDG.E.U16 R10, desc[UR10][R4.64] ;  /* 0x0000000a040a8981 */ /* 0x000522000c1e1500 */
[----:B------:R-:W-:Y:S01]  /*111f0*/  PRMT R9, RZ, 0x7610, R9 ;  /* 0x00007610ff097816 */ /* 0x000fe20000000009 */
[----:B------:R-:W0:Y:S01]  /*11200*/  S2R R29, SR_TID.X ;  /* 0x00000000001d7919 */ /* 0x000e220000002100 */
[----:B--2---:R-:W-:-:S05]  /*11210*/  IADD3 R4, P1, PT, R19, R2, RZ ;  /* 0x0000000213047210 */ /* 0x004fca0007f3e0ff */
[----:B---3--:R-:W-:-:S05]  /*11220*/  IMAD.X R5, R16, 0x1, R0, P1 ;  /* 0x0000000110057824 */ /* 0x008fca00008e0600 */
[----:B------:R-:W2:Y:S01]  /*11230*/  @!P0 LDG.E.U16 R9, desc[UR10][R4.64] ;  /* 0x0000000a04098981 */ /* 0x000ea2000c1e1500 */
[----:B0-----:R-:W-:-:S03]  /*11240*/  IMAD.SHL.U32 R27, R29, 0x2, RZ ;  /* 0x000000021d1b7824 */ /* 0x001fc600078e00ff */
[----:B------:R-:W-:Y:S04]  /*11250*/  STS.U16 [R3+UR4+0x880], R26 ;  /* 0x0008801a03007988 */ /* 0x000fe80008000404 */
[----:B------:R-:W-:Y:S04]  /*11260*/  STS.U16 [R3+UR4+0xc80], R24 ;  /* 0x000c801803007988 */ /* 0x000fe80008000404 */
[----:B------:R-:W-:Y:S04]  /*11270*/  STS.U16 [R3+UR4+0x1080], R22 ;  /* 0x0010801603007988 */ /* 0x000fe80008000404 */
[----:B------:R-:W-:Y:S04]  /*11280*/  STS.U16 [R3+UR4+0x2280], R12 ;  /* 0x0022800c03007988 */ /* 0x000fe80008000404 */
[----:B------:R-:W-:Y:S04]  /*11290*/  STS.U16 [R3+UR4+0x2680], R11 ;  /* 0x0026800b03007988 */ /* 0x000fe80008000404 */
[----:B------:R0:W-:Y:S02]  /*112a0*/  STS.U16 [R3+UR4+0x2a80], R14 ;  /* 0x002a800e03007988 */ /* 0x0001e40008000404 */
[----:B0-----:R-:W-:-:S02]  /*112b0*/  LOP3.LUT R3, R27, 0x7e, RZ, 0xc0, !PT ;  /* 0x0000007e1b037812 */ /* 0x001fc400078ec0ff */
[----:B------:R-:W3:Y:S04]  /*112c0*/  LDL.LU R27, [R1+0x68] ;  /* 0x00006800011b7983 */ /* 0x000ee80000300800 */
[----:B------:R-:W3:Y:S01]  /*112d0*/  LDL R17, [R1+0x4cc] ;  /* 0x0004cc0001117983 */ /* 0x000ee20000100800 */
[----:B------:R-:W-:-:S03]  /*112e0*/  LOP3.LUT R29, R3, 0x20, RZ, 0x3c, !PT ;  /* 0x00000020031d7812 */ /* 0x000fc600078e3cff */
[----:B------:R-:W3:Y:S04]  /*112f0*/  LDL R13, [R1+0x480] ;  /* 0x00048000010d7983 */ /* 0x000ee80000100800 */
[----:B------:R0:W-:Y:S04]  /*11300*/  STS.U16 [R29+UR4+0x2b00], R15 ;  /* 0x002b000f1d007988 */ /* 0x0001e80008000404 */
[----:B0-----:R-:W3:Y:S04]  /*11310*/  LDL.LU R15, [R1+0x60] ;  /* 0x00006000010f7983 */ /* 0x001ee80000300800 */
[----:B----4-:R0:W-:Y:S04]  /*11320*/  STL [R1+0xd80], R10 ;  /* 0x000d800a01007387 */ /* 0x0101e80000100800 */
[----:B------:R-:W4:Y:S04]  /*11330*/  LDL R14, [R1+0x4ac] ;  /* 0x0004ac00010e7983 */ /* 0x000f280000100800 */
[----:B------:R-:W4:Y:S04]  /*11340*/  LDL R3, [R1+0x460] ;  /* 0x0004600001037983 */ /* 0x000f280000100800 */
[----:B------:R-:W4:Y:S04]  /*11350*/  LDL.LU R16, [R1+0x5c] ;  /* 0x00005c0001107983 */ /* 0x000f280000300800 */
[----:B--2---:R1:W-:Y:S04]  /*11360*/  STL [R1+0xd84], R9 ;  /* 0x000d840901007387 */ /* 0x0043e80000100800 */
[----:B0-----:R-:W2:Y:S04]  /*11370*/  LDL R10, [R1+0x48c] ;  /* 0x00048c00010a7983 */ /* 0x001ea80000100800 */
[----:B-1----:R-:W2:Y:S01]  /*11380*/  LDL R9, [R1+0x440] ;  /* 0x0004400001097983 */ /* 0x002ea20000100800 */
[----:B------:R-:W-:-:S03]  /*11390*/  PRMT R8, RZ, 0x7610, R8 ;  /* 0x00007610ff087816 */ /* 0x000fc60000000008 */
[----:B------:R0:W-:Y:S01]  /*113a0*/  STS.U16 [R29+UR4+0x2d00], R21 ;  /* 0x002d00151d007988 */ /* 0x0001e20008000404 */
[----:B---3--:R-:W-:-:S05]  /*113b0*/  IADD3 R4, P1, PT, R17, R2, RZ ;  /* 0x0000000211047210 */ /* 0x008fca0007f3e0ff */
[----:B------:R-:W-:Y:S02]  /*113c0*/  IMAD.X R5, R13, 0x1, R0, P1 ;  /* 0x000000010d057824 */ /* 0x000fe400008e0600 */
[----:B------:R-:W3:Y:S04]  /*113d0*/  LDL.LU R13, [R1+0x54] ;  /* 0x00005400010d7983 */ /* 0x000ee80000300800 */
[----:B------:R4:W3:Y:S04]  /*113e0*/  @!P0 LDG.E.U16 R8, desc[UR10][R4.64] ;  /* 0x0000000a04088981 */ /* 0x0008e8000c1e1500 */
[----:B0-----:R-:W3:Y:S01]  /*113f0*/  LDL R21, [R1+0x420] ;  /* 0x0004200001157983 */ /* 0x001ee20000100800 */
[----:B----4-:R-:W-:-:S03]  /*11400*/  IADD3 R4, P1, PT, R14, R2, RZ ;  /* 0x000000020e047210 */ /* 0x010fc60007f3e0ff */
[----:B------:R-:W4:Y:S02]  /*11410*/  LDL R14, [R1+0x46c] ;  /* 0x00046c00010e7983 */ /* 0x000f240000100800 */
[----:B------:R-:W-:Y:S02]  /*11420*/  IMAD.X R5, R3, 0x1, R0, P1 ;  /* 0x0000000103057824 */ /* 0x000fe400008e0600 */
[----:B------:R-:W3:Y:S04]  /*11430*/  LDL.LU R3, [R1+0x50] ;  /* 0x0000500001037983 */ /* 0x000ee80000300800 */
[----:B------:R-:W3:Y:S01]  /*11440*/  LDL R19, [R1+0x44c] ;  /* 0x00044c0001137983 */ /* 0x000ee20000100800 */
[----:B------:R-:W-:-:S03]  /*11450*/  PRMT R7, RZ, 0x7610, R7 ;  /* 0x00007610ff077816 */ /* 0x000fc60000000007 */
[----:B------:R-:W3:Y:S04]  /*11460*/  LDL R17, [R1+0x39c] ;  /* 0x00039c0001117983 */ /* 0x000ee80000100800 */
[----:B------:R0:W-:Y:S04]  /*11470*/  STS.U16 [R29+UR4+0x3100], R25 ;  /* 0x003100191d007988 */ /* 0x0001e80008000404 */
[----:B------:R2:W3:Y:S04]  /*11480*/  @!P0 LDG.E.U16 R7, desc[UR10][R4.64] ;  /* 0x0000000a04078981 */ /* 0x0004e8000c1e1500 */
[----:B------:R1:W-:Y:S04]  /*11490*/  STS.U16 [R29+UR4+0x3300], R27 ;  /* 0x0033001b1d007988 */ /* 0x0003e80008000404 */
[----:B0-----:R-:W3:Y:S04]  /*114a0*/  LDL.LU R25, [R1+0x4c] ;  /* 0x00004c0001197983 */ /* 0x001ee80000300800 */
[----:B-1----:R-:W3:Y:S01]  /*114b0*/  LDL.LU R27, [R1+0x48] ;  /* 0x00004800011b7983 */ /* 0x002ee20000300800 */
[----:B--2---:R-:W-:-:S03]  /*114c0*/  IADD3 R4, P1, PT, R10, R2, RZ ;  /* 0x000000020a047210 */ /* 0x004fc60007f3e0ff */
[----:B------:R-:W2:Y:S02]  /*114d0*/  LDL R10, [R1+0x42c] ;  /* 0x00042c00010a7983 */ /* 0x000ea40000100800 */
[----:B------:R-:W-:Y:S02]  /*114e0*/  IMAD.X R5, R9, 0x1, R0, P1 ;  /* 0x0000000109057824 */ /* 0x000fe400008e0600 */
[----:B------:R-:W2:Y:S01]  /*114f0*/  LDL R9, [R1+0x234] ;  /* 0x0002340001097983 */ /* 0x000ea20000100800 */
[----:B------:R-:W-:-:S03]  /*11500*/  PRMT R6, RZ, 0x7610, R6 ;  /* 0x00007610ff067816 */ /* 0x000fc60000000006 */
[----:B------:R0:W-:Y:S04]  /*11510*/  STS.U16 [R29+UR4+0x3700], R16 ;  /* 0x003700101d007988 */ /* 0x0001e80008000404 */
[----:B------:R1:W-:Y:S04]  /*11520*/  STS.U16 [R29+UR4+0x2f00], R23 ;  /* 0x002f00171d007988 */ /* 0x0003e80008000404 */
[----:B------:R1:W2:Y:S04]  /*11530*/  @!P0 LDG.E.U16 R6, desc[UR10][R4.64] ;  /* 0x0000000a04068981 */ /* 0x0002a8000c1e1500 */
[----:B0-----:R-:W2:Y:S04]  /*11540*/  LDL.LU R16, [R1+0x34] ;  /* 0x0000340001107983 */ /* 0x001ea80000300800 */
[----:B-1----:R-:W2:Y:S01]  /*11550*/  LDL R23, [R1+0x40c] ;  /* 0x00040c0001177983 */ /* 0x002ea20000100800 */
[----:B------:R-:W-:-:S03]  /*11560*/  PRMT R5, RZ, 0x7610, R5 ;  /* 0x00007610ff057816 */ /* 0x000fc60000000005 */
[----:B------:R3:W-:Y:S01]  /*11570*/  STS.U16 [R29+UR4+0x3500], R15 ;  /* 0x0035000f1d007988 */ /* 0x0007e20008000404 */
[----:B------:R-:W-:Y:S02]  /*11580*/  PRMT R4, RZ, 0x7610, R4 ;  /* 0x00007610ff047816 */ /* 0x000fe40000000004 */
[----:B----4-:R-:W-:-:S05]  /*11590*/  IADD3 R14, P1, PT, R14, R2, RZ ;  /* 0x000000020e0e7210 */ /* 0x010fca0007f3e0ff */
[--C-:B---3--:R-:W-:Y:S02]  /*115a0*/  IMAD.X R15, R21, 0x1, R0.reuse, P1 ;  /* 0x00000001150f7824 */ /* 0x108fe400008e0600 */
[----:B------:R-:W3:Y:S04]  /*115b0*/  LDL R21, [R1+0x214] ;  /* 0x0002140001157983 */ /* 0x000ee80000100800 */
[----:B------:R0:W4:Y:S02]  /*115c0*/  @!P0 LDG.E.U16 R5, desc[UR10][R14.64] ;  /* 0x0000000a0e058981 */ /* 0x000124000c1e1500 */
[----:B0-----:R-:W-:Y:S02]  /*115d0*/  IADD3 R14, P1, PT, R19, R2, RZ ;  /* 0x00000002130e7210 */ /* 0x001fe40007f3e0ff */
[----:B------:R-:W4:Y:S03]  /*115e0*/  LDL R19, [R1+0x3f8] ;  /* 0x0003f80001137983 */ /* 0x000f260000100800 */
[----:B------:R-:W-:-:S02]  /*115f0*/  IMAD.X R15, R17, 0x1, R0, P1 ;  /* 0x00000001110f7824 */ /* 0x000fc400008e0600 */
[----:B------:R-:W4:Y:S04]  /*11600*/  LDL R17, [R1+0x1f4] ;  /* 0x0001f40001117983 */ /* 0x000f280000100800 */
[----:B------:R0:W-:Y:S04]  /*11610*/  STS.U16 [R29+UR4+0x3900], R13 ;  /* 0x0039000d1d007988 */ /* 0x0001e80008000404 */
[----:B------:R2:W4:Y:S04]  /*11620*/  @!P0 LDG.E.U16 R4, desc[UR10][R14.64] ;  /* 0x0000000a0e048981 */ /* 0x000528000c1e1500 */
[----:B0-----:R-:W4:Y:S04]  /*11630*/  LDL R13, [R1+0x3e8] ;  /* 0x0003e800010d7983 */ /* 0x001f280000100800 */
[----:B------:R0:W-:Y:S04]  /*11640*/  STS.U16 [R29+UR4+0x3b00], R3 ;  /* 0x003b00031d007988 */ /* 0x0001e80008000404 */
[----:B0-----:R-:W4:Y:S01]  /*11650*/  LDL R3, [R1+0x1d0] ;  /* 0x0001d00001037983 */ /* 0x001f220000100800 */
[----:B--2---:R-:W-:-:S03]  /*11660*/  IADD3 R14, P1, PT, R10, R2, RZ ;  /* 0x000000020a0e7210 */ /* 0x004fc60007f3e0ff */
[----:B------:R-:W2:Y:S02]  /*11670*/  LDL R10, [R1+0x1d4] ;  /* 0x0001d400010a7983 */ /* 0x000ea40000100800 */
[----:B------:R-:W-:Y:S02]  /*11680*/  IMAD.X R15, R9, 0x1, R0, P1 ;  /* 0x00000001090f7824 */ /* 0x000fe400008e0600 */
[----:B------:R-:W2:Y:S01]  /*11690*/  LDL R9, [R1+0x3d8] ;  /* 0x0003d80001097983 */ /* 0x000ea20000100800 */
[----:B------:R-:W-:-:S06]  /*116a0*/  PRMT R11, RZ, 0x7610, R11 ;  /* 0x00007610ff0b7816 */ /* 0x000fcc000000000b */
[----:B------:R0:W2:Y:S01]  /*116b0*/  @!P0 LDG.E.U16 R11, desc[UR10][R14.64] ;  /* 0x0000000a0e0b8981 */ /* 0x0000a2000c1e1500 */
[----:B------:R-:W-:Y:S02]  /*116c0*/  PRMT R12, RZ, 0x7610, R12 ;  /* 0x00007610ff0c7816 */ /* 0x000fe4000000000c */
[----:B0-----:R-:W-:Y:S02]  /*116d0*/  IADD3 R14, P1, PT, R23, R2, RZ ;  /* 0x00000002170e7210 */ /* 0x001fe40007f3e0ff */
[----:B------:R-:W-:Y:S02]  /*116e0*/  PRMT R18, RZ, 0x7610, R18 ;  /* 0x00007610ff127816 */ /* 0x000fe40000000012 */
[----:B------:R-:W-:Y:S02]  /*116f0*/  PRMT R20, RZ, 0x7610, R20 ;  /* 0x00007610ff147816 */ /* 0x000fe40000000014 */
[----:B------:R-:W-:Y:S01]  /*11700*/  PRMT R22, RZ, 0x7610, R22 ;  /* 0x00007610ff167816 */ /* 0x000fe20000000016 */
[----:B---3--:R-:W-:-:S05]  /*11710*/  IMAD.X R15, R21, 0x1, R0, P1 ;  /* 0x00000001150f7824 */ /* 0x008fca00008e0600 */
[----:B------:R4:W3:Y:S02]  /*11720*/  @!P0 LDG.E.U16 R12, desc[UR10][R14.64] ;  /* 0x0000000a0e0c8981 */ /* 0x0008e4000c1e1500 */
[----:B----4-:R-:W-:-:S05]  /*11730*/  IADD3 R14, P1, PT, R19, R2, RZ ;  /* 0x00000002130e7210 */ /* 0x010fca0007f3e0ff */
[----:B------:R-:W-:-:S05]  /*11740*/  IMAD.X R15, R17, 0x1, R0, P1 ;  /* 0x00000001110f7824 */ /* 0x000fca00008e0600 */
[----:B------:R0:W4:Y:S02]  /*11750*/  @!P0 LDG.E.U16 R18, desc[UR10][R14.64] ;  /* 0x0000000a0e128981 */ /* 0x000124000c1e1500 */
[----:B0-----:R-:W-:-:S05]  /*11760*/  IADD3 R14, P1, PT, R13, R2, RZ ;  /* 0x000000020d0e7210 */ /* 0x001fca0007f3e0ff */
[----:B--2---:R-:W-:-:S05]  /*11770*/  IMAD.X R15, R10, 0x1, R0, P1 ;  /* 0x000000010a0f7824 */ /* 0x004fca00008e0600 */
[----:B------:R0:W2:Y:S02]  /*11780*/  @!P0 LDG.E.U16 R20, desc[UR10][R14.64] ;  /* 0x0000000a0e148981 */ /* 0x0000a4000c1e1500 */
[----:B0-----:R-:W-:-:S05]  /*11790*/  IADD3 R14, P1, PT, R9, R2, RZ ;  /* 0x00000002090e7210 */ /* 0x001fca0007f3e0ff */
[----:B------:R-:W-:-:S05]  /*117a0*/  IMAD.X R15, R3, 0x1, R0, P1 ;  /* 0x00000001030f7824 */ /* 0x000fca00008e0600 */
[----:B------:R0:W2:Y:S04]  /*117b0*/  @!P0 LDG.E.U16 R22, desc[UR10][R14.64] ;  /* 0x0000000a0e168981 */ /* 0x0000a8000c1e1500 */
[----:B------:R-:W0:Y:S04]  /*117c0*/  LDL R15, [R1+0x3c8] ;  /* 0x0003c800010f7983 */ /* 0x000e280000100800 */
[----:B------:R-:W2:Y:S04]  /*117d0*/  LDL.LU R9, [R1+0x44] ;  /* 0x0000440001097983 */ /* 0x000ea80000300800 */
[----:B------:R-:W2:Y:S04]  /*117e0*/  LDL.LU R10, [R1+0x38] ;  /* 0x00003800010a7983 */ /* 0x000ea80000300800 */
[----:B------:R1:W-:Y:S04]  /*117f0*/  STS.U16 [R29+UR4+0x300], R16 ;  /* 0x000300101d007988 */ /* 0x0003e80008000404 */
[----:B------:R-:W2:Y:S04]  /*11800*/  LDL.LU R13, [R1+0x30] ;  /* 0x00003000010d7983 */ /* 0x000ea80000300800 */
[----:B-1----:R-:W2:Y:S04]  /*11810*/  LDL.LU R16, [R1+0x2c] ;  /* 0x00002c0001107983 */ /* 0x002ea80000300800 */
[----:B------:R-:W2:Y:S04]  /*11820*/  LDL.LU R3, [R1+0x28] ;  /* 0x0000280001037983 */ /* 0x000ea80000300800 */
[----:B------:R-:W2:Y:S04]  /*11830*/  LDL.LU R17, [R1+0x14] ;  /* 0x0000140001117983 */ /* 0x000ea80000300800 */
[----:B------:R-:W2:Y:S04]  /*11840*/  LDL.LU R19, [R1+0x10] ;  /* 0x0000100001137983 */ /* 0x000ea80000300800 */
[----:B------:R-:W2:Y:S04]  /*11850*/  LDL.LU R21, [R1+0xc] ;  /* 0x00000c0001157983 */ /* 0x000ea80000300800 */
[----:B------:R1:W-:Y:S04]  /*11860*/  STS.U16 [R29+UR4+0x3d00], R25 ;  /* 0x003d00191d007988 */ /* 0x0003e80008000404 */
[----:B------:R-:W2:Y:S04]  /*11870*/  LDL.LU R23, [R1+0x8] ;  /* 0x0000080001177983 */ /* 0x000ea80000300800 */
[----:B------:R3:W-:Y:S04]  /*11880*/  STS.U16 [R29+UR4+0x3f00], R27 ;  /* 0x003f001b1d007988 */ /* 0x0007e80008000404 */
[----:B-1----:R-:W2:Y:S04]  /*11890*/  LDL.LU R25, [R1+0x4] ;  /* 0x0000040001197983 */ /* 0x002ea80000300800 */
[----:B---3--:R-:W3:Y:S01]  /*118a0*/  LDL.LU R27, [R1] ;  /* 0x00000000011b7983 */ /* 0x008ee20000300800 */
[----:B0-----:R-:W-:-:S03]  /*118b0*/  IADD3 R14, P1, PT, R15, R2, RZ ;  /* 0x000000020f0e7210 */ /* 0x001fc60007f3e0ff */
[----:B------:R-:W2:Y:S01]  /*118c0*/  LDL R15, [R1+0x1f0] ;  /* 0x0001f000010f7983 */ /* 0x000ea20000100800 */
[----:B------:R-:W-:Y:S01]  /*118d0*/  PRMT R24, RZ, 0x7610, R24 ;  /* 0x00007610ff187816 */ /* 0x000fe20000000018 */
        /* <DEDUP_REMOVED lines=9> */
[----:B------:R0:W2:Y:S04]  /*11970*/  @!P0 LDG.E.U16 R26, desc[UR10][R14.64] ;  /* 0x0000000a0e1a8981 */ /* 0x0000a8000c1e1500 */
[----:B------:R-:W2:Y:S04]  /*11980*/  LDL.LU R14, [R1+0x40] ;  /* 0x00004000010e7983 */ /* 0x000ea80000300800 */
[----:B------:R-:W0:Y:S04]  /*11990*/  LDL R15, [R1+0x3a8] ;  /* 0x0003a800010f7983 */ /* 0x000e280000100800 */
[----:B--2---:R0:W-:Y:S02]  /*119a0*/  STS.U16 [R29+UR4+0x700], R14 ;  /* 0x0007000e1d007988 */ /* 0x0041e40008000404 */
[----:B0-----:R-:W-:-:S02]  /*119b0*/  IADD3 R14, P1, PT, R15, R2, RZ ;  /* 0x000000020f0e7210 */ /* 0x001fc40007f3e0ff */
[----:B------:R-:W2:Y:S04]  /*119c0*/  LDL R15, [R1+0x230] ;  /* 0x00023000010f7983 */ /* 0x000ea80000100800 */
[----:B------:R0:W-:Y:S04]  /*119d0*/  STS.U16 [R29+UR4+0x500], R28 ;  /* 0x0005001c1d007988 */ /* 0x0001e80008000404 */
[----:B------:R1:W-:Y:S01]  /*119e0*/  STL [R1+0xc70], R2 ;  /* 0x000c700201007387 */ /* 0x0003e20000100800 */
[----:B0-----:R-:W-:-:S03]  /*119f0*/  PRMT R28, RZ, 0x7610, R28 ;  /* 0x00007610ff1c7816 */ /* 0x001fc6000000001c */
[----:B-1----:R-:W4:Y:S04]  /*11a00*/  LDL.LU R2, [R1+0x18] ;  /* 0x0000180001027983 */ /* 0x002f280000300800 */
[----:B------:R0:W-:Y:S04]  /*11a10*/  STL [R1+0x754], R0 ;  /* 0x0007540001007387 */ /* 0x0001e80000100800 */
[----:B------:R1:W-:Y:S04]  /*11a20*/  STS.U16 [R29+UR4+0x900], R9 ;  /* 0x000900091d007988 */ /* 0x0003e80008000404 */
        /* <DEDUP_REMOVED lines=8> */
[----:B---3--:R3:W-:Y:S01]  /*11ab0*/  STS.U16 [R29+UR4+0x2500], R27 ;  /* 0x0025001b1d007988 */ /* 0x0087e20008000404 */
[----:B--2---:R-:W-:-:S03]  /*11ac0*/  IMAD.X R15, R15, 0x1, R0, P1 ;  /* 0x000000010f0f7824 */ /* 0x004fc600008e0600 */
[----:B0-----:R-:W2:Y:S04]  /*11ad0*/  LDL.LU R0, [R1+0x1c] ;  /* 0x00001c0001007983 */ /* 0x001ea80000300800 */
[----:B------:R0:W2:Y:S04]  /*11ae0*/  @!P0 LDG.E.U16 R28, desc[UR10][R14.64] ;  /* 0x0000000a0e1c8981 */ /* 0x0000a8000c1e1500 */
[----:B------:R-:W2:Y:S04]  /*11af0*/  LDL.LU R14, [R1+0x24] ;  /* 0x00002400010e7983 */ /* 0x000ea80000300800 */
[----:B------:R-:W2:Y:S04]  /*11b00*/  LDL.LU R15, [R1+0x20] ;  /* 0x00002000010f7983 */ /* 0x000ea80000300800 */
[----:B-1----:R-:W2:Y:S04]  /*11b10*/  LDL.LU R9, [R1+0xd84] ;  /* 0x000d840001097983 */ /* 0x002ea80000300800 */
        /* <DEDUP_REMOVED lines=8> */
[----:B---3--:R-:W3:Y:S04]  /*11ba0*/  LDL.LU R27, [R1+0x88] ;  /* 0x00008800011b7983 */ /* 0x008ee80000300800 */
[----:B------:R1:W-:Y:S04]  /*11bb0*/  STS.U16 [R29+UR4+0x1100], R3 ;  /* 0x001100031d007988 */ /* 0x0003e80008000404 */
[----:B----4-:R-:W-:Y:S01]  /*11bc0*/  STS.U16 [R29+UR4+0x1900], R2 ;  /* 0x001900021d007988 */ /* 0x010fe20008000404 */
[----:B-1----:R-:W1:Y:S01]  /*11bd0*/  S2R R3, SR_TID.X ;  /* 0x0000000000037919 */ /* 0x002e620000002100 */
[----:B------:R-:W4:Y:S01]  /*11be0*/  S2UR UR7, SR_CgaCtaId ;  /* 0x00000000000779c3 */ /* 0x000f220000008800 */
[----:B------:R-:W-:-:S02]  /*11bf0*/  UMOV UR6, 0x400 ;  /* 0x0000040000067882 */ /* 0x000fc40000000000 */
[----:B----4-:R-:W-:Y:S01]  /*11c00*/  ULEA UR6, UR7, UR6, 0x18 ;  /* 0x0000000607067291 */ /* 0x010fe2000f8ec0ff */
[----:B-1----:R-:W-:-:S05]  /*11c10*/  IMAD.SHL.U32 R3, R3, 0x2, RZ ;  /* 0x0000000203037824 */ /* 0x002fca00078e00ff */
[----:B------:R-:W-:Y:S01]  /*11c20*/  LOP3.LUT R3, R3, 0x7e, RZ, 0xc0, !PT ;  /* 0x0000007e03037812 */ /* 0x000fe200078ec0ff */
[----:B--2---:R1:W-:Y:S04]  /*11c30*/  STS.U16 [R29+UR4+0x1700], R0 ;  /* 0x001700001d007988 */ /* 0x0043e80008000404 */
[----:B-1----:R-:W2:Y:S04]  /*11c40*/  LDL.LU R0, [R1+0x64] ;  /* 0x0000640001007983 */ /* 0x002ea80000300800 */
[----:B------:R-:W-:Y:S04]  /*11c50*/  STS.U16 [R29+UR4+0x1300], R14 ;  /* 0x0013000e1d007988 */ /* 0x000fe80008000404 */
[----:B------:R-:W-:Y:S04]  /*11c60*/  STS.U16 [R29+UR4+0x1500], R15 ;  /* 0x0015000f1d007988 */ /* 0x000fe80008000404 */
[----:B------:R-:W4:Y:S04]  /*11c70*/  LDL.LU R2, [R1+0x58] ;  /* 0x0000580001027983 */ /* 0x000f280000300800 */
[----:B------:R-:W-:Y:S04]  /*11c80*/  STS.U16 [R29+UR4+0x2900], R13 ;  /* 0x0029000d1d007988 */ /* 0x000fe80008000404 */
[----:B------:R1:W-:Y:S02]  /*11c90*/  STS.U16 [R29+UR4+0x2700], R16 ;  /* 0x002700101d007988 */ /* 0x0003e40008000404 */
[----:B-1----:R-:W0:Y:S01]  /*11ca0*/  S2R R29, SR_TID.X ;  /* 0x00000000001d7919 */ /* 0x002e220000002100 */
[----:B------:R-:W1:Y:S01]  /*11cb0*/  S2R R16, SR_TID.X ;  /* 0x0000000000107919 */ /* 0x000e620000002100 */
[----:B0-----:R-:W-:Y:S01]  /*11cc0*/  IMAD.SHL.U32 R14, R29, 0x20, RZ ;  /* 0x000000201d0e7824 */ /* 0x001fe200078e00ff */
[----:B------:R-:W-:-:S04]  /*11cd0*/  SHF.R.S32.HI R15, RZ, 0x2, R29 ;  /* 0x00000002ff0f7819 */ /* 0x000fc8000001141d */
[----:B------:R-:W-:Y:S02]  /*11ce0*/  LOP3.LUT R14, R14, 0x60, RZ, 0xc0, !PT ;  /* 0x000000600e0e7812 */ /* 0x000fe400078ec0ff */
[----:B------:R-:W-:-:S04]  /*11cf0*/  SGXT R13, R15, 0x1 ;  /* 0x000000010f0d781a */ /* 0x000fc80000000200 */
[----:B------:R-:W-:Y:S01]  /*11d00*/  LOP3.LUT R13, R14, 0x90, R13, 0xf8, !PT ;  /* 0x000000900e0d7812 */ /* 0x000fe200078ef80d */
[C---:B------:R-:W-:Y:S02]  /*11d10*/  IMAD.SHL.U32 R14, R29.reuse, 0x40, RZ ;  /* 0x000000401d0e7824 */ /* 0x040fe400078e00ff */
[----:B------:R-:W-:-:S03]  /*11d20*/  IMAD.SHL.U32 R15, R29, 0x8, RZ ;  /* 0x000000081d0f7824 */ /* 0x000fc600078e00ff */
[----:B------:R-:W-:Y:S01]  /*11d30*/  LOP3.LUT R14, R14, 0x1c0, RZ, 0xc0, !PT ;  /* 0x000001c00e0e7812 */ /* 0x000fe200078ec0ff */
[----:B-1----:R-:W-:-:S03]  /*11d40*/  IMAD.SHL.U32 R16, R16, 0x2, RZ ;  /* 0x0000000210107824 */ /* 0x002fc600078e00ff */
[----:B------:R-:W-:Y:S02]  /*11d50*/  LOP3.LUT R14, R14, 0x30, R15, 0xf8, !PT ;  /* 0x000000300e0e7812 */ /* 0x000fe400078ef80f */
[--C-:B------:R-:W-:Y:S02]  /*11d60*/  LOP3.LUT R13, R13, 0x10, R16.reuse, 0x78, !PT ;  /* 0x000000100d0d7812 */ /* 0x100fe400078e7810 */
[----:B------:R-:W-:Y:S01]  /*11d70*/  LOP3.LUT R14, R14, 0x30, R16, 0x78, !PT ;  /* 0x000000300e0e7812 */ /* 0x000fe200078e7810 */
[C---:B------:R-:W-:Y:S01]  /*11d80*/  IMAD.SHL.U32 R16, R29.reuse, 0x10, RZ ;  /* 0x000000101d107824 */ /* 0x040fe200078e00ff */
[----:B------:R-:W-:-:S04]  /*11d90*/  LOP3.LUT R29, R29, 0x20, RZ, 0xc0, !PT ;  /* 0x000000201d1d7812 */ /* 0x000fc800078ec0ff */
[----:B------:R-:W-:Y:S01]  /*11da0*/  LOP3.LUT R16, R16, 0x100, RZ, 0xc0, !PT ;  /* 0x0000010010107812 */ /* 0x000fe200078ec0ff */
[----:B------:R-:W-:Y:S01]  /*11db0*/  IMAD.SHL.U32 R29, R29, 0x10, RZ ;  /* 0x000000101d1d7824 */ /* 0x000fe200078e00ff */
[----:B------:R-:W-:Y:S02]  /*11dc0*/  LOP3.LUT R15, R3, 0x30, RZ, 0x3c, !PT ;  /* 0x00000030030f7812 */ /* 0x000fe400078e3cff */
[----:B------:R-:W-:Y:S02]  /*11dd0*/  IADD3 R13, PT, PT, R13, UR6, R16 ;  /* 0x000000060d0d7c10 */ /* 0x000fe4000fffe010 */
[----:B------:R-:W4:Y:S01]  /*11de0*/  LDL.LU R16, [R1+0x70] ;  /* 0x0000700001107983 */ /* 0x000f220000300800 */
[----:B------:R-:W-:-:S03]  /*11df0*/  IADD3 R3, PT, PT, R14, UR6, R29 ;  /* 0x000000060e037c10 */ /* 0x000fc6000fffe01d */
[----:B------:R-:W4:Y:S04]  /*11e00*/  LDL.LU R14, [R1+0x84] ;  /* 0x00008400010e7983 */ /* 0x000f280000300800 */
[----:B------:R-:W4:Y:S04]  /*11e10*/  LDL.LU R29, [R1+0x78] ;  /* 0x00007800011d7983 */ /* 0x000f280000300800 */
[----:B------:R0:W-:Y:S04]  /*11e20*/  STS.U16 [R15+UR4+0x2b80], R17 ;  /* 0x002b80110f007988 */ /* 0x0001e80008000404 */
[----:B------:R1:W-:Y:S04]  /*11e30*/  STS.U16 [R15+UR4+0x2d80], R19 ;  /* 0x002d80130f007988 */ /* 0x0003e80008000404 */
[----:B------:R3:W-:Y:S04]  /*11e40*/  STS.U16 [R15+UR4+0x2f80], R21 ;  /* 0x002f80150f007988 */ /* 0x0007e80008000404 */
[----:B0-----:R-:W4:Y:S04]  /*11e50*/  LDL.LU R17, [R1+0xd74] ;  /* 0x000d740001117983 */ /* 0x001f280000300800 */
[----:B-1----:R-:W4:Y:S04]  /*11e60*/  LDL.LU R19, [R1+0xd70] ;  /* 0x000d700001137983 */ /* 0x002f280000300800 */
[----:B---3--:R-:W3:Y:S04]  /*11e70*/  LDL.LU R21, [R1+0xd6c] ;  /* 0x000d6c0001157983 */ /* 0x008ee80000300800 */
[----:B------:R0:W-:Y:S04]  /*11e80*/  STS.U16 [R15+UR4+0x3180], R23 ;  /* 0x003180170f007988 */ /* 0x0001e80008000404 */
[----:B------:R1:W-:Y:S04]  /*11e90*/  STS.U16 [R15+UR4+0x3380], R25 ;  /* 0x003380190f007988 */ /* 0x0003e80008000404 */
[----:B------:R1:W-:Y:S04]  /*11ea0*/  STS.U16 [R15+UR4+0x3580], R27 ;  /* 0x0035801b0f007988 */ /* 0x0003e80008000404 */
[----:B0-----:R-:W3:Y:S04]  /*11eb0*/  LDL.LU R23, [R1+0xd68] ;  /* 0x000d680001177983 */ /* 0x001ee80000300800 */
[----:B-1----:R-:W3:Y:S04]  /*11ec0*/  LDL.LU R25, [R1+0xd64] ;  /* 0x000d640001197983 */ /* 0x002ee80000300800 */
[----:B------:R-:W3:Y:S04]  /*11ed0*/  LDL.LU R27, [R1+0xd60] ;  /* 0x000d6000011b7983 */ /* 0x000ee80000300800 */
[----:B------:R-:W-:Y:S04]  /*11ee0*/  STS.U16 [R15+UR4+0xd80], R10 ;  /* 0x000d800a0f007988 */ /* 0x000fe80008000404 */
        /* <DEDUP_REMOVED lines=14> */
[----:B------:R-:W-:Y:S04]  /*11fd0*/  STL [R1+0xd08], R13 ;  /* 0x000d080d01007387 */ /* 0x000fe80000100800 */
[----:B--2---:R-:W-:Y:S04]  /*11fe0*/  STS.U16 [R15+UR4+0x3d80], R0 ;  /* 0x003d80000f007988 */ /* 0x004fe80008000404 */
[----:B----4-:R-:W-:Y:S04]  /*11ff0*/  STS.U16 [R15+UR4+0x3f80], R2 ;  /* 0x003f80020f007988 */ /* 0x010fe80008000404 */
[----:B------:R-:W-:Y:S04]  /*12000*/  STS.U16 [R15+UR4+0x3b80], R16 ;  /* 0x003b80100f007988 */ /* 0x000fe80008000404 */
[----:B------:R-:W-:Y:S04]  /*12010*/  STS.U16 [R15+UR4+0x3780], R14 ;  /* 0x0037800e0f007988 */ /* 0x000fe80008000404 */
[----:B------:R-:W-:Y:S04]  /*12020*/  STS.U16 [R15+UR4+0x3980], R29 ;  /* 0x0039801d0f007988 */ /* 0x000fe80008000404 */
[----:B------:R-:W-:Y:S04]  /*12030*/  STS.U16 [R15+UR4+0xb80], R17 ;  /* 0x000b80110f007988 */ /* 0x000fe80008000404 */
[----:B------:R-:W-:Y:S04]  /*12040*/  STS.U16 [R15+UR4+0x980], R19 ;  /* 0x000980130f007988 */ /* 0x000fe80008000404 */
[----:B---3--:R-:W-:Y:S04]  /*12050*/  STS.U16 [R15+UR4+0x780], R21 ;  /* 0x000780150f007988 */ /* 0x008fe80008000404 */
[----:B------:R-:W-:Y:S04]  /*12060*/  STS.U16 [R15+UR4+0x580], R23 ;  /* 0x000580170f007988 */ /* 0x000fe80008000404 */
[----:B------:R-:W-:Y:S04]  /*12070*/  STS.U16 [R15+UR4+0x380], R25 ;  /* 0x000380190f007988 */ /* 0x000fe80008000404 */
[----:B------:R-:W-:Y:S01]  /*12080*/  STS.U16 [R15+UR4+0x180], R27 ;  /* 0x0001801b0f007988 */ /* 0x000fe20008000404 */
[----:B------:R-:W-:Y:S06]  /*12090*/  BAR.SYNC.DEFER_BLOCKING 0x0 ;  /* 0x0000000000007b1d */ /* 0x000fec0000010000 */
[----:B------:R-:W0:Y:S04]  /*120a0*/  LDSM.16.M88.4 R4, [R3] ;  /* 0x000000000304783b */ /* 0x000e280000000200 */
[----:B------:R-:W-:Y:S04]  /*120b0*/  LDSM.16.MT88.4 R20, [R13+0x4000] ;  /* 0x004000000d14783b */ /* 0x000fe80000004200 */
[----:B------:R-:W-:Y:S01]  /*120c0*/  LDSM.16.M88.4 R16, [R3+0x1c00] ;  /* 0x001c00000310783b */ /* 0x000fe20000000200 */
[----:B0-----:R-:W-:-:S03]  /*120d0*/  IMAD.MOV.U32 R29, RZ, RZ, R4 ;  /* 0x000000ffff1d7224 */ /* 0x001fc600078e0004 */
[----:B------:R-:W-:Y:S01]  /*120e0*/  STL.64 [R1+0x1a8], R6 ;  /* 0x0001a80601007387 */ /* 0x000fe20000100a00 */
[----:B------:R-:W-:-:S03]  /*120f0*/  IMAD.MOV.U32 R28, RZ, RZ, R5 ;  /* 0x000000ffff1c7224 */ /* 0x000fc600078e0005 */
[----:B------:R-:W0:Y:S02]  /*12100*/  LDSM.16.M88.4 R4, [R3+0x400] ;  /* 0x000400000304783b */ /* 0x000e240000000200 */
[----:B0-----:R-:W-:Y:S02]  /*12110*/  IMAD.MOV.U32 R15, RZ, RZ, R4 ;  /* 0x000000ffff0f7224 */ /* 0x001fe400078e0004 */
[----:B------:R-:W-:Y:S01]  /*12120*/  STL.64 [R1+0x198], R6 ;  /* 0x0001980601007387 */ /* 0x000fe20000100a00 */
[----:B------:R-:W-:-:S03]  /*12130*/  IMAD.MOV.U32 R14, RZ, RZ, R5 ;  /* 0x000000ffff0e7224 */ /* 0x000fc600078e0005 */
[----:B------:R-:W0:Y:S02]  /*12140*/  LDSM.16.M88.4 R4, [R3+0x800] ;  /* 0x000800000304783b */ /* 0x000e240000000200 */
[----:B0-----:R-:W-:Y:S02]  /*12150*/  IMAD.MOV.U32 R25, RZ, RZ, R4 ;  /* 0x000000ffff197224 */ /* 0x001fe400078e0004 */
[----:B------:R-:W-:Y:S01]  /*12160*/  IMAD.MOV.U32 R24, RZ, RZ, R5 ;  /* 0x000000ffff187224 */ /* 0x000fe200078e0005 */
[----:B------:R-:W-:Y:S04]  /*12170*/  STL.64 [R1+0x188], R6 ;  /* 0x0001880601007387 */ /* 0x000fe80000100a00 */
[----:B------:R0:W-:Y:S04]  /*12180*/  STL.64 [R1+0xd58], R24 ;  /* 0x000d581801007387 */ /* 0x0001e80000100a00 */
[----:B------:R-:W1:Y:S04]  /*12190*/  LDSM.16.M88.4 R4, [R3+0xc00] ;  /* 0x000c00000304783b */ /* 0x000e680000000200 */
[----:B0-----:R-:W2:Y:S04]  /*121a0*/  LDL.LU.64 R24, [R1+0x670] ;  /* 0x0006700001187983 */ /* 0x001ea80000300a00 */
[----:B------:R-:W2:Y:S01]  /*121b0*/  LDL.LU.64 R26, [R1+0x678] ;  /* 0x00067800011a7983 */ /* 0x000ea20000300a00 */
[----:B-1----:R-:W-:-:S03]  /*121c0*/  IMAD.MOV.U32 R9, RZ, RZ, R4 ;  /* 0x000000ffff097224 */ /* 0x002fc600078e0004 */
        /* <DEDUP_REMOVED lines=14> */
[----:B------:R-:W0:Y:S04]  /*122b0*/  LDSM.16.M88.4 R4, [R3+0x2000] ;  /* 0x002000000304783b */ /* 0x000e280000000200 */
[----:B0-----:R-:W-:Y:S04]  /*122c0*/  STL.64 [R1+0xd30], R6 ;  /* 0x000d300601007387 */ /* 0x001fe80000100a00 */
[----:B------:R0:W-:Y:S02]  /*122d0*/  STL.64 [R1+0xd28], R4 ;  /* 0x000d280401007387 */ /* 0x0001e40000100a00 */
[----:B0-----:R-:W-:-:S02]  /*122e0*/  IMAD.MOV.U32 R4, RZ, RZ, R29 ;  /* 0x000000ffff047224 */ /* 0x001fc400078e001d */
[----:B------:R-:W-:-:S07]  /*122f0*/  IMAD.MOV.U32 R5, RZ, RZ, R28 ;  /* 0x000000ffff057224 */ /* 0x000fce00078e001c */
[----:B--2---:R-:W-:Y:S01]  /*12300*/  HMMA.16816.F32.BF16 R4, R20, R4, R24 ;  /* 0x000000041404723c */ /* 0x004fe20000041818 */
[----:B------:R-:W2:-:S15]  /*12310*/  LDL.LU.64 R24, [R1+0xd58] ;  /* 0x000d580001187983 */ /* 0x000e9e0000300a00 */
[----:B------:R-:W-:-:S03]  /*12320*/  NOP ;  /* 0x0000000000007918 */ /* 0x000fc60000000000 */
[----:B------:R2:W-:Y:S04]  /*12330*/  STL.64 [R1+0xb0], R4 ;  /* 0x0000b00401007387 */ /* 0x0005e80000100a00 */
[----:B------:R-:W-:Y:S01]  /*12340*/  STL.64 [R1+0xb8], R6 ;  /* 0x0000b80601007387 */ /* 0x000fe20000100a00 */
[----:B--2---:R-:W-:Y:S02]  /*12350*/  IMAD.MOV.U32 R4, RZ, RZ, R25 ;  /* 0x000000ffff047224 */ /* 0x004fe400078e0019 */
[----:B------:R-:W-:-:S05]  /*12360*/  IMAD.MOV.U32 R5, RZ, RZ, R24 ;  /* 0x000000ffff057224 */ /* 0x000fca00078e0018 */
[----:B------:R0:W-:Y:S04]  /*12370*/  STL.64 [R1+0xd40], R4 ;  /* 0x000d400401007387 */ /* 0x0001e80000100a00 */
[----:B------:R-:W2:Y:S04]  /*12380*/  LDL.LU.64 R24, [R1+0x600] ;  /* 0x0006000001187983 */ /* 0x000ea80000300a00 */
[----:B------:R-:W3:Y:S01]  /*12390*/  LDL.LU.64 R26, [R1+0x608] ;  /* 0x00060800011a7983 */ /* 0x000ee20000300a00 */
[----:B0-----:R-:W-:Y:S02]  /*123a0*/  IMAD.MOV.U32 R4, RZ, RZ, R15 ;  /* 0x000000ffff047224 */ /* 0x001fe400078e000f */
[----:B------:R-:W-:Y:S01]  /*123b0*/  IMAD.MOV.U32 R5, RZ, RZ, R14 ;  /* 0x000000ffff057224 */ /* 0x000fe200078e000e */
[----:B---3--:R-:W-:Y:S04]  /*123c0*/  STL.64 [R1+0xcd8], R26 ;  /* 0x000cd81a01007387 */ /* 0x008fe80000100a00 */
[----:B--2---:R0:W-:Y:S02]  /*123d0*/  STL.64 [R1+0xcd0], R24 ;  /* 0x000cd01801007387 */ /* 0x0041e40000100a00 */
[----:B0-----:R-:W-:Y:S01]  /*123e0*/  IMAD.MOV.U32 R24, RZ, RZ, R13 ;  /* 0x000000ffff187224 */ /* 0x001fe200078e000d */
[----:B------:R-:W-:-:S05]  /*123f0*/  MOV R25, R12 ;  /* 0x0000000c00197202 */ /* 0x000fca0000000f00 */
[----:B------:R-:W-:Y:S04]  /*12400*/  STL.64 [R1+0xce8], R24 ;  /* 0x000ce81801007387 */ /* 0x000fe80000100a00 */
[----:B------:R-:W2:Y:S04]  /*12410*/  LDL.LU.64 R12, [R1+0x630] ;  /* 0x00063000010c7983 */ /* 0x000ea80000300a00 */
[----:B------:R-:W3:Y:S04]  /*12420*/  LDL.LU.64 R14, [R1+0x638] ;  /* 0x00063800010e7983 */ /* 0x000ee80000300a00 */
[----:B---3--:R-:W-:Y:S04]  /*12430*/  STL.64 [R1+0xd18], R14 ;  /* 0x000d180e01007387 */ /* 0x008fe80000100a00 */
[----:B--2---:R0:W-:Y:S02]  /*12440*/  STL.64 [R1+0xd10], R12 ;  /* 0x000d100c01007387 */ /* 0x0041e40000100a00 */
[----:B0-----:R-:W-:-:S02]  /*12450*/  IMAD.MOV.U32 R12, RZ, RZ, R9 ;  /* 0x000000ffff0c7224 */ /* 0x001fc400078e0009 */
[----:B------:R-:W-:-:S05]  /*12460*/  IMAD.MOV.U32 R13, RZ, RZ, R8 ;  /* 0x000000ffff0d7224 */ /* 0x000fca00078e0008 */
[----:B------:R0:W-:Y:S04]  /*12470*/  STL.64 [R1+0xd38], R12 ;  /* 0x000d380c01007387 */ /* 0x0001e80000100a00 */
[----:B0-----:R-:W2:Y:S04]  /*12480*/  LDL.LU.64 R12, [R1+0x650] ;  /* 0x00065000010c7983 */ /* 0x001ea80000300a00 */
[----:B------:R-:W3:Y:S01]  /*12490*/  LDL.LU.64 R14, [R1+0x658] ;  /* 0x00065800010e7983 */ /* 0x000ee20000300a00 */
[----:B------:R-:W-:Y:S02]  /*124a0*/  IMAD.MOV.U32 R24, RZ, RZ, R11 ;  /* 0x000000ffff187224 */ /* 0x000fe400078e000b */
[----:B------:R-:W-:Y:S01]  /*124b0*/  IMAD.MOV.U32 R25, RZ, RZ, R10 ;  /* 0x000000ffff197224 */ /* 0x000fe200078e000a */
[----:B---3--:R-:W-:Y:S04]  /*124c0*/  STL.64 [R1+0xd50], R14 ;  /* 0x000d500e01007387 */ /* 0x008fe80000100a00 */
[----:B--2---:R0:W-:Y:S04]  /*124d0*/  STL.64 [R1+0xd48], R12 ;  /* 0x000d480c01007387 */ /* 0x0041e80000100a00 */
[----:B0-----:R-:W2:Y:S04]  /*124e0*/  LDL.LU.64 R12, [R1+0x660] ;  /* 0x00066000010c7983 */ /* 0x001ea80000300a00 */
[----:B------:R-:W2:Y:S04]  /*124f0*/  LDL.LU.64 R14, [R1+0x668] ;  /* 0x00066800010e7983 */ /* 0x000ea80000300a00 */
[----:B------:R0:W-:Y:S02]  /*12500*/  STL.64 [R1+0xd00], R24 ;  /* 0x000d001801007387 */ /* 0x0001e40000100a00 */
[----:B0-----:R-:W-:-:S02]  /*12510*/  IMAD.MOV.U32 R24, RZ, RZ, R2 ;  /* 0x000000ffff187224 */ /* 0x001fc400078e0002 */
[----:B------:R-:W-:-:S05]  /*12520*/  IMAD.MOV.U32 R25, RZ, RZ, R0 ;  /* 0x000000ffff197224 */ /* 0x000fca00078e0000 */
[----:B------:R0:W-:Y:S04]  /*12530*/  STL.64 [R1+0xd20], R24 ;  /* 0x000d201801007387 */ /* 0x0001e80000100a00 */
[----:B0-----:R-:W3:Y:S04]  /*12540*/  LDL.LU.64 R24, [R1+0x640] ;  /* 0x0006400001187983 */ /* 0x001ee80000300a00 */
[----:B------:R-:W3:Y:S04]  /*12550*/  LDL.LU.64 R26, [R1+0x648] ;  /* 0x00064800011a7983 */ /* 0x000ee80000300a00 */
[----:B------:R-:W4:Y:S04]  /*12560*/  LDL.LU.64 R8, [R1+0x5f0] ;  /* 0x0005f00001087983 */ /* 0x000f280000300a00 */
[----:B------:R-:W-:Y:S04]  /*12570*/  STL.64 [R1+0x138], R18 ;  /* 0x0001381201007387 */ /* 0x000fe80000100a00 */
[----:B------:R0:W-:Y:S04]  /*12580*/  STL.64 [R1+0xce0], R16 ;  /* 0x000ce01001007387 */ /* 0x0001e80000100a00 */
[----:B0-----:R-:W3:Y:S04]  /*12590*/  LDL.LU.64 R16, [R1+0x610] ;  /* 0x0006100001107983 */ /* 0x001ee80000300a00 */
[----:B------:R-:W3:Y:S01]  /*125a0*/  LDL.LU.64 R18, [R1+0x618] ;  /* 0x0006180001127983 */ /* 0x000ee20000300a00 */
[C---:B--2---:R-:W-:Y:S03]  /*125b0*/  HMMA.16816.F32.BF16 R4, R20.reuse, R4, R12 ;  /* 0x000000041404723c */ /* 0x044fe6000004180c */
[----:B---3--:R-:W-:Y:S04]  /*125c0*/  STL.64 [R1+0xcf8], R18 ;  /* 0x000cf81201007387 */ /* 0x008fe80000100a00 */
[----:B------:R0:W-:Y:S04]  /*125d0*/  STL.64 [R1+0xcf0], R16 ;  /* 0x000cf01001007387 */ /* 0x0001e80000100a00 */
[----:B0-----:R-:W2:Y:S04]  /*125e0*/  LDL.LU.64 R16, [R1+0x620] ;  /* 0x0006200001107983 */ /* 0x001ea80000300a00 */
[----:B------:R-:W2:Y:S04]  /*125f0*/  LDL.LU.64 R18, [R1+0x628] ;  /* 0x0006280001127983 */ /* 0x000ea80000300a00 */
[----:B------:R-:W4:Y:S04]  /*12600*/  LDL.LU.64 R10, [R1+0x5f8] ;  /* 0x0005f800010a7983 */ /* 0x000f280000300a00 */
[----:B------:R-:W3:Y:S04]  /*12610*/  LDL.LU.64 R14, [R1+0xd50] ;  /* 0x000d5000010e7983 */ /* 0x000ee80000300a00 */
[----:B------:R-:W3:Y:S04]  /*12620*/  LDL.LU.64 R12, [R1+0xd48] ;  /* 0x000d4800010c7983 */ /* 0x000ee80000300a00 */
[----:B------:R0:W-:Y:S04]  /*12630*/  STL.64 [R1+0xa0], R4 ;  /* 0x0000a00401007387 */ /* 0x0001e80000100a00 */
[----:B------:R3:W-:Y:S04]  /*12640*/  STL.64 [R1+0xa8], R6 ;  /* 0x0000a80601007387 */ /* 0x0007e80000100a00 */
[----:B0-----:R-:W3:Y:S02]  /*12650*/  LDL.LU.64 R4, [R1+0xd40] ;  /* 0x000d400001047983 */ /* 0x001ee40000300a00 */
[----:B---3--:R-:W-:Y:S02]  /*12660*/  HMMA.16816.F32.BF16 R4, R20, R4, R12 ;  /* 0x000000041404723c */ /* 0x008fe4000004180c */
[----:B------:R-:W3:-:S15]  /*12670*/  LDL.LU.64 R12, [R1+0xd38] ;  /* 0x000d3800010c7983 */ /* 0x000ede0000300a00 */
[----:B------:R-:W-:Y:S02]  /*12680*/  NOP ;  /* 0x0000000000007918 */ /* 0x000fe40000000000 */
[----:B------:R-:W-:Y:S04]  /*12690*/  STL.64 [R1+0x90], R4 ;  /* 0x0000900401007387 */ /* 0x000fe80000100a00 */
[----:B------:R0:W-:Y:S04]  /*126a0*/  STL.64 [R1+0x98], R6 ;  /* 0x0000980601007387 */ /* 0x0001e80000100a00 */
[----:B0-----:R-:W2:Y:S04]  /*126b0*/  LDL.LU.64 R6, [R1+0xd30] ;  /* 0x000d300001067983 */ /* 0x001ea80000300a00 */
[----:B------:R-:W4:Y:S01]  /*126c0*/  LDL.LU.64 R4, [R1+0xd28] ;  /* 0x000d280001047983 */ /* 0x000f220000300a00 */
[----:B---3--:R-:W-:Y:S03]  /*126d0*/  HMMA.16816.F32.BF16 R12, R20, R12, R24 ;  /* 0x0000000c140c723c */ /* 0x008fe60000041818 */
[----:B--2---:R-:W-:Y:S04]  /*126e0*/  STL.64 [R1+0x128], R6 ;  /* 0x0001280601007387 */ /* 0x004fe80000100a00 */
[----:B------:R-:W2:-:S12]  /*126f0*/  LDL.LU.64 R24, [R1+0xd20] ;  /* 0x000d200001187983 */ /* 0x000e980000300a00 */
[----:B------:R-:W-:Y:S04]  /*12700*/  STL.64 [R1+0x80], R12 ;  /* 0x0000800c01007387 */ /* 0x000fe80000100a00 */
[----:B------:R0:W-:Y:S04]  /*12710*/  STL.64 [R1+0x88], R14 ;  /* 0x0000880e01007387 */ /* 0x0001e80000100a00 */
[----:B0-----:R-:W2:Y:S04]  /*12720*/  LDL.LU.64 R14, [R1+0xd18] ;  /* 0x000d1800010e7983 */ /* 0x001ea80000300a00 */
[----:B------:R-:W2:Y:S02]  /*12730*/  LDL.LU.64 R12, [R1+0xd10] ;  /* 0x000d1000010c7983 */ /* 0x000ea40000300a00 */
[----:B--2---:R-:W-:Y:S02]  /*12740*/  HMMA.16816.F32.BF16 R24, R20, R24, R12 ;  /* 0x000000181418723c */ /* 0x004fe4000004180c */
[----:B------:R-:W2:-:S15]  /*12750*/  LDL.LU R13, [R1+0xd08] ;  /* 0x000d0800010d7983 */ /* 0x000e9e0000300800 */
[----:B------:R-:W-:Y:S02]  /*12760*/  NOP ;  /* 0x0000000000007918 */ /* 0x000fe40000000000 */
[----:B------:R0:W-:Y:S04]  /*12770*/  STL.64 [R1+0x60], R24 ;  /* 0x0000601801007387 */ /* 0x0001e80000100a00 */
[----:B0-----:R-:W3:Y:S01]  /*12780*/  LDL.LU.64 R24, [R1+0xd00] ;  /* 0x000d000001187983 */ /* 0x001ee20000300a00 */
[----:B------:R-:W-:Y:S02]  /*12790*/  IMAD.MOV.U32 R15, RZ, RZ, R26 ;  /* 0x000000ffff0f7224 */ /* 0x000fe400078e001a */
[----:B------:R-:W-:-:S05]  /*127a0*/  IMAD.MOV.U32 R14, RZ, RZ, R27 ;  /* 0x000000ffff0e7224 */ /* 0x000fca00078e001b */
[----:B------:R-:W-:Y:S04]  /*127b0*/  STL [R1+0xc94], R14 ;  /* 0x000c940e01007387 */ /* 0x000fe80000100800 */
[----:B------:R-:W-:Y:S01]  /*127c0*/  STL [R1+0xc90], R15 ;  /* 0x000c900f01007387 */ /* 0x000fe20000100800 */
[----:B---3--:R-:W-:Y:S03]  /*127d0*/  HMMA.16816.F32.BF16 R24, R20, R24, R16 ;  /* 0x000000181418723c */ /* 0x008fe60000041810 */
[----:B------:R-:W3:Y:S04]  /*127e0*/  LDL.LU.64 R18, [R1+0xcf8] ;  /* 0x000cf80001127983 */ /* 0x000ee80000300a00 */
[----:B------:R-:W3:-:S12]  /*127f0*/  LDL.LU.64 R16, [R1+0xcf0] ;  /* 0x000cf00001107983 */ /* 0x000ed80000300a00 */
[----:B------:R0:W-:Y:S04]  /*12800*/  STL.64 [R1+0x50], R24 ;  /* 0x0000501801007387 */ /* 0x0001e80000100a00 */
[----:B------:R3:W-:Y:S04]  /*12810*/  STL.64 [R1+0x58], R26 ;  /* 0x0000581a01007387 */ /* 0x0007e80000100a00 */
[----:B0-----:R-:W3:Y:S02]  /*12820*/  LDL.LU.64 R24, [R1+0xce8] ;  /* 0x000ce80001187983 */ /* 0x001ee40000300a00 */
[----:B---3--:R-:W-:Y:S02]  /*12830*/  HMMA.16816.F32.BF16 R24, R20, R24, R16 ;  /* 0x000000181418723c */ /* 0x008fe40000041810 */
[----:B------:R-:W3:-:S15]  /*12840*/  LDL.LU.64 R16, [R1+0xce0] ;  /* 0x000ce00001107983 */ /* 0x000ede0000300a00 */
[----:B------:R-:W-:Y:S02]  /*12850*/  NOP ;  /* 0x0000000000007918 */ /* 0x000fe40000000000 */
[----:B------:R-:W-:Y:S01]  /*12860*/  IMAD.MOV.U32 R14, RZ, RZ, R26 ;  /* 0x000000ffff0e7224 */ /* 0x000fe200078e001a */
[----:B------:R0:W-:Y:S01]  /*12870*/  STL.64 [R1+0x40], R24 ;  /* 0x0000401801007387 */ /* 0x0001e20000100a00 */
[----:B------:R-:W-:-:S03]  /*12880*/  IMAD.MOV.U32 R15, RZ, RZ, R27 ;  /* 0x000000ffff0f7224 */ /* 0x000fc600078e001b */
[----:B------:R-:W3:Y:S04]  /*12890*/  LDL.LU.64 R26, [R1+0xcd8] ;  /* 0x000cd800011a7983 */ /* 0x000ee80000300a00 */
[----:B0-----:R-:W3:Y:S01]  /*128a0*/  LDL.LU.64 R24, [R1+0xcd0] ;  /* 0x000cd00001187983 */ /* 0x001ee20000300a00 */
[----:B----4-:R-:W-:Y:S03]  /*128b0*/  HMMA.16816.F32.BF16 R4, R20, R4, R8 ;  /* 0x000000041404723c */ /* 0x010fe60000041808 */
[----:B------:R-:W0:Y:S04]  /*128c0*/  LDSM.16.M88.4 R8, [R3+0x2400] ;  /* 0x002400000308783b */ /* 0x000e280000000200 */
[----:B------:R1:W-:Y:S04]  /*128d0*/  STL [R1+0xc9c], R15 ;  /* 0x000c9c0f01007387 */ /* 0x0003e80000100800 */
[----:B------:R4:W-:Y:S08]  /*128e0*/  STL [R1+0xc98], R14 ;  /* 0x000c980e01007387 */ /* 0x0009f00000100800 */
[----:B-1----:R-:W-:-:S02]  /*128f0*/  IMAD.MOV.U32 R15, RZ, RZ, R6 ;  /* 0x000000ffff0f7224 */ /* 0x002fc400078e0006 */
[----:B----4-:R-:W-:Y:S02]  /*12900*/  IMAD.MOV.U32 R14, RZ, RZ, R7 ;  /* 0x000000ffff0e7224 */ /* 0x010fe400078e0007 */
[----:B0-----:R-:W-:Y:S01]  /*12910*/  IMAD.MOV.U32 R2, RZ, RZ, R9 ;  /* 0x000000ffff027224 */ /* 0x001fe200078e0009 */
[----:B---3--:R-:W-:Y:S01]  /*12920*/  HMMA.16816.F32.BF16 R16, R20, R16, R24 ;  /* 0x000000101410723c */ /* 0x008fe20000041818 */
[----:B------:R-:W-:-:S15]  /*12930*/  LDSM.16.M88.4 R24, [R3+0x2c00] ;  /* 0x002c00000318783b */ /* 0x000fde0000000200 */
[----:B------:R-:W-:-:S03]  /*12940*/  NOP ;  /* 0x0000000000007918 */ /* 0x000fc60000000000 */
[----:B------:R-:W-:Y:S04]  /*12950*/  STL.64 [R1+0x30], R16 ;  /* 0x0000301001007387 */ /* 0x000fe80000100a00 */
[----:B------:R-:W-:Y:S04]  /*12960*/  STL.64 [R1+0x38], R18 ;  /* 0x0000381201007387 */ /* 0x000fe80000100a00 */
[----:B------:R0:W-:Y:S04]  /*12970*/  STL.64 [R1+0x20], R4 ;  /* 0x0000200401007387 */ /* 0x0001e80000100a00 */
[----:B------:R-:W-:Y:S04]  /*12980*/  STL [R1+0xca4], R14 ;  /* 0x000ca40e01007387 */ /* 0x000fe80000100800 */
[----:B------:R-:W-:Y:S01]  /*12990*/  STL [R1+0xca0], R15 ;  /* 0x000ca00f01007387 */ /* 0x000fe20000100800 */
[----:B0-----:R-:W-:-:S03]  /*129a0*/  IMAD.MOV.U32 R4, RZ, RZ, R8 ;  /* 0x000000ffff047224 */ /* 0x001fc600078e0008 */
[----:B------:R-:W-:Y:S04]  /*129b0*/  STL.64 [R1+0x118], R10 ;  /* 0x0001180a01007387 */ /* 0x000fe80000100a00 */
[----:B------:R-:W0:Y:S04]  /*129c0*/  LDSM.16.M88.4 R8, [R3+0x2800] ;  /* 0x002800000308783b */ /* 0x000e280000000200 */
[----:B------:R-:W-:Y:S01]  /*129d0*/  LDSM.16.M88.4 R16, [R3+0x3800] ;  /* 0x003800000310783b */ /* 0x000fe20000000200 */
[----:B0-----:R-:W-:Y:S02]  /*129e0*/  IMAD.MOV.U32 R6, RZ, RZ, R8 ;  /* 0x000000ffff067224 */ /* 0x001fe400078e0008 */
[----:B------:R-:W-:Y:S01]  /*129f0*/  IMAD.MOV.U32 R5, RZ, RZ, R9 ;  /* 0x000000ffff057224 */ /* 0x000fe200078e0009 */
[----:B------:R-:W-:Y:S04]  /*12a00*/  STL [R1+0x108], R10 ;  /* 0x0001080a01007387 */ /* 0x000fe80000100800 */
[----:B------:R0:W-:Y:S02]  /*12a10*/  STL.64 [R1+0xcb0], R24 ;  /* 0x000cb01801007387 */ /* 0x0001e40000100a00 */
[----:B0-----:R-:W-:-:S02]  /*12a20*/  IMAD.MOV.U32 R24, RZ, RZ, R6 ;  /* 0x000000ffff187224 */ /* 0x001fc400078e0006 */
[----:B------:R-:W-:-:S05]  /*12a30*/  IMAD.MOV.U32 R25, RZ, RZ, R5 ;  /* 0x000000ffff197224 */ /* 0x000fca00078e0005 */
[----:B------:R0:W-:Y:S02]  /*12a40*/  STL.64 [R1+0xcc8], R24 ;  /* 0x000cc81801007387 */ /* 0x0001e40000100a00 */
[----:B0-----:R-:W-:Y:S02]  /*12a50*/  IMAD.MOV.U32 R24, RZ, RZ, R4 ;  /* 0x000000ffff187224 */ /* 0x001fe400078e0004 */
[----:B------:R-:W0:Y:S01]  /*12a60*/  LDSM.16.M88.4 R4, [R3+0x3000] ;  /* 0x003000000304783b */ /* 0x000e220000000200 */
[----:B------:R-:W-:Y:S02]  /*12a70*/  IMAD.MOV.U32 R0, RZ, RZ, R27 ;  /* 0x000000ffff007224 */ /* 0x000fe400078e001b */
[----:B------:R-:W-:-:S03]  /*12a80*/  IMAD.MOV.U32 R28, RZ, RZ, R26 ;  /* 0x000000ffff1c7224 */ /* 0x000fc600078e001a */
[----:B------:R-:W-:Y:S01]  /*12a90*/  STL [R1+0xc8c], R0 ;  /* 0x000c8c0001007387 */ /* 0x000fe20000100800 */
[----:B------:R-:W-:-:S03]  /*12aa0*/  IMAD.MOV.U32 R25, RZ, RZ, R2 ;  /* 0x000000ffff197224 */ /* 0x000fc600078e0002 */
[----:B------:R-:W-:Y:S04]  /*12ab0*/  STL [R1+0xc88], R28 ;  /* 0x000c881c01007387 */ /* 0x000fe80000100800 */
[----:B0-----:R0:W-:Y:S01]  /*12ac0*/  STL.64 [R1+0xca8], R4 ;  /* 0x000ca80401007387 */ /* 0x0011e20000100a00 */
[----:B------:R-:W-:Y:S02]  /*12ad0*/  IMAD.MOV.U32 R2, RZ, RZ, R6 ;  /* 0x000000ffff027224 */ /* 0x000fe400078e0006 */
[----:B------:R-:W-:Y:S01]  /*12ae0*/  IMAD.MOV.U32 R29, RZ, RZ, R7 ;  /* 0x000000ffff1d7224 */ /* 0x000fe200078e0007 */
[----:B------:R-:W-:Y:S04]  /*12af0*/  STL.64 [R1+0xc8], R18 ;  /* 0x0000c81201007387 */ /* 0x000fe80000100a00 */
[----:B0-----:R-:W3:Y:S04]  /*12b00*/  LDL.LU.64 R4, [R1+0x5c0] ;  /* 0x0005c00001047983 */ /* 0x001ee80000300a00 */
[----:B------:R-:W4:Y:S01]  /*12b10*/  LDL.LU.64 R6, [R1+0x5c8] ;  /* 0x0005c80001067983 */ /* 0x000f220000300a00 */
[----:B------:R-:W-:-:S02]  /*12b20*/  IMAD.MOV.U32 R12, RZ, RZ, R16 ;  /* 0x000000ffff0c7224 */ /* 0x000fc400078e0010 */
[----:B------:R-:W-:Y:S02]  /*12b30*/  IMAD.MOV.U32 R0, RZ, RZ, R17 ;  /* 0x000000ffff007224 */ /* 0x000fe400078e0011 */
[----:B------:R-:W0:Y:S01]  /*12b40*/  LDSM.16.M88.4 R16, [R3+0x3c00] ;  /* 0x003c00000310783b */ /* 0x000e220000000200 */
[----:B------:R-:W-:-:S03]  /*12b50*/  IMAD.MOV.U32 R14, RZ, RZ, R11 ;  /* 0x000000ffff0e7224 */ /* 0x000fc600078e000b */
[----:B------:R1:W2:Y:S01]  /*12b60*/  LDSM.16.M88.4 R8, [R3+0x3400] ;  /* 0x003400000308783b */ /* 0x0002a20000000200 */
[----:B0-----:R-:W-:Y:S02]  /*12b70*/  IMAD.MOV.U32 R28, RZ, RZ, R16 ;  /* 0x000000ffff1c7224 */ /* 0x001fe400078e0010 */
[----:B-1----:R-:W-:Y:S01]  /*12b80*/  IMAD.MOV.U32 R3, RZ, RZ, R17 ;  /* 0x000000ffff037224 */ /* 0x002fe200078e0011 */
[----:B----4-:R-:W-:Y:S04]  /*12b90*/  STL.64 [R1+0xcc0], R6 ;  /* 0x000cc00601007387 */ /* 0x010fe80000100a00 */
[----:B---3--:R0:W-:Y:S04]  /*12ba0*/  STL.64 [R1+0xcb8], R4 ;  /* 0x000cb80401007387 */ /* 0x0081e80000100a00 */
[----:B0-----:R-:W3:Y:S04]  /*12bb0*/  LDL.LU.64 R4, [R1+0x5d0] ;  /* 0x0005d00001047983 */ /* 0x001ee80000300a00 */
[----:B------:R-:W3:Y:S04]  /*12bc0*/  LDL.LU.64 R6, [R1+0x5d8] ;  /* 0x0005d80001067983 */ /* 0x000ee80000300a00 */
[----:B------:R-:W-:Y:S04]  /*12bd0*/  STL.64 [R1+0x78], R18 ;  /* 0x0000781201007387 */ /* 0x000fe80000100a00 */
[----:B--2---:R-:W0:Y:S04]  /*12be0*/  LDSM.16.MT88.4 R16, [R13+0x4200] ;  /* 0x004200000d10783b */ /* 0x004e280000004200 */
[----:B------:R-:W-:Y:S04]  /*12bf0*/  STL.64 [R1+0xd8], R10 ;  /* 0x0000d80a01007387 */ /* 0x000fe80000100a00 */
[----:B0-----:R-:W-:Y:S04]  /*12c00*/  STL.64 [R1+0xc60], R18 ;  /* 0x000c601201007387 */ /* 0x001fe80000100a00 */
[----:B------:R0:W-:Y:S04]  /*12c10*/  STL.64 [R1+0xc58], R16 ;  /* 0x000c581001007387 */ /* 0x0001e80000100a00 */
[----:B0-----:R-:W2:Y:S04]  /*12c20*/  LDL.LU.64 R16, [R1+0x5e0] ;  /* 0x0005e00001107983 */ /* 0x001ea80000300a00 */
[----:B------:R-:W2:Y:S02]  /*12c30*/  LDL.LU.64 R18, [R1+0x5e8] ;  /* 0x0005e80001127983 */ /* 0x000ea40000300a00 */
[----:B--2---:R-:W-:-:S15]  /*12c40*/  HMMA.16816.F32.BF16 R24, R20, R24, R16 ;  /* 0x000000181418723c */ /* 0x004fde0000041810 */
[----:B------:R-:W-:-:S04]  /*12c50*/  NOP ;  /* 0x0000000000007918 */ /* 0x000fc80000000000 */
[----:B------:R-:W-:Y:S02]  /*12c60*/  IMAD.MOV.U32 R16, RZ, RZ, R24 ;  /* 0x000000ffff107224 */ /* 0x000fe400078e0018 */
[----:B------:R-:W-:Y:S02]  /*12c70*/  IMAD.MOV.U32 R13, RZ, RZ, R25 ;  /* 0x000000ffff0d7224 */ /* 0x000fe400078e0019 */
[----:B------:R-:W3:Y:S01]  /*12c80*/  LDL.LU.64 R24, [R1+0xcc8] ;  /* 0x000cc80001187983 */ /* 0x000ee20000300a00 */
[----:B------:R-:W-:Y:S02]  /*12c90*/  IMAD.MOV.U32 R11, RZ, RZ, R26 ;  /* 0x000000ffff0b7224 */ /* 0x000fe400078e001a */
[----:B------:R-:W-:Y:S02]  /*12ca0*/  IMAD.MOV.U32 R10, RZ, RZ, R27 ;  /* 0x000000ffff0a7224 */ /* 0x000fe400078e001b */
[----:B---3--:R-:W-:Y:S01]  /*12cb0*/  HMMA.16816.F32.BF16 R24, R20, R24, R4 ;  /* 0x000000181418723c */ /* 0x008fe20000041804 */
[----:B------:R-:W2:Y:S04]  /*12cc0*/  LDL.LU.64 R6, [R1+0xcc0] ;  /* 0x000cc00001067983 */ /* 0x000ea80000300a00 */
[----:B------:R-:W2:-:S14]  /*12cd0*/  LDL.LU.64 R4, [R1+0xcb8] ;  /* 0x000cb80001047983 */ /* 0x000e9c0000300a00 */
[----:B------:R-:W-:Y:S02]  /*12ce0*/  IMAD.MOV.U32 R15, RZ, RZ, R24 ;  /* 0x000000ffff0f7224 */ /* 0x000fe400078e0018 */
[----:B------:R-:W-:Y:S02]  /*12cf0*/  IMAD.MOV.U32 R19, RZ, RZ, R25 ;  /* 0x000000ffff137224 */ /* 0x000fe400078e0019 */
[----:B------:R-:W2:Y:S01]  /*12d00*/  LDL.LU.64 R24, [R1+0xcb0] ;  /* 0x000cb00001187983 */ /* 0x000ea20000300a00 */
[----:B------:R-:W-:Y:S02]  /*12d10*/  IMAD.MOV.U32 R18, RZ, RZ, R26 ;  /* 0x000000ffff127224 */ /* 0x000fe400078e001a */
[----:B------:R-:W-:Y:S02]  /*12d20*/  IMAD.MOV.U32 R17, RZ, RZ, R27 ;  /* 0x000000ffff117224 */ /* 0x000fe400078e001b */
[----:B--2---:R-:W-:Y:S01]  /*12d30*/  HMMA.16816.F32.BF16 R24, R20, R24, R4 ;  /* 0x000000181418723c */ /* 0x004fe20000041804 */
[----:B------:R-:W2:-:S15]  /*12d40*/  LDL.LU.64 R4, [R1+0xca8] ;  /* 0x000ca80001047983 */ /* 0x000e9e0000300a00 */
[----:B------:R-:W-:-:S03]  /*12d50*/  NOP ;  /* 0x0000000000007918 */ /* 0x000fc60000000000 */
[----:B------:R0:W-:Y:S04]  /*12d60*/  STL.64 [R1+0xb50], R26 ;  /* 0x000b501a01007387 */ /* 0x0001e80000100a00 */
[----:B------:R-:W-:Y:S04]  /*12d70*/  STL.64 [R1+0xb48], R24 ;  /* 0x000b481801007387 */ /* 0x000fe80000100a00 */
[----:B0-----:R-:W3:Y:S01]  /*12d80*/  LDL.LU R26, [R1+0x108] ;  /* 0x00010800011a7983 */ /* 0x001ee20000300800 */
[----:B------:R-:W-:-:S03]  /*12d90*/  IMAD.MOV.U32 R27, RZ, RZ, R14 ;  /* 0x000000ffff1b7224 */ /* 0x000fc600078e000e */
[----:B------:R-:W4:Y:S04]  /*12da0*/  LDL.LU R14, [R1+0xca4] ;  /* 0x000ca400010e7983 */ /* 0x000f280000300800 */
[----:B---3--:R0:W-:Y:S04]  /*12db0*/  STL.64 [R1+0xb68], R26 ;  /* 0x000b681a01007387 */ /* 0x0081e80000100a00 */
[----:B0-----:R-:W3:Y:S04]  /*12dc0*/  LDL.LU R26, [R1+0x118] ;  /* 0x00011800011a7983 */ /* 0x001ee80000300800 */
[----:B------:R-:W3:Y:S04]  /*12dd0*/  LDL.LU R27, [R1+0x11c] ;  /* 0x00011c00011b7983 */ /* 0x000ee80000300800 */
[----:B---3--:R0:W-:Y:S04]  /*12de0*/  STL.64 [R1+0xb80], R26 ;  /* 0x000b801a01007387 */ /* 0x0081e80000100a00 */
[----:B------:R-:W2:Y:S04]  /*12df0*/  LDL.LU.64 R24, [R1+0x5b0] ;  /* 0x0005b00001187983 */ /* 0x000ea80000300a00 */
[----:B0-----:R-:W2:Y:S02]  /*12e00*/  LDL.LU.64 R26, [R1+0x5b8] ;  /* 0x0005b800011a7983 */ /* 0x001ea40000300a00 */
[----:B--2---:R-:W-:Y:S02]  /*12e10*/  HMMA.16816.F32.BF16 R4, R20, R4, R24 ;  /* 0x000000041404723c */ /* 0x004fe40000041818 */
[----:B------:R-:W2:Y:S04]  /*12e20*/  LDL.LU R26, [R1+0x128] ;  /* 0x00012800011a7983 */ /* 0x000ea80000300800 */
[----:B------:R-:W2:Y:S04]  /*12e30*/  LDL.LU R27, [R1+0x12c] ;  /* 0x00012c00011b7983 */ /* 0x000ea80000300800 */
[----:B--2---:R-:W-:Y:S09]  /*12e40*/  STL.64 [R1+0xb98], R26 ;  /* 0x000b981a01007387 */ /* 0x004ff20000100a00 */
[----:B------:R-:W-:Y:S04]  /*12e50*/  STL.64 [R1+0xb60], R6 ;  /* 0x000b600601007387 */ /* 0x000fe80000100a00 */
[----:B------:R0:W-:Y:S02]  /*12e60*/  STL.64 [R1+0xb58], R4 ;  /* 0x000b580401007387 */ /* 0x0001e40000100a00 */
[----:B0-----:R-:W-:-:S02]  /*12e70*/  IMAD.MOV.U32 R4, RZ, RZ, R15 ;  /* 0x000000ffff047224 */ /* 0x001fc400078e000f */
[----:B------:R-:W2:Y:S04]  /*12e80*/  LDL.LU R15, [R1+0xca0] ;  /* 0x000ca000010f7983 */ /* 0x000ea80000300800 */
[----:B------:R-:W3:Y:S04]  /*12e90*/  LDL.LU R26, [R1+0x138] ;  /* 0x00013800011a7983 */ /* 0x000ee80000300800 */
[----:B------:R-:W3:Y:S01]  /*12ea0*/  LDL.LU R27, [R1+0x13c] ;  /* 0x00013c00011b7983 */ /* 0x000ee20000300800 */
[----:B------:R-:W-:-:S03]  /*12eb0*/  IMAD.MOV.U32 R6, RZ, RZ, R18 ;  /* 0x000000ffff067224 */ /* 0x000fc600078e0012 */
[----:B---3--:R0:W-:Y:S04]  /*12ec0*/  STL.64 [R1+0xbb0], R26 ;  /* 0x000bb01a01007387 */ /* 0x0081e80000100a00 */
[----:B0-----:R-:W3:Y:S04]  /*12ed0*/  LDL.LU R26, [R1+0x148] ;  /* 0x00014800011a7983 */ /* 0x001ee80000300800 */
[----:B------:R-:W3:Y:S01]  /*12ee0*/  LDL.LU R27, [R1+0x14c] ;  /* 0x00014c00011b7983 */ /* 0x000ee20000300800 */
[----:B------:R-:W-:Y:S02]  /*12ef0*/  IMAD.MOV.U32 R7, RZ, RZ, R17 ;  /* 0x000000ffff077224 */ /* 0x000fe400078e0011 */
[----:B------:R-:W-:Y:S01]  /*12f00*/  IMAD.MOV.U32 R5, RZ, RZ, R19 ;  /* 0x000000ffff057224 */ /* 0x000fe200078e0013 */
[----:B---3--:R0:W-:Y:S04]  /*12f10*/  STL.64 [R1+0xbc8], R26 ;  /* 0x000bc81a01007387 */ /* 0x0081e80000100a00 */
[----:B------:R1:W-:Y:S04]  /*12f20*/  STL.64 [R1+0xb78], R6 ;  /* 0x000b780601007387 */ /* 0x0003e80000100a00 */
[----:B------:R3:W-:Y:S04]  /*12f30*/  STL.64 [R1+0xb70], R4 ;  /* 0x000b700401007387 */ /* 0x0007e80000100a00 */
[----:B0-----:R-:W2:Y:S04]  /*12f40*/  LDL.LU R26, [R1+0x158] ;  /* 0x00015800011a7983 */ /* 0x001ea80000300800 */
[----:B------:R-:W2:Y:S01]  /*12f50*/  LDL.LU R27, [R1+0x15c] ;  /* 0x00015c00011b7983 */ /* 0x000ea20000300800 */
[----:B-1----:R-:W-:-:S02]  /*12f60*/  IMAD.MOV.U32 R6, RZ, RZ, R11 ;  /* 0x000000ffff067224 */ /* 0x002fc400078e000b */
[----:B------:R-:W-:Y:S02]  /*12f70*/  IMAD.MOV.U32 R7, RZ, RZ, R10 ;  /* 0x000000ffff077224 */ /* 0x000fe400078e000a */
[----:B---3--:R-:W-:Y:S02]  /*12f80*/  IMAD.MOV.U32 R4, RZ, RZ, R16 ;  /* 0x000000ffff047224 */ /* 0x008fe400078e0010 */
[----:B------:R-:W-:Y:S01]  /*12f90*/  IMAD.MOV.U32 R5, RZ, RZ, R13 ;  /* 0x000000ffff057224 */ /* 0x000fe200078e000d */
[----:B--2---:R-:W-:Y:S04]  /*12fa0*/  STL.64 [R1+0xbe0], R26 ;  /* 0x000be01a01007387 */ /* 0x004fe80000100a00 */
[----:B------:R0:W-:Y:S04]  /*12fb0*/  STL.64 [R1+0xb90], R6 ;  /* 0x000b900601007387 */ /* 0x0001e80000100a00 */
[----:B------:R1:W-:Y:S01]  /*12fc0*/  STL.64 [R1+0xb88], R4 ;  /* 0x000b880401007387 */ /* 0x0003e20000100a00 */
[----:B0-----:R-:W-:-:S02]  /*12fd0*/  IMAD.MOV.U32 R6, RZ, RZ, R15 ;  /* 0x000000ffff067224 */ /* 0x001fc400078e000f */
[----:B----4-:R-:W-:Y:S01]  /*12fe0*/  IMAD.MOV.U32 R7, RZ, RZ, R14 ;  /* 0x000000ffff077224 */ /* 0x010fe200078e000e */
[----:B-1----:R-:W2:Y:S04]  /*12ff0*/  LDL.LU R4, [R1+0x20] ;  /* 0x0000200001047983 */ /* 0x002ea80000300800 */
[----:B------:R-:W2:Y:S04]  /*13000*/  LDL.LU R5, [R1+0x24] ;  /* 0x0000240001057983 */ /* 0x000ea80000300800 */
[----:B------:R-:W3:Y:S04]  /*13010*/  LDL.LU R15, [R1+0xc9c] ;  /* 0x000c9c00010f7983 */ /* 0x000ee80000300800 */
[----:B------:R-:W4:Y:S04]  /*13020*/  LDL.LU R14, [R1+0xc98] ;  /* 0x000c9800010e7983 */ /* 0x000f280000300800 */
[----:B------:R-:W2:Y:S04]  /*13030*/  LDL.LU R26, [R1+0x168] ;  /* 0x00016800011a7983 */ /* 0x000ea80000300800 */
[----:B------:R-:W2:Y:S04]  /*13040*/  LDL.LU R27, [R1+0x16c] ;  /* 0x00016c00011b7983 */ /* 0x000ea80000300800 */
[----:B--2---:R-:W-:Y:S04]  /*13050*/  STL.64 [R1+0xbf8], R26 ;  /* 0x000bf81a01007387 */ /* 0x004fe80000100a00 */
[----:B------:R-:W-:Y:S04]  /*13060*/  STL.64 [R1+0xba8], R6 ;  /* 0x000ba80601007387 */ /* 0x000fe80000100a00 */
[----:B------:R0:W-:Y:S04]  /*13070*/  STL.64 [R1+0xba0], R4 ;  /* 0x000ba00401007387 */ /* 0x0001e80000100a00 */
[----:B0-----:R-:W2:Y:S04]  /*13080*/  LDL.LU R4, [R1+0x30] ;  /* 0x0000300001047983 */ /* 0x001ea80000300800 */
[----:B------:R-:W2:Y:S04]  /*13090*/  LDL.LU R5, [R1+0x34] ;  /* 0x0000340001057983 */ /* 0x000ea80000300800 */
[----:B------:R-:W2:Y:S04]  /*130a0*/  LDL.LU R6, [R1+0x38] ;  /* 0x0000380001067983 */ /* 0x000ea80000300800 */
[----:B------:R-:W2:Y:S04]  /*130b0*/  LDL.LU R7, [R1+0x3c] ;  /* 0x00003c0001077983 */ /* 0x000ea80000300800 */
[----:B------:R-:W2:Y:S04]  /*130c0*/  LDL.LU R26, [R1+0x178] ;  /* 0x00017800011a7983 */ /* 0x000ea80000300800 */
[----:B------:R-:W2:Y:S04]  /*130d0*/  LDL.LU R27, [R1+0x17c] ;  /* 0x00017c00011b7983 */ /* 0x000ea80000300800 */
[----:B--2---:R-:W-:Y:S04]  /*130e0*/  STL.64 [R1+0xc10], R26 ;  /* 0x000c101a01007387 */ /* 0x004fe80000100a00 */
[----:B------:R4:W-:Y:S04]  /*130f0*/  STL.64 [R1+0xbc0], R6 ;  /* 0x000bc00601007387 */ /* 0x0009e80000100a00 */
[----:B------:R0:W-:Y:S01]  /*13100*/  STL.64 [R1+0xbb8], R4 ;  /* 0x000bb80401007387 */ /* 0x0001e20000100a00 */
[----:B----4-:R-:W-:-:S02]  /*13110*/  IMAD.MOV.U32 R6, RZ, RZ, R14 ;  /* 0x000000ffff067224 */ /* 0x010fc400078e000e */
[----:B---3--:R-:W-:Y:S01]  /*13120*/  IMAD.MOV.U32 R7, RZ, RZ, R15 ;  /* 0x000000ffff077224 */ /* 0x008fe200078e000f */
[----:B0-----:R-:W2:Y:S04]  /*13130*/  LDL.LU R4, [R1+0x40] ;  /* 0x0000400001047983 */ /* 0x001ea80000300800 */
        /* <DEDUP_REMOVED lines=13> */
[----:B------:R-:W2:Y:S01]  /*13210*/  LDL.LU R27, [R1+0x19c] ;  /* 0x00019c00011b7983 */ /* 0x000ea20000300800 */
[----:B------:R-:W-:-:S03]  /*13220*/  IMAD.MOV.U32 R13, RZ, RZ, R0 ;  /* 0x000000ffff0d7224 */ /* 0x000fc600078e0000 */
[----:B--2---:R0:W-:Y:S04]  /*13230*/  STL.64 [R1+0xc40], R26 ;  /* 0x000c401a01007387 */ /* 0x0041e80000100a00 */
[----:B0-----:R-:W2:Y:S04]  /*13240*/  LDL.LU R26, [R1+0x1a8] ;  /* 0x0001a800011a7983 */ /* 0x001ea80000300800 */
[----:B------:R-:W2:Y:S04]  /*13250*/  LDL.LU R27, [R1+0x1ac] ;  /* 0x0001ac00011b7983 */ /* 0x000ea80000300800 */
[----:B------:R-:W3:Y:S04]  /*13260*/  LDL.LU R0, [R1+0xc8c] ;  /* 0x000c8c0001007983 */ /* 0x000ee80000300800 */
[----:B------:R-:W-:Y:S04]  /*13270*/  STL.64 [R1+0xc80], R12 ;  /* 0x000c800c01007387 */ /* 0x000fe80000100a00 */
[----:B--2---:R-:W-:Y:S04]  /*13280*/  STL.64 [R1+0xc68], R26 ;  /* 0x000c681a01007387 */ /* 0x004fe80000100a00 */
[----:B------:R-:W-:Y:S04]  /*13290*/  STL.64 [R1+0xbf0], R6 ;  /* 0x000bf00601007387 */ /* 0x000fe80000100a00 */
[----:B------:R0:W-:Y:S04]  /*132a0*/  STL.64 [R1+0xbe8], R4 ;  /* 0x000be80401007387 */ /* 0x0001e80000100a00 */
[----:B0-----:R-:W2:Y:S04]  /*132b0*/  LDL.LU R4, [R1+0x60] ;  /* 0x0000600001047983 */ /* 0x001ea80000300800 */
[----:B------:R-:W2:Y:S01]  /*132c0*/  LDL.LU R5, [R1+0x64] ;  /* 0x0000640001057983 */ /* 0x000ea20000300800 */
[----:B------:R-:W-:Y:S01]  /*132d0*/  IMAD.MOV.U32 R16, RZ, RZ, R28 ;  /* 0x000000ffff107224 */ /* 0x000fe200078e001c */
[----:B------:R-:W-:Y:S01]  /*132e0*/  MOV R17, R3 ;  /* 0x0000000300117202 */ /* 0x000fe20000000f00 */
[----:B----4-:R-:W-:Y:S01]  /*132f0*/  IMAD.MOV.U32 R6, RZ, RZ, R15 ;  /* 0x000000ffff067224 */ /* 0x010fe200078e000f */
[----:B------:R-:W4:Y:S01]  /*13300*/  LDL.LU.64 R12, [R1+0x5a0] ;  /* 0x0005a000010c7983 */ /* 0x000f220000300a00 */
[----:B---3--:R-:W-:-:S03]  /*13310*/  IMAD.MOV.U32 R7, RZ, RZ, R14 ;  /* 0x000000ffff077224 */ /* 0x008fc600078e000e */
[----:B------:R-:W4:Y:S04]  /*13320*/  LDL.LU.64 R14, [R1+0x5a8] ;  /* 0x0005a800010e7983 */ /* 0x000f280000300a00 */
[----:B------:R-:W3:Y:S04]  /*13330*/  LDL.LU R28, [R1+0xc88] ;  /* 0x000c8800011c7983 */ /* 0x000ee80000300800 */
[----:B------:R-:W-:Y:S04]  /*13340*/  STL.64 [R1+0xc78], R16 ;  /* 0x000c781001007387 */ /* 0x000fe80000100a00 */
[----:B------:R-:W-:Y:S04]  /*13350*/  STL.64 [R1+0xc08], R6 ;  /* 0x000c080601007387 */ /* 0x000fe80000100a00 */
[----:B--2---:R0:W-:Y:S04]  /*13360*/  STL.64 [R1+0xc00], R4 ;  /* 0x000c000401007387 */ /* 0x0041e80000100a00 */
[----:B0-----:R-:W2:Y:S04]  /*13370*/  LDL.LU R4, [R1+0x80] ;  /* 0x0000800001047983 */ /* 0x001ea80000300800 */
[----:B------:R-:W2:Y:S04]  /*13380*/  LDL.LU R5, [R1+0x84] ;  /* 0x0000840001057983 */ /* 0x000ea80000300800 */
[----:B------:R-:W2:Y:S04]  /*13390*/  LDL.LU R6, [R1+0x88] ;  /* 0x0000880001067983 */ /* 0x000ea80000300800 */
[----:B------:R-:W2:Y:S04]  /*133a0*/  LDL.LU R7, [R1+0x8c] ;  /* 0x00008c0001077983 */ /* 0x000ea80000300800 */
[----:B------:R-:W3:Y:S04]  /*133b0*/  LDL.LU.64 R16, [R1+0x590] ;  /* 0x0005900001107983 */ /* 0x000ee80000300a00 */
[----:B------:R-:W3:Y:S04]  /*133c0*/  LDL.LU.64 R18, [R1+0x598] ;  /* 0x0005980001127983 */ /* 0x000ee80000300a00 */
[----:B--2---:R-:W-:Y:S04]  /*133d0*/  STL.64 [R1+0xc20], R6 ;  /* 0x000c200601007387 */ /* 0x004fe80000100a00 */
[----:B------:R0:W-:Y:S04]  /*133e0*/  STL.64 [R1+0xc18], R4 ;  /* 0x000c180401007387 */ /* 0x0001e80000100a00 */
        /* <DEDUP_REMOVED lines=11> */
[----:B------:R-:W2:Y:S01]  /*134a0*/  LDL.LU R7, [R1+0xac] ;  /* 0x0000ac0001077983 */ /* 0x000ea20000300800 */
[C---:B----4-:R-:W-:Y:S03]  /*134b0*/  HMMA.16816.F32.BF16 R8, R20.reuse, R8, R12 ;  /* 0x000000081408723c */ /* 0x050fe6000004180c */
[----:B--2---:R-:W-:Y:S04]  /*134c0*/  STL.64 [R1+0xc50], R6 ;  /* 0x000c500601007387 */ /* 0x004fe80000100a00 */
[----:B------:R0:W-:Y:S04]  /*134d0*/  STL.64 [R1+0xc48], R4 ;  /* 0x000c480401007387 */ /* 0x0001e80000100a00 */
[----:B0-----:R-:W2:Y:S04]  /*134e0*/  LDL.LU R4, [R1+0xb0] ;  /* 0x0000b00001047983 */ /* 0x001ea80000300800 */
[----:B------:R-:W2:Y:S04]  /*134f0*/  LDL.LU R5, [R1+0xb4] ;  /* 0x0000b40001057983 */ /* 0x000ea80000300800 */
[----:B------:R-:W2:Y:S04]  /*13500*/  LDL.LU R6, [R1+0xb8] ;  /* 0x0000b80001067983 */ /* 0x000ea80000300800 */
[----:B------:R-:W2:Y:S04]  /*13510*/  LDL.LU R7, [R1+0xbc] ;  /* 0x0000bc0001077983 */ /* 0x000ea80000300800 */
[----:B------:R-:W3:Y:S02]  /*13520*/  LDL.LU.64 R12, [R1+0xc80] ;  /* 0x000c8000010c7983 */ /* 0x000ee40000300a00 */
[----:B---3--:R-:W-:Y:S02]  /*13530*/  HMMA.16816.F32.BF16 R12, R20, R12, R16 ;  /* 0x0000000c140c723c */ /* 0x008fe40000041810 */
[----:B------:R-:W3:-:S15]  /*13540*/  LDL.LU.64 R16, [R1+0xc78] ;  /* 0x000c780001107983 */ /* 0x000ede0000300a00 */
[----:B------:R-:W-:Y:S02]  /*13550*/  NOP ;  /* 0x0000000000007918 */ /* 0x000fe40000000000 */
[----:B------:R0:W-:Y:S04]  /*13560*/  STL.64 [R1+0xb40], R14 ;  /* 0x000b400e01007387 */ /* 0x0001e80000100a00 */
[----:B------:R-:W-:Y:S01]  /*13570*/  STL.64 [R1+0xb38], R12 ;  /* 0x000b380c01007387 */ /* 0x000fe20000100a00 */
[----:B0-----:R-:W-:-:S03]  /*13580*/  IMAD.MOV.U32 R14, RZ, RZ, R2 ;  /* 0x000000ffff0e7224 */ /* 0x001fc600078e0002 */
[----:B------:R-:W4:Y:S01]  /*13590*/  LDL.LU R2, [R1+0xc70] ;  /* 0x000c700001027983 */ /* 0x000f220000300800 */
[----:B---3--:R-:W-:Y:S03]  /*135a0*/  HMMA.16816.F32.BF16 R20, R20, R16, R24 ;  /* 0x000000101414723c */ /* 0x008fe60000041818 */
[----:B------:R-:W2:Y:S04]  /*135b0*/  LDL.LU.64 R26, [R1+0xc68] ;  /* 0x000c6800011a7983 */ /* 0x000ea80000300a00 */
[----:B------:R-:W2:Y:S04]  /*135c0*/  LDL.LU.64 R18, [R1+0xc60] ;  /* 0x000c600001127983 */ /* 0x000ea80000300a00 */
[----:B------:R-:W2:Y:S08]  /*135d0*/  LDL.LU.64 R16, [R1+0xc58] ;  /* 0x000c580001107983 */ /* 0x000eb00000300a00 */
[----:B------:R-:W-:Y:S04]  /*135e0*/  STL.64 [R1+0xb30], R22 ;  /* 0x000b301601007387 */ /* 0x000fe80000100a00 */
[----:B------:R-:W-:Y:S01]  /*135f0*/  STL.64 [R1+0xb28], R20 ;  /* 0x000b281401007387 */ /* 0x000fe20000100a00 */
[----:B--2---:R-:W-:Y:S03]  /*13600*/  HMMA.16816.F32.BF16 R24, R16, R26, R4 ;  /* 0x0000001a1018723c */ /* 0x004fe60000041804 */
[----:B------:R-:W2:Y:S04]  /*13610*/  LDL.LU.64 R6, [R1+0xc50] ;  /* 0x000c500001067983 */ /* 0x000ea80000300a00 */
[----:B------:R-:W2:-:S12]  /*13620*/  LDL.LU.64 R4, [R1+0xc48] ;  /* 0x000c480001047983 */ /* 0x000e980000300a00 */
[----:B------:R-:W-:Y:S04]  /*13630*/  STL.64 [R1+0x670], R24 ;  /* 0x0006701801007387 */ /* 0x000fe80000100a00 */
[----:B------:R0:W-:Y:S04]  /*13640*/  STL.64 [R1+0x678], R26 ;  /* 0x0006781a01007387 */ /* 0x0001e80000100a00 */
[----:B0-----:R-:W2:Y:S02]  /*13650*/  LDL.LU.64 R26, [R1+0xc40] ;  /* 0x000c4000011a7983 */ /* 0x001ea40000300a00 */
[----:B--2---:R-:W-:Y:S02]  /*13660*/  HMMA.16816.F32.BF16 R24, R16, R26, R4 ;  /* 0x0000001a1018723c */ /* 0x004fe40000041804 */
[----:B------:R-:W2:Y:S04]  /*13670*/  LDL.LU.64 R6, [R1+0xc38] ;  /* 0x000c380001067983 */ /* 0x000ea80000300a00 */
[----:B------:R-:W2:-:S13]  /*13680*/  LDL.LU.64 R4, [R1+0xc30] ;  /* 0x000c300001047983 */ /* 0x000e9a0000300a00 */
        /* <DEDUP_REMOVED lines=56> */
[----:B0-----:R-:W3:Y:S04]  /*13a10*/  LDL.LU.64 R26, [R1+0xb50] ;  /* 0x000b5000011a7983 */ /* 0x001ee80000300a00 */
[----:B------:R-:W3:Y:S04]  /*13a20*/  LDL.LU.64 R24, [R1+0xb48] ;  /* 0x000b480001187983 */ /* 0x000ee80000300a00 */
[----:B------:R-:W4:Y:S01]  /*13a30*/  LDL.LU R3, [R1+0x2dc] ;  /* 0x0002dc0001037983 */ /* 0x000f220000300800 */
[----:B------:R-:W-:-:S02]  /*13a40*/  IMAD.MOV.U32 R22, RZ, RZ, R28 ;  /* 0x000000ffff167224 */ /* 0x000fc400078e001c */
[----:B------:R-:W-:Y:S01]  /*13a50*/  IMAD.MOV.U32 R15, RZ, RZ, R29 ;  /* 0x000000ffff0f7224 */ /* 0x000fe200078e001d */
[----:B----4-:R-:W-:Y:S04]  /*13a60*/  STL.64 [R1+0xab8], R2 ;  /* 0x000ab80201007387 */ /* 0x010fe80000100a00 */
[----:B------:R-:W4:Y:S04]  /*13a70*/  LDL.LU R28, [R1+0x2d8] ;  /* 0x0002d800011c7983 */ /* 0x000f280000300800 */
[----:B------:R-:W4:Y:S01]  /*13a80*/  LDL.LU R29, [R1+0x2d4] ;  /* 0x0002d400011d7983 */ /* 0x000f220000300800 */
[----:B------:R-:W-:-:S07]  /*13a90*/  IMAD.MOV.U32 R23, RZ, RZ, R0 ;  /* 0x000000ffff177224 */ /* 0x000fce00078e0000 */
[C---:B---3--:R-:W-:Y:S01]  /*13aa0*/  HMMA.16816.F32.BF16 R20, R16.reuse, R22, R24 ;  /* 0x000000161014723c */ /* 0x048fe20000041818 */
[----:B----4-:R-:W-:Y:S04]  /*13ab0*/  STL.64 [R1+0xac0], R28 ;  /* 0x000ac01c01007387 */ /* 0x010fe80000100a00 */
[----:B------:R-:W3:Y:S04]  /*13ac0*/  LDL.LU R0, [R1+0x2d0] ;  /* 0x0002d00001007983 */ /* 0x000ee80000300800 */
[----:B------:R-:W4:Y:S04]  /*13ad0*/  LDL.LU R24, [R1+0x2ec] ;  /* 0x0002ec0001187983 */ /* 0x000f280000300800 */
[----:B------:R-:W4:Y:S06]  /*13ae0*/  LDL.LU R25, [R1+0x2e8] ;  /* 0x0002e80001197983 */ /* 0x000f2c0000300800 */
[----:B------:R-:W-:Y:S04]  /*13af0*/  STL.64 [R1+0x5c0], R20 ;  /* 0x0005c01401007387 */ /* 0x000fe80000100a00 */
[----:B------:R0:W-:Y:S01]  /*13b00*/  STL.64 [R1+0x5c8], R22 ;  /* 0x0005c81601007387 */ /* 0x0001e20000100a00 */
[C---:B--2---:R-:W-:Y:S03]  /*13b10*/  HMMA.16816.F32.BF16 R4, R16.reuse, R14, R4 ;  /* 0x0000000e1004723c */ /* 0x044fe60000041804 */
[----:B----4-:R-:W-:Y:S04]  /*13b20*/  STL.64 [R1+0xac8], R24 ;  /* 0x000ac81801007387 */ /* 0x010fe80000100a00 */
[----:B------:R-:W2:Y:S04]  /*13b30*/  LDL.LU R26, [R1+0x2e4] ;  /* 0x0002e400011a7983 */ /* 0x000ea80000300800 */
[----:B------:R-:W2:Y:S04]  /*13b40*/  LDL.LU R27, [R1+0x2e0] ;  /* 0x0002e000011b7983 */ /* 0x000ea80000300800 */
[----:B--2---:R1:W-:Y:S04]  /*13b50*/  STL.64 [R1+0xad0], R26 ;  /* 0x000ad01a01007387 */ /* 0x0043e80000100a00 */
[----:B0-----:R-:W2:Y:S04]  /*13b60*/  LDL.LU R22, [R1+0xc8] ;  /* 0x0000c80001167983 */ /* 0x001ea80000300800 */
[----:B------:R-:W-:Y:S04]  /*13b70*/  STL.64 [R1+0x5b0], R4 ;  /* 0x0005b00401007387 */ /* 0x000fe80000100a00 */
[----:B------:R-:W-:Y:S04]  /*13b80*/  STL.64 [R1+0x5b8], R6 ;  /* 0x0005b80601007387 */ /* 0x000fe80000100a00 */
[----:B------:R-:W2:Y:S04]  /*13b90*/  LDL.LU R23, [R1+0xcc] ;  /* 0x0000cc0001177983 */ /* 0x000ea80000300800 */
[----:B------:R-:W4:Y:S04]  /*13ba0*/  LDL.LU R14, [R1+0xd8] ;  /* 0x0000d800010e7983 */ /* 0x000f280000300800 */
[----:B------:R-:W4:Y:S04]  /*13bb0*/  LDL.LU R15, [R1+0xdc] ;  /* 0x0000dc00010f7983 */ /* 0x000f280000300800 */
[----:B-1----:R-:W2:Y:S04]  /*13bc0*/  LDL.LU R26, [R1+0x35c] ;  /* 0x00035c00011a7983 */ /* 0x002ea80000300800 */
[----:B------:R-:W2:Y:S04]  /*13bd0*/  LDL.LU R27, [R1+0x358] ;  /* 0x00035800011b7983 */ /* 0x000ea80000300800 */
[----:B--2---:R0:W-:Y:S04]  /*13be0*/  STL.64 [R1+0xad8], R26 ;  /* 0x000ad81a01007387 */ /* 0x0041e80000100a00 */
[----:B0-----:R-:W2:Y:S04]  /*13bf0*/  LDL.LU R26, [R1+0x364] ;  /* 0x00036400011a7983 */ /* 0x001ea80000300800 */
        /* <DEDUP_REMOVED lines=22> */
[----:B------:R-:W3:Y:S04]  /*13d60*/  LDL.LU R24, [R1+0x354] ;  /* 0x0003540001187983 */ /* 0x000ee80000300800 */
[----:B------:R-:W3:Y:S01]  /*13d70*/  LDL.LU R25, [R1+0x350] ;  /* 0x0003500001197983 */ /* 0x000ee20000300800 */
[C---:B----4-:R-:W-:Y:S03]  /*13d80*/  HMMA.16816.F32.BF16 R8, R16.reuse, R14, R8 ;  /* 0x0000000e1008723c */ /* 0x050fe60000041808 */
[----:B--2---:R0:W-:Y:S04]  /*13d90*/  STL.64 [R1+0xb20], R26 ;  /* 0x000b201a01007387 */ /* 0x0041e80000100a00 */
[----:B---3--:R-:W-:Y:S04]  /*13da0*/  STL.64 [R1+0xb18], R24 ;  /* 0x000b181801007387 */ /* 0x008fe80000100a00 */
[----:B0-----:R-:W2:Y:S04]  /*13db0*/  LDL.LU R26, [R1+0x78] ;  /* 0x00007800011a7983 */ /* 0x001ea80000300800 */
[----:B------:R-:W2:Y:S04]  /*13dc0*/  LDL.LU R27, [R1+0x7c] ;  /* 0x00007c00011b7983 */ /* 0x000ea80000300800 */
[----:B------:R-:W3:Y:S04]  /*13dd0*/  LDL.LU R28, [R1+0x34c] ;  /* 0x00034c00011c7983 */ /* 0x000ee80000300800 */
[----:B------:R-:W3:Y:S04]  /*13de0*/  LDL.LU R29, [R1+0x348] ;  /* 0x00034800011d7983 */ /* 0x000ee80000300800 */
[----:B------:R-:W4:Y:S04]  /*13df0*/  LDL.LU R2, [R1+0x344] ;  /* 0x0003440001027983 */ /* 0x000f280000300800 */
[----:B------:R-:W4:Y:S04]  /*13e00*/  LDL.LU R3, [R1+0x340] ;  /* 0x0003400001037983 */ /* 0x000f280000300800 */
[----:B------:R-:W2:Y:S04]  /*13e10*/  LDL.LU R4, [R1+0x2fc] ;  /* 0x0002fc0001047983 */ /* 0x000ea80000300800 */
[----:B------:R-:W2:Y:S04]  /*13e20*/  LDL.LU R5, [R1+0x2f8] ;  /* 0x0002f80001057983 */ /* 0x000ea80000300800 */
[----:B------:R-:W2:Y:S04]  /*13e30*/  LDL.LU R6, [R1+0x2f4] ;  /* 0x0002f40001067983 */ /* 0x000ea80000300800 */
[----:B------:R-:W2:Y:S04]  /*13e40*/  LDL.LU R7, [R1+0x2f0] ;  /* 0x0002f00001077983 */ /* 0x000ea80000300800 */
[----:B------:R-:W2:Y:S04]  /*13e50*/  LDL.LU.64 R14, [R1+0xb40] ;  /* 0x000b4000010e7983 */ /* 0x000ea80000300a00 */
[----:B------:R-:W2:Y:S04]  /*13e60*/  LDL.LU.64 R12, [R1+0xb38] ;  /* 0x000b3800010c7983 */ /* 0x000ea80000300a00 */
[----:B------:R0:W-:Y:S04]  /*13e70*/  STL.64 [R1+0x5a0], R8 ;  /* 0x0005a00801007387 */ /* 0x0001e80000100a00 */
[----:B------:R1:W-:Y:S04]  /*13e80*/  STL.64 [R1+0x5a8], R10 ;  /* 0x0005a80a01007387 */ /* 0x0003e80000100a00 */
[----:B0-----:R-:W3:Y:S04]  /*13e90*/  LDL.LU R8, [R1+0x30c] ;  /* 0x00030c0001087983 */ /* 0x001ee80000300800 */
[----:B------:R-:W3:Y:S04]  /*13ea0*/  LDL.LU R9, [R1+0x308] ;  /* 0x0003080001097983 */ /* 0x000ee80000300800 */
[----:B-1----:R-:W3:Y:S04]  /*13eb0*/  LDL.LU R10, [R1+0x304] ;  /* 0x00030400010a7983 */ /* 0x002ee80000300800 */
[----:B------:R-:W3:Y:S01]  /*13ec0*/  LDL.LU R11, [R1+0x300] ;  /* 0x00030000010b7983 */ /* 0x000ee20000300800 */
[----:B--2---:R-:W-:Y:S03]  /*13ed0*/  HMMA.16816.F32.BF16 R12, R16, R22, R12 ;  /* 0x00000016100c723c */ /* 0x004fe6000004180c */
[----:B------:R-:W2:Y:S04]  /*13ee0*/  LDL.LU.64 R22, [R1+0xb30] ;  /* 0x000b300001167983 */ /* 0x000ea80000300a00 */
[----:B------:R-:W2:-:S12]  /*13ef0*/  LDL.LU.64 R20, [R1+0xb28] ;  /* 0x000b280001147983 */ /* 0x000e980000300a00 */
        /* <DEDUP_REMOVED lines=8> */
[----:B------:R-:W3:Y:S04]  /*13f80*/  LDL.LU.64 R24, [R1+0xb18] ;  /* 0x000b180001187983 */ /* 0x000ee80000300a00 */
[----:B------:R-:W3:Y:S04]  /*13f90*/  LDL.LU R16, [R1+0x33c] ;  /* 0x00033c0001107983 */ /* 0x000ee80000300800 */
[----:B------:R-:W3:Y:S04]  /*13fa0*/  LDL.LU R17, [R1+0x338] ;  /* 0x0003380001117983 */ /* 0x000ee80000300800 */
[----:B------:R0:W-:Y:S04]  /*13fb0*/  STL.64 [R1+0x580], R20 ;  /* 0x0005801401007387 */ /* 0x0001e80000100a00 */
[----:B------:R1:W-:Y:S04]  /*13fc0*/  STL.64 [R1+0x588], R22 ;  /* 0x0005881601007387 */ /* 0x0003e80000100a00 */
[----:B------:R-:W3:Y:S04]  /*13fd0*/  LDL.LU R18, [R1+0x334] ;  /* 0x0003340001127983 */ /* 0x000ee80000300800 */
[----:B------:R-:W3:Y:S04]  /*13fe0*/  LDL.LU R19, [R1+0x330] ;  /* 0x0003300001137983 */ /* 0x000ee80000300800 */
[----:B0-----:R-:W3:Y:S04]  /*13ff0*/  LDL.LU R20, [R1+0x32c] ;  /* 0x00032c0001147983 */ /* 0x001ee80000300800 */
[----:B------:R-:W3:Y:S04]  /*14000*/  LDL.LU R21, [R1+0x328] ;  /* 0x0003280001157983 */ /* 0x000ee80000300800 */
[----:B-1----:R-:W3:Y:S04]  /*14010*/  LDL.LU R22, [R1+0x324] ;  /* 0x0003240001167983 */ /* 0x002ee80000300800 */
[----:B------:R-:W3:Y:S01]  /*14020*/  LDL.LU R23, [R1+0x320] ;  /* 0x0003200001177983 */ /* 0x000ee20000300800 */
[----:B--2---:R-:W-:-:S04]  /*14030*/  LOP3.LUT R27, R27, R26, RZ, 0x3c, !PT ;  /* 0x0000001a1b1b7212 */ /* 0x004fc800078e3cff */
[----:B------:R-:W-:-:S04]  /*14040*/  LOP3.LUT R26, R27, R26, RZ, 0x3c, !PT ;  /* 0x0000001a1b1a7212 */ /* 0x000fc800078e3cff */
[----:B------:R-:W-:-:S05]  /*14050*/  LOP3.LUT R27, R27, R26, RZ, 0x3c, !PT ;  /* 0x0000001a1b1b7212 */ /* 0x000fca00078e3cff */
[----:B------:R0:W-:Y:S04]  /*14060*/  STL.64 [R1+0x128], R26 ;  /* 0x0001281a01007387 */ /* 0x0001e80000100a00 */
[----:B0-----:R-:W2:Y:S02]  /*14070*/  LDL.LU.64 R26, [R1+0xb10] ;  /* 0x000b1000011a7983 */ /* 0x001ea40000300a00 */
        /* <DEDUP_REMOVED lines=34> */
[----:B0-----:R-:W2:Y:S01]  /*142a0*/  LDL.LU.64 R26, [R1+0xad8] ;  /* 0x000ad800011a7983 */ /* 0x001ea20000300a00 */
[----:B---3--:R-:W-:Y:S02]  /*142b0*/  LOP3.LUT R25, R25, R24, RZ, 0x3c, !PT ;  /* 0x0000001819197212 */ /* 0x008fe400078e3cff */
[----:B------:R-:W-:Y:S02]  /*142c0*/  LOP3.LUT R29, R29, R28, RZ, 0x3c, !PT ;  /* 0x0000001c1d1d7212 */ /* 0x000fe400078e3cff */
[----:B------:R-:W-:Y:S02]  /*142d0*/  LOP3.LUT R24, R25, R24, RZ, 0x3c, !PT ;  /* 0x0000001819187212 */ /* 0x000fe400078e3cff */
[----:B----4-:R-:W-:-:S02]  /*142e0*/  LOP3.LUT R3, R3, R2, RZ, 0x3c, !PT ;  /* 0x0000000203037212 */ /* 0x010fc400078e3cff */
[----:B------:R-:W-:Y:S02]  /*142f0*/  LOP3.LUT R28, R29, R28, RZ, 0x3c, !PT ;  /* 0x0000001c1d1c7212 */ /* 0x000fe400078e3cff */
[----:B------:R-:W-:Y:S02]  /*14300*/  LOP3.LUT R25, R25, R24, RZ, 0x3c, !PT ;  /* 0x0000001819197212 */ /* 0x000fe400078e3cff */
[----:B------:R-:W-:Y:S02]  /*14310*/  LOP3.LUT R2, R3, R2, RZ, 0x3c, !PT ;  /* 0x0000000203027212 */ /* 0x000fe400078e3cff */
[----:B------:R-:W-:Y:S02]  /*14320*/  LOP3.LUT R29, R29, R28, RZ, 0x3c, !PT ;  /* 0x0000001c1d1d7212 */ /* 0x000fe400078e3cff */
[----:B------:R-:W-:Y:S02]  /*14330*/  LOP3.LUT R3, R3, R2, RZ, 0x3c, !PT ;  /* 0x0000000203037212 */ /* 0x000fe400078e3cff */
[----:B--2---:R-:W-:-:S04]  /*14340*/  LOP3.LUT R27, R27, R26, RZ, 0x3c, !PT ;  /* 0x0000001a1b1b7212 */ /* 0x004fc800078e3cff */
[----:B------:R-:W-:-:S04]  /*14350*/  LOP3.LUT R26, R27, R26, RZ, 0x3c, !PT ;  /* 0x0000001a1b1a7212 */ /* 0x000fc800078e3cff */
[----:B------:R-:W-:-:S05]  /*14360*/  LOP3.LUT R27, R27, R26, RZ, 0x3c, !PT ;  /* 0x0000001a1b1b7212 */ /* 0x000fca00078e3cff */
[----:B------:R0:W-:Y:S04]  /*14370*/  STL.64 [R1+0xe8], R26 ;  /* 0x0000e81a01007387 */ /* 0x0001e80000100a00 */
[----:B0-----:R-:W2:Y:S04]  /*14380*/  LDL.LU.64 R26, [R1+0xad0] ;  /* 0x000ad000011a7983 */ /* 0x001ea80000300a00 */
[----:B------:R0:W-:Y:S04]  /*14390*/  STL.64 [R1+0xe0], R24 ;  /* 0x0000e01801007387 */ /* 0x0001e80000100a00 */
[----:B0-----:R-:W3:Y:S04]  /*143a0*/  LDL.LU.64 R24, [R1+0xac8] ;  /* 0x000ac80001187983 */ /* 0x001ee80000300a00 */
[----:B------:R0:W-:Y:S04]  /*143b0*/  STL.64 [R1+0xd8], R28 ;  /* 0x0000d81c01007387 */ /* 0x0001e80000100a00 */
[----:B0-----:R-:W4:Y:S04]  /*143c0*/  LDL.LU.64 R28, [R1+0xac0] ;  /* 0x000ac000011c7983 */ /* 0x001f280000300a00 */
[----:B------:R0:W-:Y:S04]  /*143d0*/  STL.64 [R1+0xd0], R2 ;  /* 0x0000d00201007387 */ /* 0x0001e80000100a00 */
[----:B0-----:R-:W4:Y:S01]  /*143e0*/  LDL.LU.64 R2, [R1+0xab8] ;  /* 0x000ab80001027983 */ /* 0x001f220000300a00 */
[----:B------:R-:W-:-:S04]  /*143f0*/  LOP3.LUT R17, R17, R16, RZ, 0x3c, !PT ;  /* 0x0000001011117212 */ /* 0x000fc800078e3cff */
[----:B------:R-:W-:Y:S02]  /*14400*/  LOP3.LUT R16, R17, R16, RZ, 0x3c, !PT ;  /* 0x0000001011107212 */ /* 0x000fe400078e3cff */
[----:B------:R-:W-:Y:S02]  /*14410*/  LOP3.LUT R21, R21, R20, RZ, 0x3c, !PT ;  /* 0x0000001415157212 */ /* 0x000fe400078e3cff */
[----:B------:R-:W-:Y:S02]  /*14420*/  LOP3.LUT R17, R17, R16, RZ, 0x3c, !PT ;  /* 0x0000001011117212 */ /* 0x000fe400078e3cff */
[----:B------:R-:W-:Y:S02]  /*14430*/  LOP3.LUT R15, R15, R14, RZ, 0x3c, !PT ;  /* 0x0000000e0f0f7212 */ /* 0x000fe400078e3cff */
[----:B------:R-:W-:Y:S01]  /*14440*/  LOP3.LUT R20, R21, R20, RZ, 0x3c, !PT ;  /* 0x0000001415147212 */ /* 0x000fe200078e3cff */
[----:B------:R0:W-:Y:S01]  /*14450*/  STL.64 [R1+0xc8], R16 ;  /* 0x0000c81001007387 */ /* 0x0001e20000100a00 */
[----:B------:R-:W-:-:S02]  /*14460*/  LOP3.LUT R11, R11, R10, RZ, 0x3c, !PT ;  /* 0x0000000a0b0b7212 */ /* 0x000fc400078e3cff */
[----:B------:R-:W-:Y:S02]  /*14470*/  LOP3.LUT R14, R15, R14, RZ, 0x3c, !PT ;  /* 0x0000000e0f0e7212 */ /* 0x000fe400078e3cff */
[----:B------:R-:W-:Y:S02]  /*14480*/  LOP3.LUT R21, R21, R20, RZ, 0x3c, !PT ;  /* 0x0000001415157212 */ /* 0x000fe400078e3cff */
[----:B------:R-:W-:Y:S01]  /*14490*/  LOP3.LUT R7, R7, R6, RZ, 0x3c, !PT ;  /* 0x0000000607077212 */ /* 0x000fe200078e3cff */
[----:B0-----:R-:W-:Y:S02]  /*144a0*/  IMAD.MOV.U32 R16, RZ, RZ, R19 ;  /* 0x000000ffff107224 */ /* 0x001fe400078e0013 */
[----:B------:R-:W-:Y:S01]  /*144b0*/  IMAD.MOV.U32 R17, RZ, RZ, R18 ;  /* 0x000000ffff117224 */ /* 0x000fe200078e0012 */
[----:B------:R-:W-:Y:S01]  /*144c0*/  LOP3.LUT R10, R11, R10, RZ, 0x3c, !PT ;  /* 0x0000000a0b0a7212 */ /* 0x000fe200078e3cff */
[----:B------:R-:W-:Y:S02]  /*144d0*/  IMAD.MOV.U32 R18, RZ, RZ, R23 ;  /* 0x000000ffff127224 */ /* 0x000fe400078e0017 */
[----:B------:R-:W-:Y:S01]  /*144e0*/  IMAD.MOV.U32 R19, RZ, RZ, R22 ;  /* 0x000000ffff137224 */ /* 0x000fe200078e0016 */
[----:B------:R0:W-:Y:S01]  /*144f0*/  STL.64 [R1+0xc0], R16 ;  /* 0x0000c01001007387 */ /* 0x0001e20000100a00 */
[----:B------:R-:W-:-:S02]  /*14500*/  LOP3.LUT R15, R15, R14, RZ, 0x3c, !PT ;  /* 0x0000000e0f0f7212 */ /* 0x000fc400078e3cff */
[----:B------:R-:W-:Y:S01]  /*14510*/  LOP3.LUT R6, R7, R6, RZ, 0x3c, !PT ;  /* 0x0000000607067212 */ /* 0x000fe200078e3cff */
[----:B------:R-:W-:Y:S01]  /*14520*/  STL.64 [R1+0xb8], R20 ;  /* 0x0000b81401007387 */ /* 0x000fe20000100a00 */
[----:B------:R-:W-:-:S03]  /*14530*/  LOP3.LUT R11, R11, R10, RZ, 0x3c, !PT ;  /* 0x0000000a0b0b7212 */ /* 0x000fc600078e3cff */
[----:B------:R-:W-:Y:S01]  /*14540*/  STL.64 [R1+0xb0], R18 ;  /* 0x0000b01201007387 */ /* 0x000fe20000100a00 */
[----:B0-----:R-:W-:Y:S02]  /*14550*/  IMAD.MOV.U32 R16, RZ, RZ, R13 ;  /* 0x000000ffff107224 */ /* 0x001fe400078e000d */
[----:B------:R-:W-:Y:S02]  /*14560*/  IMAD.MOV.U32 R17, RZ, RZ, R12 ;  /* 0x000000ffff117224 */ /* 0x000fe400078e000c */
[----:B------:R-:W-:Y:S02]  /*14570*/  IMAD.MOV.U32 R12, RZ, RZ, R9 ;  /* 0x000000ffff0c7224 */ /* 0x000fe400078e0009 */
[----:B------:R-:W-:Y:S01]  /*14580*/  IMAD.MOV.U32 R13, RZ, RZ, R8 ;  /* 0x000000ffff0d7224 */ /* 0x000fe200078e0008 */
[----:B------:R-:W-:Y:S01]  /*14590*/  STL.64 [R1+0xa8], R16 ;  /* 0x0000a81001007387 */ /* 0x000fe20000100a00 */
[----:B------:R-:W-:Y:S02]  /*145a0*/  IMAD.MOV.U32 R8, RZ, RZ, R5 ;  /* 0x000000ffff087224 */ /* 0x000fe400078e0005 */
[----:B------:R-:W-:Y:S01]  /*145b0*/  IMAD.MOV.U32 R9, RZ, RZ, R4 ;  /* 0x000000ffff097224 */ /* 0x000fe200078e0004 */
[----:B------:R-:W-:Y:S01]  /*145c0*/  STL.64 [R1+0xa0], R14 ;  /* 0x0000a00e01007387 */ /* 0x000fe20000100a00 */
[----:B------:R-:W-:-:S03]  /*145d0*/  LOP3.LUT R7, R7, R6, RZ, 0x3c, !PT ;  /* 0x0000000607077212 */ /* 0x000fc600078e3cff */
[----:B------:R-:W-:Y:S04]  /*145e0*/  STL.64 [R1+0x98], R12 ;  /* 0x0000980c01007387 */ /* 0x000fe80000100a00 */
[----:B------:R-:W-:Y:S04]  /*145f0*/  STL.64 [R1+0x90], R10 ;  /* 0x0000900a01007387 */ /* 0x000fe80000100a00 */
[----:B------:R2:W-:Y:S04]  /*14600*/  STL.64 [R1+0x88], R8 ;  /* 0x0000880801007387 */ /* 0x0005e80000100a00 */
[----:B------:R4:W-:Y:S01]  /*14610*/  STL.64 [R1+0x80], R6 ;  /* 0x0000800601007387 */ /* 0x0009e20000100a00 */
[----:B--2---:R-:W-:-:S02]  /*14620*/  IMAD.MOV.U32 R8, RZ, RZ, R27 ;  /* 0x000000ffff087224 */ /* 0x004fc400078e001b */
[----:B------:R-:W-:Y:S02]  /*14630*/  IMAD.MOV.U32 R9, RZ, RZ, R26 ;  /* 0x000000ffff097224 */ /* 0x000fe400078e001a */
[----:B---3--:R-:W-:Y:S02]  /*14640*/  IMAD.MOV.U32 R4, RZ, RZ, R25 ;  /* 0x000000ffff047224 */ /* 0x008fe400078e0019 */
[----:B------:R-:W-:-:S05]  /*14650*/  IMAD.MOV.U32 R5, RZ, RZ, R24 ;  /* 0x000000ffff057224 */ /* 0x000fca00078e0018 */
[----:B------:R0:W-:Y:S04]  /*14660*/  STL.64 [R1+0x78], R4 ;  /* 0x0000780401007387 */ /* 0x0001e80000100a00 */
[----:B------:R-:W-:Y:S04]  /*14670*/  STL.64 [R1+0x70], R8 ;  /* 0x0000700801007387 */ /* 0x000fe80000100a00 */
[----:B------:R-:W2:Y:S01]  /*14680*/  LDL.LU R16, [R1+0x284] ;  /* 0x0002840001107983 */ /* 0x000ea20000300800 */
[----:B----4-:R-:W-:Y:S02]  /*14690*/  IMAD.MOV.U32 R6, RZ, RZ, R28 ;  /* 0x000000ffff067224 */ /* 0x010fe400078e001c */
[----:B------:R-:W-:-:S05]  /*146a0*/  IMAD.MOV.U32 R7, RZ, RZ, R3 ;  /* 0x000000ffff077224 */ /* 0x000fca00078e0003 */
[----:B------:R-:W-:Y:S04]  /*146b0*/  STL.64 [R1+0x68], R6 ;  /* 0x0000680601007387 */ /* 0x000fe80000100a00 */
[----:B------:R-:W2:Y:S01]  /*146c0*/  LDL.LU R17, [R1+0x280] ;  /* 0x0002800001117983 */ /* 0x000ea20000300800 */
[----:B0-----:R-:W-:Y:S02]  /*146d0*/  IMAD.MOV.U32 R4, RZ, RZ, R0 ;  /* 0x000000ffff047224 */ /* 0x001fe400078e0000 */
[----:B------:R-:W-:-:S05]  /*146e0*/  IMAD.MOV.U32 R5, RZ, RZ, R29 ;  /* 0x000000ffff057224 */ /* 0x000fca00078e001d */
[----:B------:R-:W-:Y:S04]  /*146f0*/  STL.64 [R1+0x60], R4 ;  /* 0x0000600401007387 */ /* 0x000fe80000100a00 */
        /* <DEDUP_REMOVED lines=93> */
[----:B------:R-:W-:-:S02]  /*14cd0*/  LOP3.LUT R9, R9, R8, RZ, 0x3c, !PT ;  /* 0x0000000809097212 */ /* 0x000fc400078e3cff */
[----:B------:R-:W-:Y:S02]  /*14ce0*/  LOP3.LUT R28, R29, R28, RZ, 0x3c, !PT ;  /* 0x0000001c1d1c7212 */ /* 0x000fe400078e3cff */
[----:B------:R-:W-:Y:S02]  /*14cf0*/  LOP3.LUT R11, R11, R10, RZ, 0x3c, !PT ;  /* 0x0000000a0b0b7212 */ /* 0x000fe400078e3cff */
[----:B------:R-:W-:Y:S02]  /*14d00*/  LOP3.LUT R4, R5, R4, RZ, 0x3c, !PT ;  /* 0x0000000405047212 */ /* 0x000fe400078e3cff */
        /* <DEDUP_REMOVED lines=17> */
[----:B------:R4:W-:Y:S02]  /*14e20*/  STL.64 [R1+0x18], R16 ;  /* 0x0000181001007387 */ /* 0x0009e40000100a00 */
[----:B----4-:R-:W-:Y:S02]  /*14e30*/  IMAD.MOV.U32 R16, RZ, RZ, R19 ;  /* 0x000000ffff107224 */ /* 0x010fe400078e0013 */
[----:B------:R-:W-:Y:S02]  /*14e40*/  IMAD.MOV.U32 R17, RZ, RZ, R18 ;  /* 0x000000ffff117224 */ /* 0x000fe400078e0012 */
[----:B------:R-:W-:Y:S02]  /*14e50*/  IMAD.MOV.U32 R18, RZ, RZ, R21 ;  /* 0x000000ffff127224 */ /* 0x000fe400078e0015 */
[----:B------:R-:W-:Y:S01]  /*14e60*/  IMAD.MOV.U32 R19, RZ, RZ, R20 ;  /* 0x000000ffff137224 */ /* 0x000fe200078e0014 */
[----:B------:R0:W-:Y:S04]  /*14e70*/  STL.64 [R1+0x10], R16 ;  /* 0x0000101001007387 */ /* 0x0001e80000100a00 */
[----:B------:R1:W-:Y:S04]  /*14e80*/  STL.64 [R1+0x8], R18 ;  /* 0x0000081201007387 */ /* 0x0003e80000100a00 */
[----:B------:R-:W-:Y:S01]  /*14e90*/  STL.64 [R1+0x828], R28 ;  /* 0x0008281c01007387 */ /* 0x000fe20000100a00 */
[----:B0-----:R-:W-:-:S02]  /*14ea0*/  IMAD.MOV.U32 R16, RZ, RZ, R23 ;  /* 0x000000ffff107224 */ /* 0x001fc400078e0017 */
[----:B------:R-:W-:Y:S02]  /*14eb0*/  IMAD.MOV.U32 R17, RZ, RZ, R22 ;  /* 0x000000ffff117224 */ /* 0x000fe400078e0016 */
[----:B-1----:R-:W-:Y:S02]  /*14ec0*/  IMAD.MOV.U32 R18, RZ, RZ, R27 ;  /* 0x000000ffff127224 */ /* 0x002fe400078e001b */
[----:B------:R-:W-:Y:S01]  /*14ed0*/  IMAD.MOV.U32 R19, RZ, RZ, R26 ;  /* 0x000000ffff137224 */ /* 0x000fe200078e001a */
[----:B------:R0:W-:Y:S04]  /*14ee0*/  STL.64 [R1], R16 ;  /* 0x0000001001007387 */ /* 0x0001e80000100a00 */
[----:B------:R-:W-:Y:S04]  /*14ef0*/  STL.64 [R1+0x830], R4 ;  /* 0x0008300401007387 */ /* 0x000fe80000100a00 */
[----:B------:R-:W-:Y:S04]  /*14f00*/  STL.64 [R1+0x838], R6 ;  /* 0x0008380601007387 */ /* 0x000fe80000100a00 */
[----:B------:R-:W-:Y:S04]  /*14f10*/  STL.64 [R1+0x840], R8 ;  /* 0x0008400801007387 */ /* 0x000fe80000100a00 */
[----:B------:R-:W-:Y:S04]  /*14f20*/  STL.64 [R1+0x848], R10 ;  /* 0x0008480a01007387 */ /* 0x000fe80000100a00 */
[----:B------:R-:W-:Y:S04]  /*14f30*/  STL.64 [R1+0x850], R12 ;  /* 0x0008500c01007387 */ /* 0x000fe80000100a00 */
[----:B------:R-:W-:Y:S01]  /*14f40*/  STL.64 [R1+0x858], R14 ;  /* 0x0008580e01007387 */ /* 0x000fe20000100a00 */
[----:B0-----:R-:W-:-:S02]  /*14f50*/  IMAD.MOV.U32 R16, RZ, RZ, R25 ;  /* 0x000000ffff107224 */ /* 0x001fc400078e0019 */
[----:B------:R-:W-:-:S05]  /*14f60*/  IMAD.MOV.U32 R17, RZ, RZ, R24 ;  /* 0x000000ffff117224 */ /* 0x000fca00078e0018 */
[----:B------:R-:W-:Y:S04]  /*14f70*/  STL.64 [R1+0x860], R16 ;  /* 0x0008601001007387 */ /* 0x000fe80000100a00 */
[----:B------:R0:W-:Y:S04]  /*14f80*/  STL.64 [R1+0x868], R18 ;  /* 0x0008681201007387 */ /* 0x0001e80000100a00 */
[----:B------:R-:W2:Y:S04]  /*14f90*/  LDL.LU R22, [R1+0x210] ;  /* 0x0002100001167983 */ /* 0x000ea80000300800 */
[----:B------:R-:W2:Y:S04]  /*14fa0*/  LDL.LU R23, [R1+0x3b8] ;  /* 0x0003b80001177983 */ /* 0x000ea80000300800 */
[----:B------:R-:W3:Y:S04]  /*14fb0*/  LDL.LU R24, [R1+0x208] ;  /* 0x0002080001187983 */ /* 0x000ee80000300800 */
[----:B------:R-:W3:Y:S04]  /*14fc0*/  LDL.LU R25, [R1+0x3bc] ;  /* 0x0003bc0001197983 */ /* 0x000ee80000300800 */
[----:B------:R-:W4:Y:S04]  /*14fd0*/  LDL.LU R26, [R1+0x200] ;  /* 0x00020000011a7983 */ /* 0x000f280000300800 */
[----:B------:R-:W4:Y:S04]  /*14fe0*/  LDL.LU R27, [R1+0x3c0] ;  /* 0x0003c000011b7983 */ /* 0x000f280000300800 */
        /* <DEDUP_REMOVED lines=31> */
[----:B------:R-:W2:Y:S01]  /*151e0*/  LDL.LU R19, [R1+0x3c8] ;  /* 0x0003c80001137983 */ /* 0x000ea20000300800 */
[----:B------:R-:W-:-:S02]  /*151f0*/  LOP3.LUT R23, R23, R22, RZ, 0x3c, !PT ;  /* 0x0000001617177212 */ /* 0x000fc400078e3cff */
[----:B---3--:R-:W-:Y:S01]  /*15200*/  LOP3.LUT R25, R25, R24, RZ, 0x3c, !PT ;  /* 0x0000001819197212 */ /* 0x008fe200078e3cff */
[----:B--2---:R0:W-:Y:S04]  /*15210*/  STL.64 [R1+0xa70], R18 ;  /* 0x000a701201007387 */ /* 0x0041e80000100a00 */
[----:B0-----:R-:W2:Y:S04]  /*15220*/  LDL.LU R18, [R1+0x1f8] ;  /* 0x0001f80001127983 */ /* 0x001ea80000300800 */
[----:B------:R-:W2:Y:S04]  /*15230*/  LDL.LU R19, [R1+0x3c4] ;  /* 0x0003c40001137983 */ /* 0x000ea80000300800 */
        /* <DEDUP_REMOVED lines=13> */
[----:B------:R-:W-:Y:S01]  /*15310*/  LOP3.LUT R22, R23, R22, RZ, 0x3c, !PT ;  /* 0x0000001617167212 */ /* 0x000fe200078e3cff */
[----:B------:R-:W-:-:S02]  /*15320*/  IMAD.MOV.U32 R20, RZ, RZ, R0 ;  /* 0x000000ffff147224 */ /* 0x000fc400078e0000 */
[----:B------:R-:W-:Y:S01]  /*15330*/  IMAD.MOV.U32 R21, RZ, RZ, R3 ;  /* 0x000000ffff157224 */ /* 0x000fe200078e0003 */
[----:B------:R-:W3:Y:S04]  /*15340*/  LDL.LU R5, [R1+0x434] ;  /* 0x0004340001057983 */ /* 0x000ee80000300800 */
[----:B------:R-:W3:Y:S01]  /*15350*/  LDL.LU R28, [R1+0x244] ;  /* 0x00024400011c7983 */ /* 0x000ee20000300800 */
[----:B----4-:R-:W-:-:S03]  /*15360*/  LOP3.LUT R27, R27, R26, RZ, 0x3c, !PT ;  /* 0x0000001a1b1b7212 */ /* 0x010fc600078e3cff */
[----:B------:R-:W4:Y:S01]  /*15370*/  LDL.LU R29, [R1+0x43c] ;  /* 0x00043c00011d7983 */ /* 0x000f220000300800 */
[----:B------:R-:W-:-:S03]  /*15380*/  LOP3.LUT R24, R25, R24, RZ, 0x3c, !PT ;  /* 0x0000001819187212 */ /* 0x000fc600078e3cff */
[----:B------:R-:W3:Y:S01]  /*15390*/  LDL.LU R3, [R1+0x394] ;  /* 0x0003940001037983 */ /* 0x000ee20000300800 */
[----:B------:R-:W-:-:S03]  /*153a0*/  LOP3.LUT R23, R23, R22, RZ, 0x3c, !PT ;  /* 0x0000001617177212 */ /* 0x000fc600078e3cff */
[----:B------:R-:W3:Y:S04]  /*153b0*/  LDL.LU R0, [R1+0x444] ;  /* 0x0004440001007983 */ /* 0x000ee80000300800 */
[----:B------:R0:W-:Y:S01]  /*153c0*/  STL.64 [R1+0x870], R20 ;  /* 0x0008701401007387 */ /* 0x0001e20000100a00 */
[----:B------:R-:W-:Y:S02]  /*153d0*/  LOP3.LUT R26, R27, R26, RZ, 0x3c, !PT ;  /* 0x0000001a1b1a7212 */ /* 0x000fe400078e3cff */
[----:B------:R-:W-:Y:S02]  /*153e0*/  LOP3.LUT R25, R25, R24, RZ, 0x3c, !PT ;  /* 0x0000001819197212 */ /* 0x000fe400078e3cff */
[----:B------:R-:W-:Y:S01]  /*153f0*/  LOP3.LUT R27, R27, R26, RZ, 0x3c, !PT ;  /* 0x0000001a1b1b7212 */ /* 0x000fe200078e3cff */
[----:B0-----:R-:W3:Y:S04]  /*15400*/  LDL.LU R20, [R1+0x1fc] ;  /* 0x0001fc0001147983 */ /* 0x001ee80000300800 */
[----:B------:R-:W3:Y:S04]  /*15410*/  LDL.LU R21, [R1+0x3fc] ;  /* 0x0003fc0001157983 */ /* 0x000ee80000300800 */
[----:B------:R0:W-:Y:S04]  /*15420*/  STL.64 [R1+0x878], R22 ;  /* 0x0008781601007387 */ /* 0x0001e80000100a00 */
[----:B0-----:R-:W3:Y:S04]  /*15430*/  LDL.LU R22, [R1+0x1f4] ;  /* 0x0001f40001167983 */ /* 0x001ee80000300800 */
[----:B------:R-:W3:Y:S04]  /*15440*/  LDL.LU R23, [R1+0x3f8] ;  /* 0x0003f80001177983 */ /* 0x000ee80000300800 */
[----:B------:R0:W-:Y:S04]  /*15450*/  STL.64 [R1+0x880], R24 ;  /* 0x0008801801007387 */ /* 0x0001e80000100a00 */
[----:B0-----:R-:W3:Y:S04]  /*15460*/  LDL.LU R24, [R1+0x1ec] ;  /* 0x0001ec0001187983 */ /* 0x001ee80000300800 */
[----:B------:R-:W3:Y:S04]  /*15470*/  LDL.LU R25, [R1+0x3f4] ;  /* 0x0003f40001197983 */ /* 0x000ee80000300800 */
[----:B------:R0:W-:Y:S04]  /*15480*/  STL.64 [R1+0x888], R26 ;  /* 0x0008881a01007387 */ /* 0x0001e80000100a00 */
[----:B0-----:R-:W3:Y:S04]  /*15490*/  LDL.LU R26, [R1+0x1e4] ;  /* 0x0001e400011a7983 */ /* 0x001ee80000300800 */
        /* <DEDUP_REMOVED lines=52> */
[----:B--2---:R-:W-:-:S04]  /*157e0*/  LOP3.LUT R19, R19, R18, RZ, 0x3c, !PT ;  /* 0x0000001213137212 */ /* 0x004fc800078e3cff */
[----:B------:R-:W-:-:S04]  /*157f0*/  LOP3.LUT R18, R19, R18, RZ, 0x3c, !PT ;  /* 0x0000001213127212 */ /* 0x000fc800078e3cff */
[----:B------:R-:W-:-:S05]  /*15800*/  LOP3.LUT R19, R19, R18, RZ, 0x3c, !PT ;  /* 0x0000001213137212 */ /* 0x000fca00078e3cff */
[----:B------:R0:W-:Y:S04]  /*15810*/  STL.64 [R1+0x180], R18 ;  /* 0x0001801201007387 */ /* 0x0001e80000100a00 */
[----:B0-----:R-:W2:Y:S01]  /*15820*/  LDL.LU.64 R18, [R1+0xa20] ;  /* 0x000a200001127983 */ /* 0x001ea20000300a00 */
[----:B------:R-:W-:Y:S02]  /*15830*/  LOP3.LUT R25, R25, R24, RZ, 0x3c, !PT ;  /* 0x0000001819197212 */ /* 0x000fe400078e3cff */
[----:B------:R-:W-:Y:S02]  /*15840*/  LOP3.LUT R26, R27, R26, RZ, 0x3c, !PT ;  /* 0x0000001a1b1a7212 */ /* 0x000fe400078e3cff */
[----:B------:R-:W-:Y:S02]  /*15850*/  LOP3.LUT R24, R25, R24, RZ, 0x3c, !PT ;  /* 0x0000001819187212 */ /* 0x000fe400078e3cff */
[----:B------:R-:W-:-:S02]  /*15860*/  LOP3.LUT R27, R27, R26, RZ, 0x3c, !PT ;  /* 0x0000001a1b1b7212 */ /* 0x000fc400078e3cff */
[----:B------:R-:W-:-:S03]  /*15870*/  LOP3.LUT R25, R25, R24, RZ, 0x3c, !PT ;  /* 0x0000001819197212 */ /* 0x000fc600078e3cff */
[----:B------:R0:W-:Y:S04]  /*15880*/  STL.64 [R1+0x188], R26 ;  /* 0x0001881a01007387 */ /* 0x0001e80000100a00 */
[----:B------:R1:W-:Y:S01]  /*15890*/  STL.64 [R1+0x190], R24 ;  /* 0x0001901801007387 */ /* 0x0003e20000100a00 */
[----:B0-----:R-:W-:Y:S02]  /*158a0*/  IMAD.MOV.U32 R26, RZ, RZ, R23 ;  /* 0x000000ffff1a7224 */ /* 0x001fe400078e0017 */
[----:B------:R-:W-:Y:S02]  /*158b0*/  IMAD.MOV.U32 R27, RZ, RZ, R22 ;  /* 0x000000ffff1b7224 */ /* 0x000fe400078e0016 */
[----:B-1----:R-:W-:Y:S02]  /*158c0*/  IMAD.MOV.U32 R24, RZ, RZ, R21 ;  /* 0x000000ffff187224 */ /* 0x002fe400078e0015 */
[----:B------:R-:W-:-:S02]  /*158d0*/  IMAD.MOV.U32 R25, RZ, RZ, R20 ;  /* 0x000000ffff197224 */ /* 0x000fc400078e0014 */
[----:B------:R-:W-:Y:S02]  /*158e0*/  IMAD.MOV.U32 R20, RZ, RZ, R17 ;  /* 0x000000ffff147224 */ /* 0x000fe400078e0011 */
[----:B------:R-:W-:Y:S01]  /*158f0*/  IMAD.MOV.U32 R21, RZ, RZ, R16 ;  /* 0x000000ffff157224 */ /* 0x000fe200078e0010 */
[----:B------:R0:W-:Y:S01]  /*15900*/  STL.64 [R1+0x3a0], R26 ;  /* 0x0003a01a01007387 */ /* 0x0001e20000100a00 */
[----:B------:R-:W-:Y:S02]  /*15910*/  IMAD.MOV.U32 R16, RZ, RZ, R13 ;  /* 0x000000ffff107224 */ /* 0x000fe400078e000d */
[----:B------:R-:W-:Y:S01]  /*15920*/  IMAD.MOV.U32 R17, RZ, RZ, R12 ;  /* 0x000000ffff117224 */ /* 0x000fe200078e000c */
[----:B------:R-:W-:Y:S01]  /*15930*/  STL.64 [R1+0x3a8], R24 ;  /* 0x0003a81801007387 */ /* 0x000fe20000100a00 */
[----:B------:R-:W-:Y:S02]  /*15940*/  IMAD.MOV.U32 R12, RZ, RZ, R9 ;  /* 0x000000ffff0c7224 */ /* 0x000fe400078e0009 */
[----:B------:R-:W-:-:S02]  /*15950*/  IMAD.MOV.U32 R13, RZ, RZ, R8 ;  /* 0x000000ffff0d7224 */ /* 0x000fc400078e0008 */
[----:B------:R-:W-:Y:S02]  /*15960*/  IMAD.MOV.U32 R8, RZ, RZ, R5 ;  /* 0x000000ffff087224 */ /* 0x000fe400078e0005 */
[----:B------:R-:W-:Y:S02]  /*15970*/  IMAD.MOV.U32 R9, RZ, RZ, R4 ;  /* 0x000000ffff097224 */ /* 0x000fe400078e0004 */
[----:B--2---:R-:W-:Y:S02]  /*15980*/  IMAD.MOV.U32 R22, RZ, RZ, R19 ;  /* 0x000000ffff167224 */ /* 0x004fe400078e0013 */
[----:B------:R-:W-:Y:S02]  /*15990*/  IMAD.MOV.U32 R23, RZ, RZ, R18 ;  /* 0x000000ffff177224 */ /* 0x000fe400078e0012 */
[----:B------:R-:W-:Y:S02]  /*159a0*/  IMAD.MOV.U32 R18, RZ, RZ, R15 ;  /* 0x000000ffff127224 */ /* 0x000fe400078e000f */
[----:B------:R-:W-:-:S02]  /*159b0*/  IMAD.MOV.U32 R19, RZ, RZ, R14 ;  /* 0x000000ffff137224 */ /* 0x000fc400078e000e */
[----:B------:R-:W-:Y:S02]  /*159c0*/  IMAD.MOV.U32 R14, RZ, RZ, R11 ;  /* 0x000000ffff0e7224 */ /* 0x000fe400078e000b */
[----:B------:R-:W-:Y:S01]  /*159d0*/  IMAD.MOV.U32 R15, RZ, RZ, R10 ;  /* 0x000000ffff0f7224 */ /* 0x000fe200078e000a */
[----:B------:R-:W-:Y:S04]  /*159e0*/  STL.64 [R1+0x3b0], R22 ;  /* 0x0003b01601007387 */ /* 0x000fe80000100a00 */
[----:B------:R-:W-:Y:S01]  /*159f0*/  STL.64 [R1+0x3b8], R20 ;  /* 0x0003b81401007387 */ /* 0x000fe20000100a00 */
[----:B------:R-:W-:Y:S02]  /*15a00*/  IMAD.MOV.U32 R10, RZ, RZ, R7 ;  /* 0x000000ffff0a7224 */ /* 0x000fe400078e0007 */
[----:B------:R-:W-:Y:S01]  /*15a10*/  IMAD.MOV.U32 R11, RZ, RZ, R6 ;  /* 0x000000ffff0b7224 */ /* 0x000fe200078e0006 */
[----:B------:R-:W-:Y:S04]  /*15a20*/  STL.64 [R1+0x3c0], R18 ;  /* 0x0003c01201007387 */ /* 0x000fe80000100a00 */
[----:B------:R-:W-:Y:S04]  /*15a30*/  STL.64 [R1+0x3c8], R16 ;  /* 0x0003c81001007387 */ /* 0x000fe80000100a00 */
[----:B------:R-:W-:Y:S01]  /*15a40*/  STL.64 [R1+0x3d0], R14 ;  /* 0x0003d00e01007387 */ /* 0x000fe20000100a00 */
[----:B----4-:R-:W-:Y:S01]  /*15a50*/  MOV R6, R29 ;  /* 0x0000001d00067202 */ /* 0x010fe20000000f00 */
[----:B------:R-:W-:-:S02]  /*15a60*/  IMAD.MOV.U32 R7, RZ, RZ, R28 ;  /* 0x000000ffff077224 */ /* 0x000fc400078e001c */
[----:B------:R-:W-:Y:S04]  /*15a70*/  STL.64 [R1+0x3d8], R12 ;  /* 0x0003d80c01007387 */ /* 0x000fe80000100a00 */
[----:B------:R-:W-:Y:S04]  /*15a80*/  STL.64 [R1+0x3e0], R10 ;  /* 0x0003e00a01007387 */ /* 0x000fe80000100a00 */
[----:B------:R-:W-:Y:S04]  /*15a90*/  STL.64 [R1+0x3e8], R8 ;  /* 0x0003e80801007387 */ /* 0x000fe80000100a00 */
[----:B0-----:R-:W2:Y:S04]  /*15aa0*/  LDL.LU R26, [R1+0x478] ;  /* 0x00047800011a7983 */ /* 0x001ea80000300800 */
[----:B------:R-:W-:Y:S04]  /*15ab0*/  STL.64 [R1+0x3f0], R6 ;  /* 0x0003f00601007387 */ /* 0x000fe80000100a00 */
[----:B------:R-:W2:Y:S01]  /*15ac0*/  LDL.LU R27, [R1+0x4c4] ;  /* 0x0004c400011b7983 */ /* 0x000ea20000300800 */
[----:B------:R-:W-:-:S02]  /*15ad0*/  IMAD.MOV.U32 R4, RZ, RZ, R0 ;  /* 0x000000ffff047224 */ /* 0x000fc400078e0000 */
        /* <DEDUP_REMOVED lines=151> */
[----:B------:R4:W-:Y:S02]  /*16450*/  STL.64 [R1+0x478], R26 ;  /* 0x0004781a01007387 */ /* 0x0009e40000100a00 */
[----:B----4-:R-:W-:Y:S02]  /*16460*/  IMAD.MOV.U32 R26, RZ, RZ, R25 ;  /* 0x000000ffff1a7224 */ /* 0x010fe400078e0019 */
[----:B---3--:R-:W-:Y:S02]  /*16470*/  IMAD.MOV.U32 R25, RZ, RZ, R22 ;  /* 0x000000ffff197224 */ /* 0x008fe400078e0016 */
[----:B------:R-:W-:Y:S02]  /*16480*/  IMAD.MOV.U32 R22, RZ, RZ, R21 ;  /* 0x000000ffff167224 */ /* 0x000fe400078e0015 */
[----:B------:R-:W-:Y:S02]  /*16490*/  IMAD.MOV.U32 R21, RZ, RZ, R18 ;  /* 0x000000ffff157224 */ /* 0x000fe400078e0012 */
[----:B------:R-:W-:-:S02]  /*164a0*/  IMAD.MOV.U32 R18, RZ, RZ, R17 ;  /* 0x000000ffff127224 */ /* 0x000fc400078e0011 */
[----:B------:R-:W-:Y:S02]  /*164b0*/  IMAD.MOV.U32 R17, RZ, RZ, R14 ;  /* 0x000000ffff117224 */ /* 0x000fe400078e000e */
[----:B------:R-:W-:Y:S02]  /*164c0*/  IMAD.MOV.U32 R14, RZ, RZ, R13 ;  /* 0x000000ffff0e7224 */ /* 0x000fe400078e000d */
[----:B------:R-:W-:Y:S02]  /*164d0*/  IMAD.MOV.U32 R13, RZ, RZ, R10 ;  /* 0x000000ffff0d7224 */ /* 0x000fe400078e000a */
[----:B------:R-:W-:Y:S02]  /*164e0*/  IMAD.MOV.U32 R10, RZ, RZ, R3 ;  /* 0x000000ffff0a7224 */ /* 0x000fe400078e0003 */
[----:B------:R-:W0:Y:S01]  /*164f0*/  LDC R3, c[0x0][0x3ac] ;  /* 0x0000eb00ff037b82 */ /* 0x000e220000000800 */
[----:B------:R-:W-:Y:S02]  /*16500*/  IMAD.MOV.U32 R27, RZ, RZ, R24 ;  /* 0x000000ffff1b7224 */ /* 0x000fe400078e0018 */
[----:B------:R-:W-:-:S02]  /*16510*/  IMAD.MOV.U32 R24, RZ, RZ, R23 ;  /* 0x000000ffff187224 */ /* 0x000fc400078e0017 */
[----:B------:R-:W-:Y:S02]  /*16520*/  IMAD.MOV.U32 R23, RZ, RZ, R20 ;  /* 0x000000ffff177224 */ /* 0x000fe400078e0014 */
[----:B------:R-:W-:Y:S02]  /*16530*/  IMAD.MOV.U32 R20, RZ, RZ, R19 ;  /* 0x000000ffff147224 */ /* 0x000fe400078e0013 */
[----:B------:R-:W-:Y:S01]  /*16540*/  IMAD.MOV.U32 R19, RZ, RZ, R16 ;  /* 0x000000ffff137224 */ /* 0x000fe200078e0010 */
[----:B------:R-:W-:Y:S01]  /*16550*/  STL.64 [R1+0x480], R26 ;  /* 0x0004801a01007387 */ /* 0x000fe20000100a00 */
[----:B------:R-:W-:-:S03]  /*16560*/  IMAD.MOV.U32 R16, RZ, RZ, R15 ;  /* 0x000000ffff107224 */ /* 0x000fc600078e000f */
[----:B------:R-:W-:Y:S01]  /*16570*/  STL.64 [R1+0x488], R24 ;  /* 0x0004881801007387 */ /* 0x000fe20000100a00 */
[----:B------:R-:W-:-:S03]  /*16580*/  IMAD.MOV.U32 R15, RZ, RZ, R12 ;  /* 0x000000ffff0f7224 */ /* 0x000fc600078e000c */
[----:B------:R-:W-:Y:S01]  /*16590*/  STL.64 [R1+0x490], R22 ;  /* 0x0004901601007387 */ /* 0x000fe20000100a00 */
[----:B------:R-:W-:-:S03]  /*165a0*/  IMAD.MOV.U32 R12, RZ, RZ, R11 ;  /* 0x000000ffff0c7224 */ /* 0x000fc600078e000b */
[----:B------:R-:W-:Y:S04]  /*165b0*/  STL.64 [R1+0x498], R20 ;  /* 0x0004981401007387 */ /* 0x000fe80000100a00 */
[----:B------:R-:W-:Y:S04]  /*165c0*/  STL.64 [R1+0x4a0], R18 ;  /* 0x0004a01201007387 */ /* 0x000fe80000100a00 */
[----:B------:R-:W-:Y:S04]  /*165d0*/  STL.64 [R1+0x4a8], R16 ;  /* 0x0004a81001007387 */ /* 0x000fe80000100a00 */
[----:B------:R-:W-:Y:S01]  /*165e0*/  STL.64 [R1+0x4b0], R14 ;  /* 0x0004b00e01007387 */ /* 0x000fe20000100a00 */
[----:B------:R-:W-:-:S03]  /*165f0*/  IMAD.MOV.U32 R11, RZ, RZ, R8 ;  /* 0x000000ffff0b7224 */ /* 0x000fc600078e0008 */
[----:B------:R-:W-:Y:S01]  /*16600*/  STL.64 [R1+0x4b8], R12 ;  /* 0x0004b80c01007387 */ /* 0x000fe20000100a00 */
[----:B------:R-:W-:Y:S02]  /*16610*/  IMAD.MOV.U32 R8, RZ, RZ, R6 ;  /* 0x000000ffff087224 */ /* 0x000fe400078e0006 */
[----:B------:R-:W-:Y:S01]  /*16620*/  IMAD.MOV.U32 R6, RZ, RZ, R28 ;  /* 0x000000ffff067224 */ /* 0x000fe200078e001c */
[----:B0-----:R0:W-:Y:S04]  /*16630*/  STL.64 [R1+0x920], R2 ;  /* 0x0009200201007387 */ /* 0x0011e80000100a00 */
[----:B------:R-:W-:Y:S04]  /*16640*/  STL.64 [R1+0x4c0], R10 ;  /* 0x0004c00a01007387 */ /* 0x000fe80000100a00 */
[----:B------:R-:W-:Y:S01]  /*16650*/  STL.64 [R1+0x4c8], R8 ;  /* 0x0004c80801007387 */ /* 0x000fe20000100a00 */
[----:B0-----:R-:W-:-:S02]  /*16660*/  IMAD.MOV.U32 R2, RZ, RZ, R4 ;  /* 0x000000ffff027224 */ /* 0x001fc400078e0004 */
[----:B------:R-:W-:Y:S02]  /*16670*/  IMAD.MOV.U32 R3, RZ, RZ, R7 ;  /* 0x000000ffff037224 */ /* 0x000fe400078e0007 */
[----:B------:R-:W-:-:S03]  /*16680*/  IMAD.MOV.U32 R7, RZ, RZ, R5 ;  /* 0x000000ffff077224 */ /* 0x000fc600078e0005 */
[----:B------:R0:W-:Y:S04]  /*16690*/  STL.64 [R1+0x4d0], R2 ;  /* 0x0004d00201007387 */ /* 0x0001e80000100a00 */
[----:B0-----:R-:W2:Y:S04]  /*166a0*/  LDL.LU R2, [R1+0x68c] ;  /* 0x00068c0001027983 */ /* 0x001ea80000300800 */
[----:B------:R-:W-:Y:S04]  /*166b0*/  STL.64 [R1+0x4d8], R6 ;  /* 0x0004d80601007387 */ /* 0x000fe80000100a00 */
[----:B------:R-:W3:Y:S01]  /*166c0*/  LDL.LU R3, [R1+0x1b4] ;  /* 0x0001b40001037983 */ /* 0x000ee20000300800 */
[----:B------:R-:W-:-:S02]  /*166d0*/  IMAD.MOV.U32 R4, RZ, RZ, R0 ;  /* 0x000000ffff047224 */ /* 0x000fc400078e0000 */
[----:B------:R-:W-:-:S05]  /*166e0*/  IMAD.MOV.U32 R5, RZ, RZ, R29 ;  /* 0x000000ffff057224 */ /* 0x000fca00078e001d */
[----:B------:R-:W-:Y:S04]  /*166f0*/  STL.64 [R1+0x4e0], R4 ;  /* 0x0004e00401007387 */ /* 0x000fe80000100a00 */
[----:B---3--:R0:W-:Y:S04]  /*16700*/  STL [R1+0x928], R3 ;  /* 0x0009280301007387 */ /* 0x0081e80000100800 */
[----:B0-----:R-:W2:Y:S04]  /*16710*/  LDL.LU R3, [R1+0x1b0] ;  /* 0x0001b00001037983 */ /* 0x001ea80000300800 */
        /* <DEDUP_REMOVED lines=58> */
[----:B------:R-:W3:Y:S04]  /*16ac0*/  LDL.LU.64 R14, [R1+0x128] ;  /* 0x00012800010e7983 */ /* 0x000ee80000300a00 */
[----:B------:R-:W3:Y:S04]  /*16ad0*/  LDL.LU.64 R12, [R1+0x120] ;  /* 0x00012000010c7983 */ /* 0x000ee80000300a00 */
[----:B------:R-:W3:Y:S04]  /*16ae0*/  LDL.LU.64 R10, [R1+0x118] ;  /* 0x00011800010a7983 */ /* 0x000ee80000300a00 */
[----:B------:R-:W3:Y:S04]  /*16af0*/  LDL.LU.64 R8, [R1+0x110] ;  /* 0x0001100001087983 */ /* 0x000ee80000300a00 */
[----:B------:R-:W3:Y:S04]  /*16b00*/  LDL.LU.64 R6, [R1+0x108] ;  /* 0x0001080001067983 */ /* 0x000ee80000300a00 */
[----:B------:R-:W3:Y:S04]  /*16b10*/  LDL.LU.64 R4, [R1+0x100] ;  /* 0x0001000001047983 */ /* 0x000ee80000300a00 */
[----:B------:R-:W3:Y:S01]  /*16b20*/  LDL.LU.64 R28, [R1+0xf8] ;  /* 0x0000f800011c7983 */ /* 0x000ee20000300a00 */
        /* <DEDUP_REMOVED lines=74> */
[----:B0-----:R-:W2:Y:S04]  /*16fd0*/  LDL.LU.64 R2, [R1+0x930] ;  /* 0x0009300001027983 */ /* 0x001ea80000300a00 */
[----:B--2---:R0:W-:Y:S04]  /*16fe0*/  STL.64 [R1+0x560], R2 ;  /* 0x0005600201007387 */ /* 0x0041e80000100a00 */
[----:B0-----:R-:W2:Y:S01]  /*16ff0*/  LDL.LU R3, [R1+0x928] ;  /* 0x0009280001037983 */ /* 0x001ea20000300800 */
[----:B---3--:R-:W-:-:S02]  /*17000*/  IMAD.MOV.U32 R2, RZ, RZ, R26 ;  /* 0x000000ffff027224 */ /* 0x008fc400078e001a */
[----:B------:R-:W-:-:S03]  /*17010*/  IMAD.MOV.U32 R26, RZ, RZ, R24 ;  /* 0x000000ffff1a7224 */ /* 0x000fc600078e0018 */
[----:B--2---:R0:W-:Y:S04]  /*17020*/  STL.64 [R1+0x568], R2 ;  /* 0x0005680201007387 */ /* 0x0041e80000100a00 */
[----:B0-----:R-:W2:Y:S04]  /*17030*/  LDL.LU.64 R2, [R1+0x920] ;  /* 0x0009200001027983 */ /* 0x001ea80000300a00 */
[----:B----4-:R0:W-:Y:S01]  /*17040*/  STL.64 [R1+0x570], R26 ;  /* 0x0005701a01007387 */ /* 0x0101e20000100a00 */
[----:B------:R-:W-:Y:S02]  /*17050*/  IMAD.MOV.U32 R24, RZ, RZ, R20 ;  /* 0x000000ffff187224 */ /* 0x000fe400078e0014 */
[----:B------:R-:W-:-:S02]  /*17060*/  IMAD.MOV.U32 R20, RZ, RZ, R16 ;  /* 0x000000ffff147224 */ /* 0x000fc400078e0010 */
[----:B0-----:R-:W-:Y:S02]  /*17070*/  IMAD.MOV.U32 R26, RZ, RZ, R22 ;  /* 0x000000ffff1a7224 */ /* 0x001fe400078e0016 */
[----:B------:R-:W-:Y:S02]  /*17080*/  IMAD.MOV.U32 R27, RZ, RZ, R25 ;  /* 0x000000ffff1b7224 */ /* 0x000fe400078e0019 */
[----:B------:R-:W-:Y:S02]  /*17090*/  IMAD.MOV.U32 R25, RZ, RZ, R23 ;  /* 0x000000ffff197224 */ /* 0x000fe400078e0017 */
[----:B------:R-:W-:Y:S02]  /*170a0*/  IMAD.MOV.U32 R22, RZ, RZ, R18 ;  /* 0x000000ffff167224 */ /* 0x000fe400078e0012 */
[----:B------:R-:W-:Y:S02]  /*170b0*/  IMAD.MOV.U32 R23, RZ, RZ, R21 ;  /* 0x000000ffff177224 */ /* 0x000fe400078e0015 */
[----:B------:R-:W-:-:S02]  /*170c0*/  IMAD.MOV.U32 R21, RZ, RZ, R19 ;  /* 0x000000ffff157224 */ /* 0x000fc400078e0013 */
[----:B------:R-:W-:Y:S02]  /*170d0*/  IMAD.MOV.U32 R18, RZ, RZ, R0 ;  /* 0x000000ffff127224 */ /* 0x000fe400078e0000 */
[----:B------:R-:W-:Y:S01]  /*170e0*/  IMAD.MOV.U32 R19, RZ, RZ, R17 ;  /* 0x000000ffff137224 */ /* 0x000fe200078e0011 */
[----:B------:R0:W-:Y:S04]  /*170f0*/  STL.64 [R1+0x578], R26 ;  /* 0x0005781a01007387 */ /* 0x0001e80000100a00 */
[----:B------:R-:W-:Y:S04]  /*17100*/  STL.64 [R1+0x680], R24 ;  /* 0x0006801801007387 */ /* 0x000fe80000100a00 */
[----:B------:R-:W-:Y:S04]  /*17110*/  STL.64 [R1+0x688], R22 ;  /* 0x0006881601007387 */ /* 0x000fe80000100a00 */
[----:B------:R-:W-:Y:S04]  /*17120*/  STL.64 [R1+0x690], R20 ;  /* 0x0006901401007387 */ /* 0x000fe80000100a00 */
[----:B------:R-:W-:Y:S01]  /*17130*/  STL.64 [R1+0x698], R18 ;  /* 0x0006981201007387 */ /* 0x000fe20000100a00 */
[----:B--2---:R-:W-:-:S04]  /*17140*/  IMAD.SHL.U32 R3, R3, 0x20, RZ ;  /* 0x0000002003037824 */ /* 0x004fc800078e00ff */
[----:B------:R-:W-:-:S04]  /*17150*/  IMAD.WIDE R16, R3, 0x2, R14 ;  /* 0x0000000203107825 */ /* 0x000fc800078e020e */
[----:B------:R-:W-:-:S04]  /*17160*/  IMAD.WIDE R14, R3, 0x2, R12 ;  /* 0x00000002030e7825 */ /* 0x000fc800078e020c */
[----:B------:R-:W-:-:S04]  /*17170*/  IMAD.WIDE R12, R3, 0x2, R10 ;  /* 0x00000002030c7825 */ /* 0x000fc800078e020a */
[----:B------:R-:W-:-:S04]  /*17180*/  IMAD.WIDE R10, R3, 0x2, R8 ;  /* 0x00000002030a7825 */ /* 0x000fc800078e0208 */
[C---:B------:R-:W-:Y:S01]  /*17190*/  IMAD.WIDE R8, R3.reuse, 0x2, R6 ;  /* 0x0000000203087825 */ /* 0x040fe200078e0206 */
[----:B------:R-:W-:Y:S04]  /*171a0*/  STL.64 [R1+0x398], R16 ;  /* 0x0003981001007387 */ /* 0x000fe80000100a00 */
[----:B------:R-:W-:Y:S04]  /*171b0*/  STL.64 [R1+0x390], R14 ;  /* 0x0003900e01007387 */ /* 0x000fe80000100a00 */
[----:B------:R-:W-:Y:S04]  /*171c0*/  STL.64 [R1+0x388], R12 ;  /* 0x0003880c01007387 */ /* 0x000fe80000100a00 */
[----:B------:R-:W-:Y:S04]  /*171d0*/  STL.64 [R1+0x380], R10 ;  /* 0x0003800a01007387 */ /* 0x000fe80000100a00 */
[----:B------:R-:W-:Y:S04]  /*171e0*/  STL.64 [R1+0x378], R8 ;  /* 0x0003780801007387 */ /* 0x000fe80000100a00 */
[----:B0-----:R-:W2:Y:S01]  /*171f0*/  LDL.LU.64 R26, [R1+0x60] ;  /* 0x00006000011a7983 */ /* 0x001ea20000300a00 */
[----:B------:R-:W-:-:S04]  /*17200*/  IMAD.WIDE R6, R3, 0x2, R4 ;  /* 0x0000000203067825 */ /* 0x000fc800078e0204 */
[C---:B------:R-:W-:Y:S01]  /*17210*/  IMAD.WIDE R4, R3.reuse, 0x2, R28 ;  /* 0x0000000203047825 */ /* 0x040fe200078e021c */
[----:B------:R-:W-:Y:S04]  /*17220*/  STL.64 [R1+0x370], R6 ;  /* 0x0003700601007387 */ /* 0x000fe80000100a00 */
[----:B--2---:R0:W-:Y:S04]  /*17230*/  STL.64 [R1+0x890], R26 ;  /* 0x0008901a01007387 */ /* 0x0041e80000100a00 */
[----:B------:R-:W-:Y:S04]  /*17240*/  STL.64 [R1+0x368], R4 ;  /* 0x0003680401007387 */ /* 0x000fe80000100a00 */
[----:B0-----:R-:W2:Y:S04]  /*17250*/  LDL.LU.64 R26, [R1+0x68] ;  /* 0x00006800011a7983 */ /* 0x001ea80000300a00 */
[----:B--2---:R0:W-:Y:S04]  /*17260*/  STL.64 [R1+0x898], R26 ;  /* 0x0008981a01007387 */ /* 0x0041e80000100a00 */
        /* <DEDUP_REMOVED lines=33> */
[----:B------:R-:W3:Y:S04]  /*17480*/  LDL.LU.64 R24, [R1+0x58] ;  /* 0x0000580001187983 */ /* 0x000ee80000300a00 */
[----:B------:R-:W4:Y:S04]  /*17490*/  LDL.LU.64 R22, [R1+0x50] ;  /* 0x0000500001167983 */ /* 0x000f280000300a00 */
[----:B------:R-:W3:Y:S04]  /*174a0*/  LDL.LU.64 R20, [R1+0x48] ;  /* 0x0000480001147983 */ /* 0x000ee80000300a00 */
        /* <DEDUP_REMOVED lines=8> */
[----:B------:R-:W3:Y:S01]  /*17530*/  LDL.LU.64 R28, [R1] ;  /* 0x00000000011c7983 */ /* 0x000ee20000300a00 */
[----:B--2---:R-:W-:-:S05]  /*17540*/  IMAD.WIDE R26, R3, 0x2, R26 ;  /* 0x00000002031a7825 */ /* 0x004fca00078e021a */
[----:B------:R0:W-:Y:S04]  /*17550*/  STL.64 [R1+0x360], R26 ;  /* 0x0003601a01007387 */ /* 0x0001e80000100a00 */
[----:B0-----:R-:W2:Y:S02]  /*17560*/  LDL.LU.64 R26, [R1+0x918] ;  /* 0x00091800011a7983 */ /* 0x001ea40000300a00 */
        /* <DEDUP_REMOVED lines=50> */
[----:B0-----:R-:W2:Y:S01]  /*17890*/  LDL.LU.64 R26, [R1+0x890] ;  /* 0x00089000011a7983 */ /* 0x001ea20000300a00 */
[----:B---3--:R-:W-:-:S04]  /*178a0*/  IMAD.WIDE R24, R3, 0x2, R24 ;  /* 0x0000000203187825 */ /* 0x008fc800078e0218 */
[----:B----4-:R-:W-:-:S04]  /*178b0*/  IMAD.WIDE R22, R3, 0x2, R22 ;  /* 0x0000000203167825 */ /* 0x010fc800078e0216 */
[----:B------:R-:W-:-:S04]  /*178c0*/  IMAD.WIDE R20, R3, 0x2, R20 ;  /* 0x0000000203147825 */ /* 0x000fc800078e0214 */
        /* <DEDUP_REMOVED lines=9> */
[----:B--2---:R-:W-:-:S05]  /*17960*/  IMAD.WIDE R26, R3, 0x2, R26 ;  /* 0x00000002031a7825 */ /* 0x004fca00078e021a */
[----:B------:R0:W-:Y:S04]  /*17970*/  STL.64 [R1+0x2d0], R26 ;  /* 0x0002d01a01007387 */ /* 0x0001e80000100a00 */
[----:B0-----:R-:W2:Y:S04]  /*17980*/  LDL.LU.64 R26, [R1+0x888] ;  /* 0x00088800011a7983 */ /* 0x001ea80000300a00 */
[----:B------:R0:W-:Y:S04]  /*17990*/  STL.64 [R1+0x2c8], R24 ;  /* 0x0002c81801007387 */ /* 0x0001e80000100a00 */
[----:B0-----:R-:W3:Y:S04]  /*179a0*/  LDL.LU.64 R24, [R1+0x880] ;  /* 0x0008800001187983 */ /* 0x001ee80000300a00 */
[----:B------:R0:W-:Y:S04]  /*179b0*/  STL.64 [R1+0x2c0], R22 ;  /* 0x0002c01601007387 */ /* 0x0001e80000100a00 */
[----:B0-----:R-:W4:Y:S04]  /*179c0*/  LDL.LU.64 R22, [R1+0x878] ;  /* 0x0008780001167983 */ /* 0x001f280000300a00 */
[----:B------:R0:W-:Y:S04]  /*179d0*/  STL.64 [R1+0x2b8], R20 ;  /* 0x0002b81401007387 */ /* 0x0001e80000100a00 */
[----:B0-----:R-:W2:Y:S04]  /*179e0*/  LDL.LU.64 R20, [R1+0x870] ;  /* 0x0008700001147983 */ /* 0x001ea80000300a00 */
        /* <DEDUP_REMOVED lines=17> */
[----:B0-----:R-:W2:Y:S01]  /*17b00*/  LDL.LU.64 R28, [R1+0x828] ;  /* 0x00082800011c7983 */ /* 0x001ea20000300a00 */
[----:B---3--:R-:W-:-:S04]  /*17b10*/  IMAD.WIDE R24, R3, 0x2, R24 ;  /* 0x0000000203187825 */ /* 0x008fc800078e0218 */
[----:B----4-:R-:W-:-:S04]  /*17b20*/  IMAD.WIDE R22, R3, 0x2, R22 ;  /* 0x0000000203167825 */ /* 0x010fc800078e0216 */
[----:B--2---:R-:W-:-:S04]  /*17b30*/  IMAD.WIDE R20, R3, 0x2, R20 ;  /* 0x0000000203147825 */ /* 0x004fc800078e0214 */
        /* <DEDUP_REMOVED lines=8> */
[----:B------:R-:W-:-:S05]  /*17bc0*/  IMAD.WIDE R28, R3, 0x2, R28 ;  /* 0x00000002031c7825 */ /* 0x000fca00078e021c */
        /* <DEDUP_REMOVED lines=23> */
[----:B0-----:R-:W3:Y:S01]  /*17d40*/  LDL.LU.64 R24, [R1+0x130] ;  /* 0x0001300001187983 */ /* 0x001ee20000300a00 */
[----:B------:R-:W-:-:S05]  /*17d50*/  IMAD.WIDE R26, R3, 0x2, R26 ;  /* 0x00000002031a7825 */ /* 0x000fca00078e021a */
[----:B------:R2:W-:Y:S02]  /*17d60*/  STL.64 [R1+0x200], R26 ;  /* 0x0002001a01007387 */ /* 0x0005e40000100a00 */
[----:B--2---:R-:W-:-:S04]  /*17d70*/  IMAD.WIDE R26, R3, 0x2, R22 ;  /* 0x00000002031a7825 */ /* 0x004fc800078e0216 */
[----:B------:R-:W-:-:S04]  /*17d80*/  IMAD.WIDE R22, R3, 0x2, R18 ;  /* 0x0000000203167825 */ /* 0x000fc800078e0212 */
[----:B------:R-:W-:-:S04]  /*17d90*/  IMAD.WIDE R18, R3, 0x2, R14 ;  /* 0x0000000203127825 */ /* 0x000fc800078e020e */
[----:B---3--:R-:W-:-:S05]  /*17da0*/  IMAD.WIDE R24, R3, 0x2, R24 ;  /* 0x0000000203187825 */ /* 0x008fca00078e0218 */
[----:B------:R0:W-:Y:S04]  /*17db0*/  STL.64 [R1+0x1f8], R24 ;  /* 0x0001f81801007387 */ /* 0x0001e80000100a00 */
[----:B------:R-:W-:Y:S01]  /*17dc0*/  STL.64 [R1+0x1f0], R26 ;  /* 0x0001f01a01007387 */ /* 0x000fe20000100a00 */
[----:B------:R-:W-:-:S04]  /*17dd0*/  IMAD.WIDE R14, R3, 0x2, R10 ;  /* 0x00000002030e7825 */ /* 0x000fc800078e020a */
[----:B----4-:R-:W-:-:S04]  /*17de0*/  IMAD.WIDE R10, R3, 0x2, R6 ;  /* 0x00000002030a7825 */ /* 0x010fc800078e0206 */
[----:B0-----:R-:W-:-:S04]  /*17df0*/  IMAD.WIDE R24, R3, 0x2, R20 ;  /* 0x0000000203187825 */ /* 0x001fc800078e0214 */
[----:B------:R-:W-:-:S04]  /*17e00*/  IMAD.WIDE R20, R3, 0x2, R16 ;  /* 0x0000000203147825 */ /* 0x000fc800078e0210 */
[----:B------:R-:W-:-:S04]  /*17e10*/  IMAD.WIDE R16, R3, 0x2, R12 ;  /* 0x0000000203107825 */ /* 0x000fc800078e020c */
[C---:B------:R-:W-:Y:S01]  /*17e20*/  IMAD.WIDE R12, R3.reuse, 0x2, R8 ;  /* 0x00000002030c7825 */ /* 0x040fe200078e0208 */
[----:B------:R-:W-:Y:S04]  /*17e30*/  STL.64 [R1+0x1e8], R24 ;  /* 0x0001e81801007387 */ /* 0x000fe80000100a00 */
[----:B------:R-:W-:Y:S04]  /*17e40*/  STL.64 [R1+0x1e0], R22 ;  /* 0x0001e01601007387 */ /* 0x000fe80000100a00 */
[----:B------:R-:W-:Y:S04]  /*17e50*/  STL.64 [R1+0x1d8], R20 ;  /* 0x0001d81401007387 */ /* 0x000fe80000100a00 */
[----:B------:R-:W-:Y:S04]  /*17e60*/  STL.64 [R1+0x1d0], R18 ;  /* 0x0001d01201007387 */ /* 0x000fe80000100a00 */
[----:B------:R-:W-:Y:S01]  /*17e70*/  STL.64 [R1+0x1c8], R16 ;  /* 0x0001c81001007387 */ /* 0x000fe20000100a00 */
[----:B------:R-:W-:-:S03]  /*17e80*/  IMAD.WIDE R8, R3, 0x2, R4 ;  /* 0x0000000203087825 */ /* 0x000fc600078e0204 */
[----:B------:R-:W-:Y:S04]  /*17e90*/  STL.64 [R1+0x1c0], R14 ;  /* 0x0001c00e01007387 */ /* 0x000fe80000100a00 */
[----:B------:R-:W-:Y:S04]  /*17ea0*/  STL.64 [R1+0x1b8], R12 ;  /* 0x0001b80c01007387 */ /* 0x000fe80000100a00 */
[----:B------:R-:W-:Y:S04]  /*17eb0*/  STL.64 [R1+0x1b0], R10 ;  /* 0x0001b00a01007387 */ /* 0x000fe80000100a00 */
[----:B------:R-:W2:Y:S04]  /*17ec0*/  LDL.LU.64 R4, [R1+0x190] ;  /* 0x0001900001047983 */ /* 0x000ea80000300a00 */
[----:B------:R0:W-:Y:S04]  /*17ed0*/  STL.64 [R1+0x1a8], R8 ;  /* 0x0001a80801007387 */ /* 0x0001e80000100a00 */
[----:B0-----:R-:W3:Y:S01]  /*17ee0*/  LDL.LU.64 R8, [R1+0x3c8] ;  /* 0x0003c80001087983 */ /* 0x001ee20000300a00 */
[----:B------:R-:W-:-:S05]  /*17ef0*/  IMAD.WIDE R6, R3, 0x2, R28 ;  /* 0x0000000203067825 */ /* 0x000fca00078e021c */
[----:B------:R-:W-:Y:S04]  /*17f00*/  STL.64 [R1+0x1a0], R6 ;  /* 0x0001a00601007387 */ /* 0x000fe80000100a00 */
[----:B---3--:R0:W-:Y:S04]  /*17f10*/  STL.64 [R1+0x800], R8 ;  /* 0x0008000801007387 */ /* 0x0081e80000100a00 */
[----:B0-----:R-:W3:Y:S04]  /*17f20*/  LDL.LU.64 R8, [R1+0x3c0] ;  /* 0x0003c00001087983 */ /* 0x001ee80000300a00 */
        /* <DEDUP_REMOVED lines=8> */
[----:B------:R-:W4:Y:S04]  /*17fb0*/  LDL.LU.64 R10, [R1+0x3d0] ;  /* 0x0003d000010a7983 */ /* 0x000f280000300a00 */
[----:B------:R-:W2:Y:S04]  /*17fc0*/  LDL.LU.64 R26, [R1+0x428] ;  /* 0x00042800011a7983 */ /* 0x000ea80000300a00 */
        /* <DEDUP_REMOVED lines=17> */
[----:B0-----:R-:W2:Y:S01]  /*180e0*/  LDL.LU.64 R26, [R1+0x3e0] ;  /* 0x0003e000011a7983 */ /* 0x001ea20000300a00 */
[----:B------:R-:W-:-:S04]  /*180f0*/  IMAD.WIDE R4, R3, 0x2, R4 ;  /* 0x0000000203047825 */ /* 0x000fc800078e0204 */
[C---:B---3--:R-:W-:Y:S01]  /*18100*/  IMAD.WIDE R8, R3.reuse, 0x2, R8 ;  /* 0x0000000203087825 */ /* 0x048fe200078e0208 */
[----:B--2---:R0:W-:Y:S04]  /*18110*/  STL.64 [R1+0x7f8], R26 ;  /* 0x0007f81a01007387 */ /* 0x0041e80000100a00 */
[----:B0-----:R-:W2:Y:S04]  /*18120*/  LDL.LU.64 R26, [R1+0x3d8] ;  /* 0x0003d800011a7983 */ /* 0x001ea80000300a00 */
[----:B------:R-:W3:Y:S04]  /*18130*/  LDL.LU.64 R24, [R1+0x430] ;  /* 0x0004300001187983 */ /* 0x000ee80000300a00 */
[----:B------:R-:W2:Y:S04]  /*18140*/  LDL.LU.64 R22, [R1+0x438] ;  /* 0x0004380001167983 */ /* 0x000ea80000300a00 */
[----:B------:R-:W2:Y:S04]  /*18150*/  LDL.LU.64 R20, [R1+0x440] ;  /* 0x0004400001147983 */ /* 0x000ea80000300a00 */
[----:B------:R-:W2:Y:S04]  /*18160*/  LDL.LU.64 R18, [R1+0x448] ;  /* 0x0004480001127983 */ /* 0x000ea80000300a00 */
[----:B------:R-:W2:Y:S04]  /*18170*/  LDL.LU.64 R16, [R1+0x450] ;  /* 0x0004500001107983 */ /* 0x000ea80000300a00 */
[----:B------:R-:W2:Y:S04]  /*18180*/  LDL.LU.64 R14, [R1+0x458] ;  /* 0x00045800010e7983 */ /* 0x000ea80000300a00 */
[----:B------:R-:W2:Y:S04]  /*18190*/  LDL.LU.64 R12, [R1+0x460] ;  /* 0x00046000010c7983 */ /* 0x000ea80000300a00 */
[----:B------:R-:W2:Y:S04]  /*181a0*/  LDL.LU.64 R28, [R1+0x468] ;  /* 0x00046800011c7983 */ /* 0x000ea80000300a00 */
[----:B------:R-:W2:Y:S04]  /*181b0*/  LDL.LU.64 R6, [R1+0x470] ;  /* 0x0004700001067983 */ /* 0x000ea80000300a00 */
[----:B------:R0:W-:Y:S04]  /*181c0*/  STL.64 [R1+0x198], R4 ;  /* 0x0001980401007387 */ /* 0x0001e80000100a00 */
[----:B0-----:R-:W2:Y:S04]  /*181d0*/  LDL.LU.64 R4, [R1+0x478] ;  /* 0x0004780001047983 */ /* 0x001ea80000300a00 */
        /* <DEDUP_REMOVED lines=14> */
[----:B----4-:R-:W-:-:S04]  /*182c0*/  IMAD.WIDE R10, R3, 0x2, R10 ;  /* 0x00000002030a7825 */ /* 0x010fc800078e020a */
[----:B------:R-:W-:-:S04]  /*182d0*/  IMAD.WIDE R26, R3, 0x2, R26 ;  /* 0x00000002031a7825 */ /* 0x000fc800078e021a */
[----:B--2---:R-:W-:-:S05]  /*182e0*/  IMAD.WIDE R8, R3, 0x2, R8 ;  /* 0x0000000203087825 */ /* 0x004fca00078e0208 */
[----:B------:R0:W-:Y:S04]  /*182f0*/  STL.64 [R1+0x168], R8 ;  /* 0x0001680801007387 */ /* 0x0001e80000100a00 */
[----:B0-----:R-:W2:Y:S04]  /*18300*/  LDL.LU.64 R8, [R1+0x480] ;  /* 0x0004800001087983 */ /* 0x001ea80000300a00 */
[----:B------:R0:W-:Y:S04]  /*18310*/  STL.64 [R1+0x160], R10 ;  /* 0x0001600a01007387 */ /* 0x0001e80000100a00 */
[----:B0-----:R-:W4:Y:S04]  /*18320*/  LDL.LU.64 R10, [R1+0x488] ;  /* 0x00048800010a7983 */ /* 0x001f280000300a00 */
        /* <DEDUP_REMOVED lines=29> */
[----:B------:R-:W-:-:S04]  /*18500*/  IMAD.WIDE R12, R3, 0x2, R12 ;  /* 0x00000002030c7825 */ /* 0x000fc800078e020c */
[----:B--2---:R-:W-:-:S05]  /*18510*/  IMAD.WIDE R26, R3, 0x2, R26 ;  /* 0x00000002031a7825 */ /* 0x004fca00078e021a */
[----:B------:R3:W-:Y:S02]  /*18520*/  STL.64 [R1+0x108], R26 ;  /* 0x0001081a01007387 */ /* 0x0007e40000100a00 */
[----:B---3--:R-:W-:-:S04]  /*18530*/  IMAD.WIDE R26, R3, 0x2, R24 ;  /* 0x00000002031a7825 */ /* 0x008fc800078e0218 */
[----:B------:R-:W-:-:S04]  /*18540*/  IMAD.WIDE R24, R3, 0x2, R22 ;  /* 0x0000000203187825 */ /* 0x000fc800078e0216 */
[----:B------:R-:W-:-:S04]  /*18550*/  IMAD.WIDE R22, R3, 0x2, R20 ;  /* 0x0000000203167825 */ /* 0x000fc800078e0214 */
[----:B------:R-:W-:-:S04]  /*18560*/  IMAD.WIDE R20, R3, 0x2, R18 ;  /* 0x0000000203147825 */ /* 0x000fc800078e0212 */
[C---:B------:R-:W-:Y:S01]  /*18570*/  IMAD.WIDE R18, R3.reuse, 0x2, R16 ;  /* 0x0000000203127825 */ /* 0x040fe200078e0210 */
[----:B------:R-:W-:Y:S03]  /*18580*/  STL.64 [R1+0x100], R26 ;  /* 0x0001001a01007387 */ /* 0x000fe60000100a00 */
[C---:B------:R-:W-:Y:S01]  /*18590*/  IMAD.WIDE R16, R3.reuse, 0x2, R14 ;  /* 0x0000000203107825 */ /* 0x040fe200078e020e */
[----:B------:R-:W-:Y:S04]  /*185a0*/  STL.64 [R1+0xf8], R24 ;  /* 0x0000f81801007387 */ /* 0x000fe80000100a00 */
[----:B------:R-:W-:Y:S04]  /*185b0*/  STL.64 [R1+0xf0], R22 ;  /* 0x0000f01601007387 */ /* 0x000fe80000100a00 */
[----:B------:R-:W-:Y:S04]  /*185c0*/  STL.64 [R1+0xe8], R20 ;  /* 0x0000e81401007387 */ /* 0x000fe80000100a00 */
[----:B------:R-:W-:Y:S01]  /*185d0*/  STL.64 [R1+0xe0], R18 ;  /* 0x0000e01201007387 */ /* 0x000fe20000100a00 */
[----:B------:R-:W-:-:S03]  /*185e0*/  IMAD.WIDE R14, R3, 0x2, R28 ;  /* 0x00000002030e7825 */ /* 0x000fc600078e021c */
[----:B------:R-:W-:Y:S04]  /*185f0*/  STL.64 [R1+0xd8], R16 ;  /* 0x0000d81001007387 */ /* 0x000fe80000100a00 */
[----:B------:R-:W2:Y:S04]  /*18600*/  LDL.LU.64 R28, [R1+0x490] ;  /* 0x00049000011c7983 */ /* 0x000ea80000300a00 */
[----:B------:R0:W-:Y:S04]  /*18610*/  STL.64 [R1+0xd0], R12 ;  /* 0x0000d00c01007387 */ /* 0x0001e80000100a00 */
[----:B------:R-:W-:Y:S01]  /*18620*/  STL.64 [R1+0xc8], R14 ;  /* 0x0000c80e01007387 */ /* 0x000fe20000100a00 */
[----:B0-----:R-:W-:-:S04]  /*18630*/  IMAD.WIDE R12, R3, 0x2, R6 ;  /* 0x00000002030c7825 */ /* 0x001fc800078e0206 */
[C---:B------:R-:W-:Y:S02]  /*18640*/  IMAD.WIDE R6, R3.reuse, 0x2, R4 ;  /* 0x0000000203067825 */ /* 0x040fe400078e0204 */
[----:B------:R-:W3:Y:S04]  /*18650*/  LDL.LU.64 R4, [R1+0x4a0] ;  /* 0x0004a00001047983 */ /* 0x000ee80000300a00 */
[----:B------:R-:W-:Y:S04]  /*18660*/  STL.64 [R1+0xc0], R12 ;  /* 0x0000c00c01007387 */ /* 0x000fe80000100a00 */
[----:B---3--:R0:W-:Y:S04]  /*18670*/  STL.64 [R1+0x7a8], R4 ;  /* 0x0007a80401007387 */ /* 0x0081e80000100a00 */
[----:B------:R1:W-:Y:S04]  /*18680*/  STL.64 [R1+0xb8], R6 ;  /* 0x0000b80601007387 */ /* 0x0003e80000100a00 */
[----:B0-----:R-:W3:Y:S04]  /*18690*/  LDL.LU.64 R4, [R1+0x498] ;  /* 0x0004980001047983 */ /* 0x001ee80000300a00 */
[----:B-1----:R-:W2:Y:S01]  /*186a0*/  LDL.LU.64 R6, [R1+0x4b0] ;  /* 0x0004b00001067983 */ /* 0x002ea20000300a00 */
[----:B------:R-:W-:-:S04]  /*186b0*/  IMAD.WIDE R12, R3, 0x2, R8 ;  /* 0x00000002030c7825 */ /* 0x000fc800078e0208 */
[C---:B----4-:R-:W-:Y:S01]  /*186c0*/  IMAD.WIDE R14, R3.reuse, 0x2, R10 ;  /* 0x00000002030e7825 */ /* 0x050fe200078e020a */
[----:B--2---:R0:W-:Y:S04]  /*186d0*/  STL.64 [R1+0x7a0], R6 ;  /* 0x0007a00601007387 */ /* 0x0041e80000100a00 */
[----:B0-----:R-:W2:Y:S04]  /*186e0*/  LDL.LU.64 R6, [R1+0x4a8] ;  /* 0x0004a80001067983 */ /* 0x001ea80000300a00 */
[----:B------:R-:W4:Y:S04]  /*186f0*/  LDL.LU.64 R8, [R1+0x4b8] ;  /* 0x0004b80001087983 */ /* 0x000f280000300a00 */
[----:B------:R0:W-:Y:S04]  /*18700*/  STL.64 [R1+0xb0], R12 ;  /* 0x0000b00c01007387 */ /* 0x0001e80000100a00 */
[----:B------:R-:W2:Y:S04]  /*18710*/  LDL.LU.64 R10, [R1+0x4c0] ;  /* 0x0004c000010a7983 */ /* 0x000ea80000300a00 */
[----:B0-----:R-:W2:Y:S04]  /*18720*/  LDL.LU.64 R12, [R1+0x4c8] ;  /* 0x0004c800010c7983 */ /* 0x001ea80000300a00 */
[----:B------:R0:W-:Y:S04]  /*18730*/  STL.64 [R1+0xa8], R14 ;  /* 0x0000a80e01007387 */ /* 0x0001e80000100a00 */
[----:B0-----:R-:W2:Y:S04]  /*18740*/  LDL.LU.64 R14, [R1+0x4d0] ;  /* 0x0004d000010e7983 */ /* 0x001ea80000300a00 */
[----:B------:R-:W2:Y:S04]  /*18750*/  LDL.LU.64 R16, [R1+0x4e0] ;  /* 0x0004e00001107983 */ /* 0x000ea80000300a00 */
[----:B--2---:R0:W-:Y:S04]  /*18760*/  STL.64 [R1+0x798], R16 ;  /* 0x0007981001007387 */ /* 0x0041e80000100a00 */
[----:B0-----:R-:W2:Y:S04]  /*18770*/  LDL.LU.64 R16, [R1+0x4d8] ;  /* 0x0004d80001107983 */ /* 0x001ea80000300a00 */
[----:B------:R-:W2:Y:S04]  /*18780*/  LDL.LU.64 R18, [R1+0x4f8] ;  /* 0x0004f80001127983 */ /* 0x000ea80000300a00 */
[----:B--2---:R0:W-:Y:S04]  /*18790*/  STL.64 [R1+0x788], R18 ;  /* 0x0007881201007387 */ /* 0x0041e80000100a00 */
[----:B0-----:R-:W2:Y:S04]  /*187a0*/  LDL.LU.64 R18, [R1+0x4f0] ;  /* 0x0004f00001127983 */ /* 0x001ea80000300a00 */
[----:B--2---:R0:W-:Y:S04]  /*187b0*/  STL.64 [R1+0x790], R18 ;  /* 0x0007901201007387 */ /* 0x0041e80000100a00 */
[----:B0-----:R-:W2:Y:S04]  /*187c0*/  LDL.LU.64 R18, [R1+0x4e8] ;  /* 0x0004e80001127983 */ /* 0x001ea80000300a00 */
[----:B------:R-:W2:Y:S04]  /*187d0*/  LDL.LU.64 R20, [R1+0x508] ;  /* 0x0005080001147983 */ /* 0x000ea80000300a00 */
[----:B--2---:R0:W-:Y:S04]  /*187e0*/  STL.64 [R1+0x780], R20 ;  /* 0x0007801401007387 */ /* 0x0041e80000100a00 */
[----:B0-----:R-:W2:Y:S04]  /*187f0*/  LDL.LU.64 R20, [R1+0x500] ;  /* 0x0005000001147983 */ /* 0x001ea80000300a00 */
[----:B------:R-:W2:Y:S04]  /*18800*/  LDL.LU.64 R22, [R1+0x520] ;  /* 0x0005200001167983 */ /* 0x000ea80000300a00 */
        /* <DEDUP_REMOVED lines=8> */
[----:B------:R0:W-:Y:S04]  /*18890*/  STL.64 [R1+0xa0], R28 ;  /* 0x0000a01c01007387 */ /* 0x0001e80000100a00 */
[----:B0-----:R-:W2:Y:S04]  /*188a0*/  LDL.LU.64 R28, [R1+0x538] ;  /* 0x00053800011c7983 */ /* 0x001ea80000300a00 */
[----:B------:R0:W-:Y:S04]  /*188b0*/  STL.64 [R1+0x98], R4 ;  /* 0x0000980401007387 */ /* 0x0001e80000100a00 */
[----:B0-----:R-:W2:Y:S01]  /*188c0*/  LDL.LU.64 R4, [R1+0x7a8] ;  /* 0x0007a80001047983 */ /* 0x001ea20000300a00 */
[----:B------:R-:W-:-:S04]  /*188d0*/  IMAD.WIDE R6, R3, 0x2, R6 ;  /* 0x0000000203067825 */ /* 0x000fc800078e0206 */
[----:B--2---:R-:W-:-:S05]  /*188e0*/  IMAD.WIDE R4, R3, 0x2, R4 ;  /* 0x0000000203047825 */ /* 0x004fca00078e0204 */
[----:B------:R0:W-:Y:S04]  /*188f0*/  STL.64 [R1+0x90], R4 ;  /* 0x0000900401007387 */ /* 0x0001e80000100a00 */
[----:B0-----:R-:W2:Y:S04]  /*18900*/  LDL.LU.64 R4, [R1+0x540] ;  /* 0x0005400001047983 */ /* 0x001ea80000300a00 */
[----:B------:R0:W-:Y:S04]  /*18910*/  STL.64 [R1+0x88], R6 ;  /* 0x0000880601007387 */ /* 0x0001e80000100a00 */
[----:B0-----:R-:W2:Y:S01]  /*18920*/  LDL.LU.64 R6, [R1+0x7a0] ;  /* 0x0007a00001067983 */ /* 0x001ea20000300a00 */
[----:B----4-:R-:W-:-:S04]  /*18930*/  IMAD.WIDE R8, R3, 0x2, R8 ;  /* 0x0000000203087825 */ /* 0x010fc800078e0208 */
        /* <DEDUP_REMOVED lines=22> */
[----:B0-----:R-:W2:Y:S02]  /*18aa0*/  LDL.LU.64 R18, [R1+0x790] ;  /* 0x0007900001127983 */ /* 0x001ea40000300a00 */
[----:B--2---:R-:W-:-:S05]  /*18ab0*/  IMAD.WIDE R18, R3, 0x2, R18 ;  /* 0x0000000203127825 */ /* 0x004fca00078e0212 */
        /* <DEDUP_REMOVED lines=17> */
[----:B---3--:R-:W-:-:S04]  /*18bd0*/  IMAD.WIDE R26, R3, 0x2, R26 ;  /* 0x00000002031a7825 */ /* 0x008fc800078e021a */
[----:B------:R-:W-:-:S04]  /*18be0*/  IMAD.WIDE R28, R3, 0x2, R28 ;  /* 0x00000002031c7825 */ /* 0x000fc800078e021c */
[----:B------:R-:W-:-:S04]  /*18bf0*/  IMAD.WIDE R4, R3, 0x2, R4 ;  /* 0x0000000203047825 */ /* 0x000fc800078e0204 */
[----:B------:R-:W-:-:S04]  /*18c00*/  IMAD.WIDE R6, R3, 0x2, R6 ;  /* 0x0000000203067825 */ /* 0x000fc800078e0206 */
[----:B----4-:R-:W-:-:S04]  /*18c10*/  IMAD.WIDE R8, R3, 0x2, R8 ;  /* 0x0000000203087825 */ /* 0x010fc800078e0208 */
[----:B------:R-:W-:-:S04]  /*18c20*/  IMAD.WIDE R10, R3, 0x2, R10 ;  /* 0x00000002030a7825 */ /* 0x000fc800078e020a */
[----:B------:R-:W-:-:S04]  /*18c30*/  IMAD.WIDE R12, R3, 0x2, R12 ;  /* 0x00000002030c7825 */ /* 0x000fc800078e020c */
[----:B------:R-:W-:-:S04]  /*18c40*/  IMAD.WIDE R14, R3, 0x2, R14 ;  /* 0x00000002030e7825 */ /* 0x000fc800078e020e */
[----:B--2---:R-:W-:-:S05]  /*18c50*/  IMAD.WIDE R22, R3, 0x2, R22 ;  /* 0x0000000203167825 */ /* 0x004fca00078e0216 */
[----:B------:R0:W-:Y:S04]  /*18c60*/  STL.64 [R1+0x10], R22 ;  /* 0x0000101601007387 */ /* 0x0001e80000100a00 */
[----:B0-----:R-:W2:Y:S04]  /*18c70*/  LDL.LU.64 R22, [R1+0x688] ;  /* 0x0006880001167983 */ /* 0x001ea80000300a00 */
[----:B------:R0:W-:Y:S02]  /*18c80*/  STL.64 [R1+0x8], R26 ;  /* 0x0000081a01007387 */ /* 0x0001e40000100a00 */
[----:B0-----:R-:W-:-:S02]  /*18c90*/  IMAD.WIDE R26, R3, 0x2, R24 ;  /* 0x00000002031a7825 */ /* 0x001fc400078e0218 */
[----:B------:R-:W3:Y:S04]  /*18ca0*/  LDL.LU.64 R24, [R1+0x690] ;  /* 0x0006900001187983 */ /* 0x000ee80000300a00 */
[----:B------:R0:W-:Y:S04]  /*18cb0*/  STL.64 [R1], R26 ;  /* 0x0000001a01007387 */ /* 0x0001e80000100a00 */
[----:B------:R-:W-:Y:S01]  /*18cc0*/  STL.64 [R1+0x6f0], R28 ;  /* 0x0006f01c01007387 */ /* 0x000fe20000100a00 */
[----:B------:R-:W-:-:S03]  /*18cd0*/  IMAD.WIDE R16, R3, 0x2, R16 ;  /* 0x0000000203107825 */ /* 0x000fc600078e0210 */
[----:B0-----:R-:W4:Y:S04]  /*18ce0*/  LDL.LU.64 R26, [R1+0x698] ;  /* 0x00069800011a7983 */ /* 0x001f280000300a00 */
[----:B------:R-:W-:Y:S04]  /*18cf0*/  STL.64 [R1+0x6f8], R4 ;  /* 0x0006f80401007387 */ /* 0x000fe80000100a00 */
[----:B------:R-:W-:Y:S04]  /*18d00*/  STL.64 [R1+0x700], R6 ;  /* 0x0007000601007387 */ /* 0x000fe80000100a00 */
[----:B------:R-:W-:Y:S04]  /*18d10*/  STL.64 [R1+0x708], R8 ;  /* 0x0007080801007387 */ /* 0x000fe80000100a00 */
[----:B------:R-:W-:Y:S04]  /*18d20*/  STL.64 [R1+0x710], R10 ;  /* 0x0007100a01007387 */ /* 0x000fe80000100a00 */
[----:B------:R-:W-:Y:S04]  /*18d30*/  STL.64 [R1+0x718], R12 ;  /* 0x0007180c01007387 */ /* 0x000fe80000100a00 */
[----:B------:R0:W-:Y:S01]  /*18d40*/  STL.64 [R1+0x720], R14 ;  /* 0x0007200e01007387 */ /* 0x0001e20000100a00 */
[----:B------:R-:W-:-:S04]  /*18d50*/  IMAD.WIDE R18, R3, 0x2, R18 ;  /* 0x0000000203127825 */ /* 0x000fc800078e0212 */
[C---:B------:R-:W-:Y:S01]  /*18d60*/  IMAD.WIDE R20, R3.reuse, 0x2, R20 ;  /* 0x0000000203147825 */ /* 0x040fe200078e0214 */
[----:B0-----:R-:W4:Y:S04]  /*18d70*/  LDL.LU.64 R14, [R1+0x390] ;  /* 0x00039000010e7983 */ /* 0x001f280000300a00 */
[----:B------:R-:W4:Y:S04]  /*18d80*/  LDL.LU.64 R12, [R1+0x378] ;  /* 0x00037800010c7983 */ /* 0x000f280000300a00 */
[----:B------:R0:W-:Y:S04]  /*18d90*/  STL.64 [R1+0x728], R16 ;  /* 0x0007281001007387 */ /* 0x0001e80000100a00 */
[----:B0-----:R-:W4:Y:S04]  /*18da0*/  LDL.LU.64 R16, [R1+0x398] ;  /* 0x0003980001107983 */ /* 0x001f280000300a00 */
[----:B------:R0:W-:Y:S04]  /*18db0*/  STL.64 [R1+0x730], R18 ;  /* 0x0007301201007387 */ /* 0x0001e80000100a00 */
[----:B0-----:R-:W4:Y:S04]  /*18dc0*/  LDL.LU.64 R18, [R1+0x370] ;  /* 0x0003700001127983 */ /* 0x001f280000300a00 */
[----:B------:R-:W4:Y:S04]  /*18dd0*/  LDL.LU.64 R10, [R1+0x368] ;  /* 0x00036800010a7983 */ /* 0x000f280000300a00 */
[----:B------:R0:W-:Y:S04]  /*18de0*/  STL.64 [R1+0x738], R20 ;  /* 0x0007381401007387 */ /* 0x0001e80000100a00 */
[----:B0-----:R-:W4:Y:S04]  /*18df0*/  LDL.LU.64 R20, [R1+0x380] ;  /* 0x0003800001147983 */ /* 0x001f280000300a00 */
[----:B------:R-:W4:Y:S01]  /*18e00*/  LDL.LU.64 R8, [R1+0x360] ;  /* 0x0003600001087983 */ /* 0x000f220000300a00 */
[----:B--2---:R-:W-:-:S05]  /*18e10*/  IMAD.WIDE R22, R3, 0x2, R22 ;  /* 0x0000000203167825 */ /* 0x004fca00078e0216 */
[----:B------:R0:W-:Y:S04]  /*18e20*/  STL.64 [R1+0x740], R22 ;  /* 0x0007401601007387 */ /* 0x0001e80000100a00 */
[----:B0-----:R-:W2:Y:S01]  /*18e30*/  LDL.LU.64 R22, [R1+0x388] ;  /* 0x0003880001167983 */ /* 0x001ea20000300a00 */
[----:B---3--:R-:W-:-:S03]  /*18e40*/  IMAD.WIDE R24, R3, 0x2, R24 ;  /* 0x0000000203187825 */ /* 0x008fc600078e0218 */
[----:B------:R-:W3:Y:S04]  /*18e50*/  LDL.LU.64 R6, [R1+0x358] ;  /* 0x0003580001067983 */ /* 0x000ee80000300a00 */
[----:B------:R-:W-:Y:S04]  /*18e60*/  STL.64 [R1+0x748], R24 ;  /* 0x0007481801007387 */ /* 0x000fe80000100a00 */
[----:B------:R-:W3:Y:S04]  /*18e70*/  LDL.LU.64 R4, [R1+0x350] ;  /* 0x0003500001047983 */ /* 0x000ee80000300a00 */
[----:B------:R-:W3:Y:S01]  /*18e80*/  LDL.LU.64 R28, [R1+0x348] ;  /* 0x00034800011c7983 */ /* 0x000ee20000300a00 */
[----:B----4-:R-:W-:-:S05]  /*18e90*/  IMAD.WIDE R26, R3, 0x2, R26 ;  /* 0x00000002031a7825 */ /* 0x010fca00078e021a */
[----:B------:R-:W-:Y:S04]  /*18ea0*/  STL.64 [R1+0x758], R26 ;  /* 0x0007581a01007387 */ /* 0x000fe80000100a00 */
[----:B------:R-:W-:Y:S04]  /*18eb0*/  STL [R1+0x750], R2 ;  /* 0x0007500201007387 */ /* 0x000fe80000100800 */
[----:B------:R0:W-:Y:S01]  /*18ec0*/  STL [R1+0x398], R16 ;  /* 0x0003981001007387 */ /* 0x0001e20000100800 */
[----:B------:R-:W-:-:S03]  /*18ed0*/  IMAD.MOV.U32 R0, RZ, RZ, R17 ;  /* 0x000000ffff007224 */ /* 0x000fc600078e0011 */
[----:B0-----:R-:W4:Y:S04]  /*18ee0*/  LDL.LU.64 R16, [R1+0x340] ;  /* 0x0003400001107983 */ /* 0x001f280000300a00 */
[----:B------:R0:W-:Y:S04]  /*18ef0*/  STL [R1+0x6b0], R0 ;  /* 0x0006b00001007387 */ /* 0x0001e80000100800 */
[----:B------:R1:W-:Y:S01]  /*18f00*/  STL [R1+0x390], R14 ;  /* 0x0003900e01007387 */ /* 0x0003e20000100800 */
[----:B0-----:R-:W-:-:S03]  /*18f10*/  IMAD.MOV.U32 R0, RZ, RZ, R15 ;  /* 0x000000ffff007224 */ /* 0x001fc600078e000f */
[----:B-1----:R-:W3:Y:S04]  /*18f20*/  LDL.LU.64 R14, [R1+0x338] ;  /* 0x00033800010e7983 */ /* 0x002ee80000300a00 */
[----:B------:R0:W-:Y:S04]  /*18f30*/  STL [R1+0x6a4], R0 ;  /* 0x0006a40001007387 */ /* 0x0001e80000100800 */
[----:B--2---:R1:W-:Y:S01]  /*18f40*/  STL [R1+0x388], R22 ;  /* 0x0003881601007387 */ /* 0x0043e20000100800 */
[----:B0-----:R-:W-:-:S03]  /*18f50*/  IMAD.MOV.U32 R0, RZ, RZ, R23 ;  /* 0x000000ffff007224 */ /* 0x001fc600078e0017 */
[----:B-1----:R-:W2:Y:S04]  /*18f60*/  LDL.LU.64 R22, [R1+0x330] ;  /* 0x0003300001167983 */ /* 0x002ea80000300a00 */
[----:B------:R0:W-:Y:S04]  /*18f70*/  STL [R1+0x38c], R0 ;  /* 0x00038c0001007387 */ /* 0x0001e80000100800 */
[----:B------:R1:W-:Y:S01]  /*18f80*/  STL [R1+0x380], R20 ;  /* 0x0003801401007387 */ /* 0x0003e20000100800 */
        /* <DEDUP_REMOVED lines=19> */
[----:B---3--:R1:W-:Y:S01]  /*190c0*/  STL [R1+0x358], R6 ;  /* 0x0003580601007387 */ /* 0x0083e20000100800 */
[----:B0-----:R-:W-:-:S03]  /*190d0*/  IMAD.MOV.U32 R0, RZ, RZ, R7 ;  /* 0x000000ffff007224 */ /* 0x001fc600078e0007 */
[----:B-1----:R-:W3:Y:S04]  /*190e0*/  LDL.LU.64 R6, [R1+0x300] ;  /* 0x0003000001067983 */ /* 0x002ee80000300a00 */
[----:B------:R0:W-:Y:S04]  /*190f0*/  STL [R1+0x35c], R0 ;  /* 0x00035c0001007387 */ /* 0x0001e80000100800 */
[----:B------:R1:W-:Y:S01]  /*19100*/  STL [R1+0x350], R4 ;  /* 0x0003500401007387 */ /* 0x0003e20000100800 */
[----:B0-----:R-:W-:-:S03]  /*19110*/  IMAD.MOV.U32 R0, RZ, RZ, R5 ;  /* 0x000000ffff007224 */ /* 0x001fc600078e0005 */
[----:B-1----:R-:W3:Y:S04]  /*19120*/  LDL.LU.64 R4, [R1+0x2f8] ;  /* 0x0002f80001047983 */ /* 0x002ee80000300a00 */
[----:B------:R0:W-:Y:S04]  /*19130*/  STL [R1+0x354], R0 ;  /* 0x0003540001007387 */ /* 0x0001e80000100800 */
[----:B------:R1:W-:Y:S01]  /*19140*/  STL [R1+0x348], R28 ;  /* 0x0003481c01007387 */ /* 0x0003e20000100800 */
[----:B0-----:R-:W-:-:S03]  /*19150*/  IMAD.MOV.U32 R0, RZ, RZ, R29 ;  /* 0x000000ffff007224 */ /* 0x001fc600078e001d */
[----:B-1----:R-:W3:Y:S04]  /*19160*/  LDL.LU.64 R28, [R1+0x2f0] ;  /* 0x0002f000011c7983 */ /* 0x002ee80000300a00 */
[----:B------:R0:W-:Y:S04]  /*19170*/  STL [R1+0x34c], R0 ;  /* 0x00034c0001007387 */ /* 0x0001e80000100800 */
[----:B----4-:R1:W-:Y:S01]  /*19180*/  STL [R1+0x340], R16 ;  /* 0x0003401001007387 */ /* 0x0103e20000100800 */
[----:B0-----:R-:W-:-:S03]  /*19190*/  IMAD.MOV.U32 R0, RZ, RZ, R17 ;  /* 0x000000ffff007224 */ /* 0x001fc600078e0011 */
[----:B-1----:R-:W4:Y:S04]  /*191a0*/  LDL.LU.64 R16, [R1+0x2e8] ;  /* 0x0002e80001107983 */ /* 0x002f280000300a00 */
[----:B------:R0:W-:Y:S04]  /*191b0*/  STL [R1+0x344], R0 ;  /* 0x0003440001007387 */ /* 0x0001e80000100800 */
[----:B------:R1:W-:Y:S01]  /*191c0*/  STL [R1+0x338], R14 ;  /* 0x0003380e01007387 */ /* 0x0003e20000100800 */
[----:B0-----:R-:W-:-:S03]  /*191d0*/  IMAD.MOV.U32 R0, RZ, RZ, R15 ;  /* 0x000000ffff007224 */ /* 0x001fc600078e000f */
[----:B-1----:R-:W4:Y:S04]  /*191e0*/  LDL.LU.64 R14, [R1+0x2e0] ;  /* 0x0002e000010e7983 */ /* 0x002f280000300a00 */
[----:B------:R0:W-:Y:S04]  /*191f0*/  STL [R1+0x33c], R0 ;  /* 0x00033c0001007387 */ /* 0x0001e80000100800 */
[----:B--2---:R1:W-:Y:S01]  /*19200*/  STL [R1+0x330], R22 ;  /* 0x0003301601007387 */ /* 0x0043e20000100800 */
[----:B0-----:R-:W-:-:S03]  /*19210*/  MOV R0, R23 ;  /* 0x0000001700007202 */ /* 0x001fc60000000f00 */
        /* <DEDUP_REMOVED lines=142> */
[----:B------:R-:W-:Y:S04]  /*19b00*/  STL [R1+0x3bc], R18 ;  /* 0x0003bc1201007387 */ /* 0x000fe80000100800 */
[----:B------:R-:W2:Y:S01]  /*19b10*/  LDL.LU.64 R24, [R1+0x1b0] ;  /* 0x0001b00001187983 */ /* 0x000ea20000300a00 */
[----:B0-----:R-:W-:-:S05]  /*19b20*/  IMAD.MOV.U32 R0, RZ, RZ, R19 ;  /* 0x000000ffff007224 */ /* 0x001fca00078e0013 */
        /* <DEDUP_REMOVED lines=9> */
[----:B---3--:R1:W-:Y:S04]  /*19bc0*/  STL [R1+0x3c8], R6 ;  /* 0x0003c80601007387 */ /* 0x0083e80000100800 */
[----:B------:R-:W3:Y:S01]  /*19bd0*/  LDL.LU.64 R18, [R1+0x198] ;  /* 0x0001980001127983 */ /* 0x000ee20000300a00 */
[----:B0-----:R-:W-:-:S05]  /*19be0*/  IMAD.MOV.U32 R0, RZ, RZ, R7 ;  /* 0x000000ffff007224 */ /* 0x001fca00078e0007 */
[----:B------:R0:W-:Y:S04]  /*19bf0*/  STL [R1+0x1f0], R0 ;  /* 0x0001f00001007387 */ /* 0x0001e80000100800 */
[----:B------:R0:W-:Y:S04]  /*19c00*/  STL [R1+0x3cc], R4 ;  /* 0x0003cc0401007387 */ /* 0x0001e80000100800 */
[----:B-1----:R-:W3:Y:S01]  /*19c10*/  LDL.LU.64 R6, [R1+0x190] ;  /* 0x0001900001067983 */ /* 0x002ee20000300a00 */
[----:B0-----:R-:W-:-:S05]  /*19c20*/  IMAD.MOV.U32 R0, RZ, RZ, R5 ;  /* 0x000000ffff007224 */ /* 0x001fca00078e0005 */
[----:B------:R0:W-:Y:S04]  /*19c30*/  STL [R1+0x1e8], R0 ;  /* 0x0001e80001007387 */ /* 0x0001e80000100800 */
[----:B------:R1:W-:Y:S04]  /*19c40*/  STL [R1+0x3d0], R28 ;  /* 0x0003d01c01007387 */ /* 0x0003e80000100800 */
[----:B------:R-:W3:Y:S01]  /*19c50*/  LDL.LU.64 R4, [R1+0x188] ;  /* 0x0001880001047983 */ /* 0x000ee20000300a00 */
[----:B0-----:R-:W-:-:S03]  /*19c60*/  IMAD.MOV.U32 R0, RZ, RZ, R29 ;  /* 0x000000ffff007224 */ /* 0x001fc600078e001d */
[----:B----4-:R-:W-:Y:S04]  /*19c70*/  STL [R1+0x3d4], R16 ;  /* 0x0003d41001007387 */ /* 0x010fe80000100800 */
[----:B------:R0:W-:Y:S04]  /*19c80*/  STL [R1+0x1e0], R0 ;  /* 0x0001e00001007387 */ /* 0x0001e80000100800 */
[----:B-1----:R-:W4:Y:S01]  /*19c90*/  LDL.LU.64 R28, [R1+0x180] ;  /* 0x00018000011c7983 */ /* 0x002f220000300a00 */
[----:B0-----:R-:W-:-:S03]  /*19ca0*/  IMAD.MOV.U32 R0, RZ, RZ, R17 ;  /* 0x000000ffff007224 */ /* 0x001fc600078e0011 */
[----:B------:R-:W-:Y:S04]  /*19cb0*/  STL [R1+0x3d8], R14 ;  /* 0x0003d80e01007387 */ /* 0x000fe80000100800 */
[----:B------:R0:W-:Y:S04]  /*19cc0*/  STL [R1+0x1d8], R0 ;  /* 0x0001d80001007387 */ /* 0x0001e80000100800 */
[----:B------:R-:W4:Y:S01]  /*19cd0*/  LDL.LU.64 R16, [R1+0x178] ;  /* 0x0001780001107983 */ /* 0x000f220000300a00 */
[----:B0-----:R-:W-:-:S03]  /*19ce0*/  IMAD.MOV.U32 R0, RZ, RZ, R15 ;  /* 0x000000ffff007224 */ /* 0x001fc600078e000f */
[----:B--2---:R-:W-:Y:S04]  /*19cf0*/  STL [R1+0x3dc], R22 ;  /* 0x0003dc1601007387 */ /* 0x004fe80000100800 */
[----:B------:R0:W-:Y:S04]  /*19d00*/  STL [R1+0x1d0], R0 ;  /* 0x0001d00001007387 */ /* 0x0001e80000100800 */
[----:B------:R-:W2:Y:S01]  /*19d10*/  LDL.LU.64 R14, [R1+0x170] ;  /* 0x00017000010e7983 */ /* 0x000ea20000300a00 */
[----:B0-----:R-:W-:-:S03]  /*19d20*/  IMAD.MOV.U32 R0, RZ, RZ, R23 ;  /* 0x000000ffff007224 */ /* 0x001fc600078e0017 */
[----:B------:R-:W-:Y:S04]  /*19d30*/  STL [R1+0x3e0], R20 ;  /* 0x0003e01401007387 */ /* 0x000fe80000100800 */
[----:B------:R0:W-:Y:S04]  /*19d40*/  STL [R1+0x1c8], R0 ;  /* 0x0001c80001007387 */ /* 0x0001e80000100800 */
[----:B------:R-:W2:Y:S01]  /*19d50*/  LDL.LU.64 R22, [R1+0x168] ;  /* 0x0001680001167983 */ /* 0x000ea20000300a00 */
[----:B0-----:R-:W-:-:S03]  /*19d60*/  IMAD.MOV.U32 R0, RZ, RZ, R21 ;  /* 0x000000ffff007224 */ /* 0x001fc600078e0015 */
[----:B------:R-:W-:Y:S04]  /*19d70*/  STL [R1+0x3e4], R12 ;  /* 0x0003e40c01007387 */ /* 0x000fe80000100800 */
[----:B------:R0:W-:Y:S04]  /*19d80*/  STL [R1+0x1c4], R0 ;  /* 0x0001c40001007387 */ /* 0x0001e80000100800 */
[----:B------:R-:W2:Y:S04]  /*19d90*/  LDL.LU.64 R20, [R1+0x160] ;  /* 0x0001600001147983 */ /* 0x000ea80000300a00 */
[----:B------:R-:W-:Y:S01]  /*19da0*/  STL [R1+0x3e8], R24 ;  /* 0x0003e81801007387 */ /* 0x000fe20000100800 */
[----:B0-----:R-:W-:-:S05]  /*19db0*/  IMAD.MOV.U32 R0, RZ, RZ, R13 ;  /* 0x000000ffff007224 */ /* 0x001fca00078e000d */
[----:B------:R0:W-:Y:S04]  /*19dc0*/  STL [R1+0x1cc], R0 ;  /* 0x0001cc0001007387 */ /* 0x0001e80000100800 */
[----:B------:R-:W2:Y:S01]  /*19dd0*/  LDL.LU.64 R12, [R1+0x158] ;  /* 0x00015800010c7983 */ /* 0x000ea20000300a00 */
[----:B0-----:R-:W-:-:S03]  /*19de0*/  IMAD.MOV.U32 R0, RZ, RZ, R25 ;  /* 0x000000ffff007224 */ /* 0x001fc600078e0019 */
[----:B------:R-:W-:Y:S04]  /*19df0*/  STL [R1+0x3ec], R10 ;  /* 0x0003ec0a01007387 */ /* 0x000fe80000100800 */
[----:B------:R0:W-:Y:S02]  /*19e00*/  STL [R1+0x1d4], R0 ;  /* 0x0001d40001007387 */ /* 0x0001e40000100800 */
[----:B0-----:R-:W-:Y:S02]  /*19e10*/  IMAD.MOV.U32 R0, RZ, RZ, R11 ;  /* 0x000000ffff007224 */ /* 0x001fe400078e000b */
[----:B------:R-:W2:Y:S04]  /*19e20*/  LDL.LU.64 R10, [R1+0x150] ;  /* 0x00015000010a7983 */ /* 0x000ea80000300a00 */
        /* <DEDUP_REMOVED lines=9> */
[----:B------:R1:W-:Y:S04]  /*19ec0*/  STL [R1+0x3f8], R6 ;  /* 0x0003f80601007387 */ /* 0x0003e80000100800 */
[----:B------:R-:W-:Y:S01]  /*19ed0*/  STL [R1+0x3fc], R4 ;  /* 0x0003fc0401007387 */ /* 0x000fe20000100800 */
[----:B0-----:R-:W-:-:S05]  /*19ee0*/  IMAD.MOV.U32 R0, RZ, RZ, R7 ;  /* 0x000000ffff007224 */ /* 0x001fca00078e0007 */
[----:B------:R0:W-:Y:S04]  /*19ef0*/  STL [R1+0x1f4], R0 ;  /* 0x0001f40001007387 */ /* 0x0001e80000100800 */
[----:B-1----:R-:W3:Y:S04]  /*19f00*/  LDL.LU.64 R6, [R1+0x138] ;  /* 0x0001380001067983 */ /* 0x002ee80000300a00 */
[----:B----4-:R-:W-:Y:S01]  /*19f10*/  STL [R1+0x400], R28 ;  /* 0x0004001c01007387 */ /* 0x010fe20000100800 */
[----:B0-----:R-:W-:-:S05]  /*19f20*/  IMAD.MOV.U32 R0, RZ, RZ, R5 ;  /* 0x000000ffff007224 */ /* 0x001fca00078e0005 */
[----:B------:R0:W-:Y:S04]  /*19f30*/  STL [R1+0x1fc], R0 ;  /* 0x0001fc0001007387 */ /* 0x0001e80000100800 */
[----:B------:R-:W4:Y:S04]  /*19f40*/  LDL.LU.64 R4, [R1+0x130] ;  /* 0x0001300001047983 */ /* 0x000f280000300a00 */
[----:B------:R-:W-:Y:S01]  /*19f50*/  STL [R1+0x404], R16 ;  /* 0x0004041001007387 */ /* 0x000fe20000100800 */
[----:B0-----:R-:W-:-:S05]  /*19f60*/  IMAD.MOV.U32 R0, RZ, RZ, R29 ;  /* 0x000000ffff007224 */ /* 0x001fca00078e001d */
[----:B------:R0:W-:Y:S04]  /*19f70*/  STL [R1+0x204], R0 ;  /* 0x0002040001007387 */ /* 0x0001e80000100800 */
[----:B------:R-:W4:Y:S01]  /*19f80*/  LDL.LU.64 R28, [R1+0x128] ;  /* 0x00012800011c7983 */ /* 0x000f220000300a00 */
[----:B0-----:R-:W-:-:S03]  /*19f90*/  IMAD.MOV.U32 R0, RZ, RZ, R17 ;  /* 0x000000ffff007224 */ /* 0x001fc600078e0011 */
[----:B--2---:R-:W-:Y:S04]  /*19fa0*/  STL [R1+0x40c], R14 ;  /* 0x00040c0e01007387 */ /* 0x004fe80000100800 */
[----:B------:R0:W-:Y:S04]  /*19fb0*/  STL [R1+0x20c], R0 ;  /* 0x00020c0001007387 */ /* 0x0001e80000100800 */
[----:B------:R-:W2:Y:S01]  /*19fc0*/  LDL.LU.64 R16, [R1+0x120] ;  /* 0x0001200001107983 */ /* 0x000ea20000300a00 */
[----:B0-----:R-:W-:-:S03]  /*19fd0*/  MOV R0, R15 ;  /* 0x0000000f00007202 */ /* 0x001fc60000000f00 */
[----:B------:R-:W-:Y:S04]  /*19fe0*/  STL [R1+0x414], R22 ;  /* 0x0004141601007387 */ /* 0x000fe80000100800 */
[----:B------:R0:W-:Y:S04]  /*19ff0*/  STL [R1+0x214], R0 ;  /* 0x0002140001007387 */ /* 0x0001e80000100800 */
[----:B------:R-:W2:Y:S01]  /*1a000*/  LDL.LU.64 R14, [R1+0x118] ;  /* 0x00011800010e7983 */ /* 0x000ea20000300a00 */
[----:B0-----:R-:W-:-:S03]  /*1a010*/  IMAD.MOV.U32 R0, RZ, RZ, R23 ;  /* 0x000000ffff007224 */ /* 0x001fc600078e0017 */
[----:B------:R-:W-:Y:S04]  /*1a020*/  STL [R1+0x41c], R20 ;  /* 0x00041c1401007387 */ /* 0x000fe80000100800 */
[----:B------:R0:W-:Y:S04]  /*1a030*/  STL [R1+0x21c], R0 ;  /* 0x00021c0001007387 */ /* 0x0001e80000100800 */
[----:B------:R-:W2:Y:S01]  /*1a040*/  LDL.LU.64 R26, [R1+0x110] ;  /* 0x00011000011a7983 */ /* 0x000ea20000300a00 */
[----:B0-----:R-:W-:-:S05]  /*1a050*/  IMAD.MOV.U32 R0, RZ, RZ, R21 ;  /* 0x000000ffff007224 */ /* 0x001fca00078e0015 */
[----:B------:R0:W-:Y:S04]  /*1a060*/  STL [R1+0x224], R0 ;  /* 0x0002240001007387 */ /* 0x0001e80000100800 */
[----:B------:R1:W-:Y:S04]  /*1a070*/  STL [R1+0x424], R12 ;  /* 0x0004240c01007387 */ /* 0x0003e80000100800 */
[----:B------:R-:W2:Y:S01]  /*1a080*/  LDL.LU.64 R24, [R1+0x108] ;  /* 0x0001080001187983 */ /* 0x000ea20000300a00 */
[----:B0-----:R-:W-:-:S03]  /*1a090*/  IMAD.MOV.U32 R0, RZ, RZ, R13 ;  /* 0x000000ffff007224 */ /* 0x001fc600078e000d */
[----:B-1----:R-:W2:Y:S04]  /*1a0a0*/  LDL.LU.64 R12, [R1+0x100] ;  /* 0x00010000010c7983 */ /* 0x002ea80000300a00 */
[----:B------:R0:W-:Y:S04]  /*1a0b0*/  STL [R1+0x22c], R0 ;  /* 0x00022c0001007387 */ /* 0x0001e80000100800 */
[----:B------:R1:W-:Y:S04]  /*1a0c0*/  STL [R1+0x42c], R10 ;  /* 0x00042c0a01007387 */ /* 0x0003e80000100800 */
[----:B------:R-:W2:Y:S01]  /*1a0d0*/  LDL.LU.64 R22, [R1+0xf8] ;  /* 0x0000f80001167983 */ /* 0x000ea20000300a00 */
[----:B0-----:R-:W-:-:S03]  /*1a0e0*/  IMAD.MOV.U32 R0, RZ, RZ, R11 ;  /* 0x000000ffff007224 */ /* 0x001fc600078e000b */
[----:B------:R-:W-:Y:S04]  /*1a0f0*/  STL [R1+0x434], R8 ;  /* 0x0004340801007387 */ /* 0x000fe80000100800 */
[----:B------:R0:W-:Y:S04]  /*1a100*/  STL [R1+0x234], R0 ;  /* 0x0002340001007387 */ /* 0x0001e80000100800 */
[----:B-1----:R-:W2:Y:S01]  /*1a110*/  LDL.LU.64 R10, [R1+0xf0] ;  /* 0x0000f000010a7983 */ /* 0x002ea20000300a00 */
[----:B0-----:R-:W-:-:S03]  /*1a120*/  IMAD.MOV.U32 R0, RZ, RZ, R9 ;  /* 0x000000ffff007224 */ /* 0x001fc600078e0009 */
[----:B---3--:R-:W-:Y:S04]  /*1a130*/  STL [R1+0x43c], R18 ;  /* 0x00043c1201007387 */ /* 0x008fe80000100800 */
[----:B------:R0:W-:Y:S04]  /*1a140*/  STL [R1+0x23c], R0 ;  /* 0x00023c0001007387 */ /* 0x0001e80000100800 */
[----:B------:R-:W3:Y:S04]  /*1a150*/  LDL.LU.64 R8, [R1+0xe8] ;  /* 0x0000e80001087983 */ /* 0x000ee80000300a00 */
[----:B------:R-:W3:Y:S01]  /*1a160*/  LDL.LU.64 R20, [R1+0xe0] ;  /* 0x0000e00001147983 */ /* 0x000ee20000300a00 */
[----:B0-----:R-:W-:-:S05]  /*1a170*/  IMAD.MOV.U32 R0, RZ, RZ, R19 ;  /* 0x000000ffff007224 */ /* 0x001fca00078e0013 */
        /* <DEDUP_REMOVED lines=9> */
[----:B------:R1:W-:Y:S04]  /*1a210*/  STL [R1+0x454], R28 ;  /* 0x0004541c01007387 */ /* 0x0003e80000100800 */
[----:B------:R-:W4:Y:S01]  /*1a220*/  LDL.LU.64 R18, [R1+0xc8] ;  /* 0x0000c80001127983 */ /* 0x000f220000300a00 */
[----:B0-----:R-:W-:-:S03]  /*1a230*/  IMAD.MOV.U32 R0, RZ, RZ, R29 ;  /* 0x000000ffff007224 */ /* 0x001fc600078e001d */
[----:B--2---:R-:W-:Y:S04]  /*1a240*/  STL [R1+0x45c], R16 ;  /* 0x00045c1001007387 */ /* 0x004fe80000100800 */
[----:B------:R0:W-:Y:S04]  /*1a250*/  STL [R1+0x408], R0 ;  /* 0x0004080001007387 */ /* 0x0001e80000100800 */
[----:B-1----:R-:W2:Y:S01]  /*1a260*/  LDL.LU.64 R28, [R1+0xc0] ;  /* 0x0000c000011c7983 */ /* 0x002ea20000300a00 */
[----:B0-----:R-:W-:-:S03]  /*1a270*/  IMAD.MOV.U32 R0, RZ, RZ, R17 ;  /* 0x000000ffff007224 */ /* 0x001fc600078e0011 */
[----:B------:R-:W-:Y:S04]  /*1a280*/  STL [R1+0x464], R14 ;  /* 0x0004640e01007387 */ /* 0x000fe80000100800 */
[----:B------:R0:W-:Y:S04]  /*1a290*/  STL [R1+0x410], R0 ;  /* 0x0004100001007387 */ /* 0x0001e80000100800 */
[----:B------:R-:W2:Y:S01]  /*1a2a0*/  LDL.LU.64 R16, [R1+0xb8] ;  /* 0x0000b80001107983 */ /* 0x000ea20000300a00 */
[----:B0-----:R-:W-:-:S03]  /*1a2b0*/  IMAD.MOV.U32 R0, RZ, RZ, R15 ;  /* 0x000000ffff007224 */ /* 0x001fc600078e000f */
[----:B------:R-:W2:Y:S04]  /*1a2c0*/  LDL.LU.64 R14, [R1+0xb0] ;  /* 0x0000b000010e7983 */ /* 0x000ea80000300a00 */
[----:B------:R0:W-:Y:S04]  /*1a2d0*/  STL [R1+0x418], R0 ;  /* 0x0004180001007387 */ /* 0x0001e80000100800 */
[----:B------:R-:W-:Y:S01]  /*1a2e0*/  STL [R1+0x46c], R26 ;  /* 0x00046c1a01007387 */ /* 0x000fe20000100800 */
[----:B0-----:R-:W-:-:S03]  /*1a2f0*/  IMAD.MOV.U32 R0, RZ, RZ, R27 ;  /* 0x000000ffff007224 */ /* 0x001fc600078e001b */
[----:B------:R-:W-:Y:S04]  /*1a300*/  STL [R1+0x474], R24 ;  /* 0x0004741801007387 */ /* 0x000fe80000100800 */
[----:B------:R0:W-:Y:S02]  /*1a310*/  STL [R1+0x420], R0 ;  /* 0x0004200001007387 */ /* 0x0001e40000100800 */
[----:B0-----:R-:W-:Y:S02]  /*1a320*/  IMAD.MOV.U32 R0, RZ, RZ, R25 ;  /* 0x000000ffff007224 */ /* 0x001fe400078e0019 */
[----:B------:R-:W-:Y:S04]  /*1a330*/  STL [R1+0x47c], R12 ;  /* 0x00047c0c01007387 */ /* 0x000fe80000100800 */
[----:B------:R0:W-:Y:S02]  /*1a340*/  STL [R1+0x428], R0 ;  /* 0x0004280001007387 */ /* 0x0001e40000100800 */
[----:B0-----:R-:W-:-:S02]  /*1a350*/  IMAD.MOV.U32 R0, RZ, RZ, R13 ;  /* 0x000000ffff007224 */ /* 0x001fc400078e000d */
[----:B------:R-:W-:Y:S04]  /*1a360*/  STL [R1+0x484], R22 ;  /* 0x0004841601007387 */ /* 0x000fe80000100800 */
        /* <DEDUP_REMOVED lines=8> */
[----:B---3--:R1:W-:Y:S04]  /*1a3f0*/  STL [R1+0x494], R8 ;  /* 0x0004940801007387 */ /* 0x0083e80000100800 */
[----:B------:R-:W-:Y:S01]  /*1a400*/  STL [R1+0x49c], R20 ;  /* 0x00049c1401007387 */ /* 0x000fe20000100800 */
[----:B0-----:R-:W-:-:S05]  /*1a410*/  IMAD.MOV.U32 R0, RZ, RZ, R9 ;  /* 0x000000ffff007224 */ /* 0x001fca00078e0009 */
[----:B------:R0:W-:Y:S04]  /*1a420*/  STL [R1+0x448], R0 ;  /* 0x0004480001007387 */ /* 0x0001e80000100800 */
[----:B-1----:R-:W3:Y:S04]  /*1a430*/  LDL.LU.64 R8, [R1+0x98] ;  /* 0x0000980001087983 */ /* 0x002ee80000300a00 */
[----:B------:R-:W-:Y:S01]  /*1a440*/  STL [R1+0x4a4], R6 ;  /* 0x0004a40601007387 */ /* 0x000fe20000100800 */
[----:B0-----:R-:W-:-:S05]  /*1a450*/  IMAD.MOV.U32 R0, RZ, RZ, R21 ;  /* 0x000000ffff007224 */ /* 0x001fca00078e0015 */
[----:B------:R0:W-:Y:S02]  /*1a460*/  STL [R1+0x450], R0 ;  /* 0x0004500001007387 */ /* 0x0001e40000100800 */
[----:B0-----:R-:W-:Y:S02]  /*1a470*/  IMAD.MOV.U32 R0, RZ, RZ, R7 ;  /* 0x000000ffff007224 */ /* 0x001fe400078e0007 */
[----:B------:R-:W3:Y:S04]  /*1a480*/  LDL.LU.64 R6, [R1+0x90] ;  /* 0x0000900001067983 */ /* 0x000ee80000300a00 */
[----:B------:R0:W-:Y:S04]  /*1a490*/  STL [R1+0x458], R0 ;  /* 0x0004580001007387 */ /* 0x0001e80000100800 */
[----:B----4-:R1:W-:Y:S04]  /*1a4a0*/  STL [R1+0x4ac], R4 ;  /* 0x0004ac0401007387 */ /* 0x0103e80000100800 */
[----:B------:R-:W-:Y:S01]  /*1a4b0*/  STL [R1+0x4b4], R18 ;  /* 0x0004b41201007387 */ /* 0x000fe20000100800 */
[----:B0-----:R-:W-:-:S05]  /*1a4c0*/  IMAD.MOV.U32 R0, RZ, RZ, R5 ;  /* 0x000000ffff007224 */ /* 0x001fca00078e0005 */
[----:B------:R0:W-:Y:S04]  /*1a4d0*/  STL [R1+0x460], R0 ;  /* 0x0004600001007387 */ /* 0x0001e80000100800 */
[----:B-1----:R-:W4:Y:S01]  /*1a4e0*/  LDL.LU.64 R4, [R1+0x88] ;  /* 0x0000880001047983 */ /* 0x002f220000300a00 */
[----:B0-----:R-:W-:-:S03]  /*1a4f0*/  IMAD.MOV.U32 R0, RZ, RZ, R19 ;  /* 0x000000ffff007224 */ /* 0x001fc600078e0013 */
[----:B--2---:R-:W-:Y:S04]  /*1a500*/  STL [R1+0x4bc], R28 ;  /* 0x0004bc1c01007387 */ /* 0x004fe80000100800 */
[----:B------:R0:W-:Y:S02]  /*1a510*/  STL [R1+0x468], R0 ;  /* 0x0004680001007387 */ /* 0x0001e40000100800 */
[----:B0-----:R-:W-:Y:S02]  /*1a520*/  IMAD.MOV.U32 R0, RZ, RZ, R29 ;  /* 0x000000ffff007224 */ /* 0x001fe400078e001d */
[----:B------:R-:W2:Y:S04]  /*1a530*/  LDL.LU.64 R28, [R1+0x80] ;  /* 0x00008000011c7983 */ /* 0x000ea80000300a00 */
[----:B------:R0:W-:Y:S04]  /*1a540*/  STL [R1+0x470], R0 ;  /* 0x0004700001007387 */ /* 0x0001e80000100800 */
[----:B------:R-:W-:Y:S01]  /*1a550*/  STL [R1+0x4c4], R16 ;  /* 0x0004c41001007387 */ /* 0x000fe20000100800 */
[----:B0-----:R-:W-:-:S03]  /*1a560*/  IMAD.MOV.U32 R0, RZ, RZ, R17 ;  /* 0x000000ffff007224 */ /* 0x001fc600078e0011 */
[----:B------:R-:W-:Y:S04]  /*1a570*/  STL [R1+0x4cc], R14 ;  /* 0x0004cc0e01007387 */ /* 0x000fe80000100800 */
[----:B------:R-:W-:Y:S04]  /*1a580*/  STL [R1+0x478], R0 ;  /* 0x0004780001007387 */ /* 0x000fe80000100800 */
[----:B------:R-:W2:Y:S04]  /*1a590*/  LDL.LU.64 R26, [R1+0x68] ;  /* 0x00006800011a7983 */ /* 0x000ea80000300a00 */
[----:B--2---:R0:W-:Y:S04]  /*1a5a0*/  STL.64 [R1+0x760], R26 ;  /* 0x0007601a01007387 */ /* 0x0041e80000100a00 */
[----:B0-----:R-:W2:Y:S01]  /*1a5b0*/  LDL.LU.64 R26, [R1+0x70] ;  /* 0x00007000011a7983 */ /* 0x001ea20000300a00 */
[----:B------:R-:W-:-:S03]  /*1a5c0*/  IMAD.MOV.U32 R0, RZ, RZ, R15 ;  /* 0x000000ffff007224 */ /* 0x000fc600078e000f */
[----:B--2---:R0:W-:Y:S04]  /*1a5d0*/  STL.64 [R1+0x768], R26 ;  /* 0x0007681a01007387 */ /* 0x0041e80000100a00 */
[----:B0-----:R-:W2:Y:S04]  /*1a5e0*/  LDL.LU.64 R26, [R1+0x78] ;  /* 0x00007800011a7983 */ /* 0x001ea80000300a00 */
[----:B------:R-:W2:Y:S04]  /*1a5f0*/  LDL.LU.64 R2, [R1+0x60] ;  /* 0x0000600001027983 */ /* 0x000ea80000300a00 */
[----:B------:R0:W-:Y:S04]  /*1a600*/  STL [R1+0x480], R0 ;  /* 0x0004800001007387 */ /* 0x0001e80000100800 */
[----:B------:R-:W-:Y:S04]  /*1a610*/  STL [R1+0x4d4], R12 ;  /* 0x0004d40c01007387 */ /* 0x000fe80000100800 */
[----:B------:R-:W2:Y:S04]  /*1a620*/  LDL.LU.64 R24, [R1+0x58] ;  /* 0x0000580001187983 */ /* 0x000ea80000300a00 */
[----:B------:R-:W2:Y:S01]  /*1a630*/  LDL.LU.64 R22, [R1+0x50] ;  /* 0x0000500001167983 */ /* 0x000ea20000300a00 */
[----:B0-----:R-:W-:-:S05]  /*1a640*/  IMAD.MOV.U32 R0, RZ, RZ, R13 ;  /* 0x000000ffff007224 */ /* 0x001fca00078e000d */
[----:B------:R0:W-:Y:S04]  /*1a650*/  STL [R1+0x488], R0 ;  /* 0x0004880001007387 */ /* 0x0001e80000100800 */
[----:B------:R-:W-:Y:S04]  /*1a660*/  STL [R1+0x4dc], R10 ;  /* 0x0004dc0a01007387 */ /* 0x000fe80000100800 */
[----:B------:R-:W2:Y:S04]  /*1a670*/  LDL.LU.64 R20, [R1+0x48] ;  /* 0x0000480001147983 */ /* 0x000ea80000300a00 */
[----:B------:R-:W2:Y:S01]  /*1a680*/  LDL.LU.64 R18, [R1+0x40] ;  /* 0x0000400001127983 */ /* 0x000ea20000300a00 */
[----:B0-----:R-:W-:-:S05]  /*1a690*/  IMAD.MOV.U32 R0, RZ, RZ, R11 ;  /* 0x000000ffff007224 */ /* 0x001fca00078e000b */
[----:B------:R0:W-:Y:S04]  /*1a6a0*/  STL [R1+0x490], R0 ;  /* 0x0004900001007387 */ /* 0x0001e80000100800 */
[----:B---3--:R-:W-:Y:S04]  /*1a6b0*/  STL [R1+0x4e4], R8 ;  /* 0x0004e40801007387 */ /* 0x008fe80000100800 */
[----:B------:R-:W3:Y:S04]  /*1a6c0*/  LDL.LU.64 R16, [R1+0x38] ;  /* 0x0000380001107983 */ /* 0x000ee80000300a00 */
[----:B------:R-:W3:Y:S01]  /*1a6d0*/  LDL.LU.64 R14, [R1+0x30] ;  /* 0x00003000010e7983 */ /* 0x000ee20000300a00 */
[----:B0-----:R-:W-:-:S05]  /*1a6e0*/  IMAD.MOV.U32 R0, RZ, RZ, R9 ;  /* 0x000000ffff007224 */ /* 0x001fca00078e0009 */
[----:B------:R0:W-:Y:S04]  /*1a6f0*/  STL [R1+0x498], R0 ;  /* 0x0004980001007387 */ /* 0x0001e80000100800 */
[----:B------:R1:W-:Y:S04]  /*1a700*/  STL [R1+0x4ec], R6 ;  /* 0x0004ec0601007387 */ /* 0x0003e80000100800 */
[----:B------:R-:W3:Y:S04]  /*1a710*/  LDL.LU.64 R12, [R1+0x28] ;  /* 0x00002800010c7983 */ /* 0x000ee80000300a00 */
[----:B------:R-:W3:Y:S01]  /*1a720*/  LDL.LU.64 R10, [R1+0x20] ;  /* 0x00002000010a7983 */ /* 0x000ee20000300a00 */
[----:B0-----:R-:W-:-:S05]  /*1a730*/  IMAD.MOV.U32 R0, RZ, RZ, R7 ;  /* 0x000000ffff007224 */ /* 0x001fca00078e0007 */
[----:B------:R0:W-:Y:S04]  /*1a740*/  STL [R1+0x4a0], R0 ;  /* 0x0004a00001007387 */ /* 0x0001e80000100800 */
[----:B----4-:R4:W-:Y:S04]  /*1a750*/  STL [R1+0x4f4], R4 ;  /* 0x0004f40401007387 */ /* 0x0109e80000100800 */
[----:B------:R-:W3:Y:S04]  /*1a760*/  LDL.LU.64 R8, [R1+0x18] ;  /* 0x0000180001087983 */ /* 0x000ee80000300a00 */
[----:B-1----:R-:W3:Y:S01]  /*1a770*/  LDL.LU.64 R6, [R1+0x10] ;  /* 0x0000100001067983 */ /* 0x002ee20000300a00 */
[----:B0-----:R-:W-:-:S05]  /*1a780*/  IMAD.MOV.U32 R0, RZ, RZ, R5 ;  /* 0x000000ffff007224 */ /* 0x001fca00078e0005 */
[----:B------:R0:W-:Y:S04]  /*1a790*/  STL [R1+0x4a8], R0 ;  /* 0x0004a80001007387 */ /* 0x0001e80000100800 */
[----:B------:R1:W-:Y:S04]  /*1a7a0*/  STL [R1+0x4fc], R28 ;  /* 0x0004fc1c01007387 */ /* 0x0003e80000100800 */
[----:B----4-:R-:W4:Y:S01]  /*1a7b0*/  LDL.LU.64 R4, [R1+0x8] ;  /* 0x0000080001047983 */ /* 0x010f220000300a00 */
[----:B0-----:R-:W-:-:S03]  /*1a7c0*/  IMAD.MOV.U32 R0, RZ, RZ, R29 ;  /* 0x000000ffff007224 */ /* 0x001fc600078e001d */
[----:B-1----:R-:W3:Y:S04]  /*1a7d0*/  LDL.LU.64 R28, [R1] ;  /* 0x00000000011c7983 */ /* 0x002ee80000300a00 */
[----:B------:R0:W-:Y:S04]  /*1a7e0*/  STL [R1+0x4b0], R0 ;  /* 0x0004b00001007387 */ /* 0x0001e80000100800 */
[----:B--2---:R1:W-:Y:S01]  /*1a7f0*/  STL [R1+0x504], R26 ;  /* 0x0005041a01007387 */ /* 0x0043e20000100800 */
[----:B0-----:R-:W-:-:S03]  /*1a800*/  IMAD.MOV.U32 R0, RZ, RZ, R27 ;  /* 0x000000ffff007224 */ /* 0x001fc600078e001b */
[----:B-1----:R-:W2:Y:S04]  /*1a810*/  LDL.LU.64 R26, [R1+0x768] ;  /* 0x00076800011a7983 */ /* 0x002ea80000300a00 */
[----:B--2---:R-:W-:Y:S04]  /*1a820*/  STL [R1+0x50c], R26 ;  /* 0x00050c1a01007387 */ /* 0x004fe80000100800 */
[----:B------:R0:W-:Y:S02]  /*1a830*/  STL [R1+0x4b8], R0 ;  /* 0x0004b80001007387 */ /* 0x0001e40000100800 */
[----:B0-----:R-:W-:-:S02]  /*1a840*/  IMAD.MOV.U32 R0, RZ, RZ, R27 ;  /* 0x000000ffff007224 */ /* 0x001fc400078e001b */
[----:B------:R-:W2:Y:S04]  /*1a850*/  LDL.LU.64 R26, [R1+0x760] ;  /* 0x00076000011a7983 */ /* 0x000ea80000300a00 */
[----:B--2---:R-:W-:Y:S04]  /*1a860*/  STL [R1+0x514], R26 ;  /* 0x0005141a01007387 */ /* 0x004fe80000100800 */
[----:B------:R0:W-:Y:S02]  /*1a870*/  STL [R1+0x4c0], R0 ;  /* 0x0004c00001007387 */ /* 0x0001e40000100800 */
[----:B0-----:R-:W-:-:S02]  /*1a880*/  IMAD.MOV.U32 R0, RZ, RZ, R27 ;  /* 0x000000ffff007224 */ /* 0x001fc400078e001b */
[----:B------:R-:W2:Y:S04]  /*1a890*/  LDL.LU.64 R26, [R1+0x758] ;  /* 0x00075800011a7983 */ /* 0x000ea80000300a00 */
[----:B------:R0:W-:Y:S04]  /*1a8a0*/  STL [R1+0x4c8], R0 ;  /* 0x0004c80001007387 */ /* 0x0001e80000100800 */
[----:B0-----:R0:W5:Y:S04]  /*1a8b0*/  LDL.LU R0, [R1+0x754] ;  /* 0x0007540001007983 */ /* 0x0011680000300800 */
[----:B------:R1:W-:Y:S04]  /*1a8c0*/  STL [R1+0x51c], R2 ;  /* 0x00051c0201007387 */ /* 0x0003e80000100800 */
[----:B-1----:R0:W5:Y:S04]  /*1a8d0*/  LDL.LU R2, [R1+0x750] ;  /* 0x0007500001027983 */ /* 0x0021680000300800 */
[----:B------:R-:W-:Y:S04]  /*1a8e0*/  STL [R1+0x524], R24 ;  /* 0x0005241801007387 */ /* 0x000fe80000100800 */
[----:B------:R1:W-:Y:S02]  /*1a8f0*/  STL [R1+0x4d0], R3 ;  /* 0x0004d00301007387 */ /* 0x0003e40000100800 */
[----:B-1----:R-:W-:-:S02]  /*1a900*/  IMAD.MOV.U32 R3, RZ, RZ, R25 ;  /* 0x000000ffff037224 */ /* 0x002fc400078e0019 */
[----:B------:R-:W2:Y:S04]  /*1a910*/  LDL.LU.64 R24, [R1+0x748] ;  /* 0x0007480001187983 */ /* 0x000ea80000300a00 */
        /* <DEDUP_REMOVED lines=12> */
[----:B---3--:R-:W-:Y:S04]  /*1a9e0*/  STL [R1+0x544], R16 ;  /* 0x0005441001007387 */ /* 0x008fe80000100800 */
[----:B------:R1:W-:Y:S02]  /*1a9f0*/  STL [R1+0x4f0], R3 ;  /* 0x0004f00301007387 */ /* 0x0003e40000100800 */
[----:B-1----:R-:W-:-:S02]  /*1aa00*/  IMAD.MOV.U32 R3, RZ, RZ, R17 ;  /* 0x000000ffff037224 */ /* 0x002fc400078e0011 */
[----:B------:R-:W3:Y:S04]  /*1aa10*/  LDL.LU.64 R16, [R1+0x728] ;  /* 0x0007280001107983 */ /* 0x000ee80000300a00 */
        /* <DEDUP_REMOVED lines=20> */
[----:B----4-:R-:W-:Y:S04]  /*1ab60*/  STL [R1+0x568], R4 ;  /* 0x0005680401007387 */ /* 0x010fe80000100800 */
[----:B------:R1:W-:Y:S02]  /*1ab70*/  STL [R1+0x520], R3 ;  /* 0x0005200301007387 */ /* 0x0003e40000100800 */
[----:B-1----:R-:W-:-:S02]  /*1ab80*/  IMAD.MOV.U32 R3, RZ, RZ, R5 ;  /* 0x000000ffff037224 */ /* 0x002fc400078e0005 */
[----:B------:R-:W4:Y:S04]  /*1ab90*/  LDL.LU.64 R4, [R1+0x6f8] ;  /* 0x0006f80001047983 */ /* 0x000f280000300a00 */
[----:B------:R-:W-:Y:S04]  /*1aba0*/  STL [R1+0x56c], R28 ;  /* 0x00056c1c01007387 */ /* 0x000fe80000100800 */
[----:B------:R1:W-:Y:S02]  /*1abb0*/  STL [R1+0x528], R3 ;  /* 0x0005280301007387 */ /* 0x0003e40000100800 */
[----:B-1----:R-:W-:-:S02]  /*1abc0*/  IMAD.MOV.U32 R3, RZ, RZ, R29 ;  /* 0x000000ffff037224 */ /* 0x002fc400078e001d */
[----:B------:R-:W2:Y:S04]  /*1abd0*/  LDL.LU.64 R28, [R1+0x6f0] ;  /* 0x0006f000011c7983 */ /* 0x000ea80000300a00 */
[----:B------:R1:W-:Y:S02]  /*1abe0*/  STL [R1+0x530], R3 ;  /* 0x0005300301007387 */ /* 0x0003e40000100800 */
[----:B-1----:R-:W1:Y:S02]  /*1abf0*/  LDC R3, c[0x0][0x3a8] ;  /* 0x0000ea00ff037b82 */ /* 0x002e640000000800 */
[----:B--2---:R-:W-:Y:S04]  /*1ac00*/  STL [R1+0x570], R28 ;  /* 0x0005701c01007387 */ /* 0x004fe80000100800 */
[----:B------:R2:W-:Y:S04]  /*1ac10*/  STL [R1+0x538], R29 ;  /* 0x0005381d01007387 */ /* 0x0005e80000100800 */
[----:B--2---:R-:W2:Y:S04]  /*1ac20*/  LDL.LU.64 R28, [R1+0x2a0] ;  /* 0x0002a000011c7983 */ /* 0x004ea80000300a00 */
[----:B----4-:R1:W-:Y:S04]  /*1ac30*/  STL [R1+0x574], R4 ;  /* 0x0005740401007387 */ /* 0x0103e80000100800 */
[----:B------:R2:W-:Y:S04]  /*1ac40*/  STL [R1+0x540], R5 ;  /* 0x0005400501007387 */ /* 0x0005e80000100800 */
        /* <DEDUP_REMOVED lines=10> */
[----:B---3--:R0:W-:Y:S04]  /*1acf0*/  STL [R1+0x694], R16 ;  /* 0x0006941001007387 */ /* 0x0081e80000100800 */
        /* <DEDUP_REMOVED lines=10> */
[----:B------:R0:W-:Y:S01]  /*1ada0*/  STL [R1+0x6b4], R27 ;  /* 0x0006b41b01007387 */ /* 0x0001e20000100800 */
[----:B------:R-:W-:Y:S01]  /*1adb0*/  UIADD3 UR5, UPT, UPT, UR5, -0x1, URZ ;  /* 0xffffffff05057890 */ /* 0x000fe2000fffe0ff */
[----:B-1----:R-:W-:-:S03]  /*1adc0*/  IMAD.SHL.U32 R4, R3, 0x20, RZ ;  /* 0x0000002003047824 */ /* 0x002fc600078e00ff */
[----:B------:R-:W-:Y:S02]  /*1add0*/  UISETP.NE.U32.AND UP0, UPT, UR5, URZ, UPT ;  /* 0x000000ff0500728c */ /* 0x000fe4000bf05070 */
[----:B------:R-:W-:Y:S01]  /*1ade0*/  UIADD3 UR8, UPT, UPT, UR8, -0x20, URZ ;  /* 0xffffffe008087890 */ /* 0x000fe2000fffe0ff */
[----:B--2---:R-:W-:-:S04]  /*1adf0*/  IMAD.WIDE R4, R4, 0x2, R28 ;  /* 0x0000000204047825 */ /* 0x004fc800078e021c */
[----:B------:R-:W-:Y:S02]  /*1ae00*/  IMAD.MOV.U32 R3, RZ, RZ, R4 ;  /* 0x000000ffff037224 */ /* 0x000fe400078e0004 */
[----:B------:R-:W-:Y:S01]  /*1ae10*/  IMAD.MOV.U32 R4, RZ, RZ, R5 ;  /* 0x000000ffff047224 */ /* 0x000fe200078e0005 */
[----:B0-----:R-:W-:Y:S06]  /*1ae20*/  BRA.U UP0, `(.L_x_2) ;  /* 0xffffff2100d87547 */ /* 0x001fec000b83ffff */
[----:B------:R-:W2:Y:S04]  /*1ae30*/  LDL.LU R7, [R1+0x594] ;  /* 0x0005940001077983 */ /* 0x000ea80000300800 */
[----:B--2---:R0:W-:Y:S04]  /*1ae40*/  STL [R1+0x738], R7 ;  /* 0x0007380701007387 */ /* 0x0041e80000100800 */
[----:B0-----:R-:W2:Y:S04]  /*1ae50*/  LDL.LU R7, [R1+0x5f8] ;  /* 0x0005f80001077983 */ /* 0x001ea80000300800 */
        /* <DEDUP_REMOVED lines=14> */
[----:B------:R-:W3:Y:S04]  /*1af40*/  LDL.LU R6, [R1+0x5b4] ;  /* 0x0005b40001067983 */ /* 0x000ee80000300800 */
[----:B---3--:R0:W-:Y:S04]  /*1af50*/  STL [R1+0x734], R6 ;  /* 0x0007340601007387 */ /* 0x0081e80000100800 */
[----:B0-----:R-:W3:Y:S04]  /*1af60*/  LDL.LU R6, [R1+0x584] ;  /* 0x0005840001067983 */ /* 0x001ee80000300800 */
        /* <DEDUP_REMOVED lines=15> */
[----:B0-----:R-:W2:Y:S04]  /*1b060*/  LDL.LU R6, [R1+0x58c] ;  /* 0x00058c0001067983 */ /* 0x001ea80000300800 */
[----:B------:R-:W3:Y:S04]  /*1b070*/  LDL.LU R5, [R1+0x5d4] ;  /* 0x0005d40001057983 */ /* 0x000ee80000300800 */
[----:B---3--:R0:W-:Y:S04]  /*1b080*/  STL [R1+0x730], R5 ;  /* 0x0007300501007387 */ /* 0x0081e80000100800 */
[----:B0-----:R-:W3:Y:S04]  /*1b090*/  LDL.LU R5, [R1+0x5a4] ;  /* 0x0005a40001057983 */ /* 0x001ee80000300800 */
[----:B------:R-:W4:Y:S04]  /*1b0a0*/  LDL.LU R4, [R1+0x5f4] ;  /* 0x0005f40001047983 */ /* 0x000f280000300800 */
[----:B----4-:R0:W-:Y:S04]  /*1b0b0*/  STL [R1+0x72c], R4 ;  /* 0x00072c0401007387 */ /* 0x0101e80000100800 */
[----:B0-----:R-:W4:Y:S04]  /*1b0c0*/  LDL.LU R4, [R1+0x5c4] ;  /* 0x0005c40001047983 */ /* 0x001f280000300800 */
[----:B------:R-:W2:Y:S04]  /*1b0d0*/  LDL.LU R11, [R1+0x590] ;  /* 0x00059000010b7983 */ /* 0x000ea80000300800 */
[----:B--2---:R0:W-:Y:S04]  /*1b0e0*/  STL [R1+0x728], R11 ;  /* 0x0007280b01007387 */ /* 0x0041e80000100800 */
[----:B0-----:R-:W2:Y:S04]  /*1b0f0*/  LDL.LU R11, [R1+0x5e4] ;  /* 0x0005e400010b7983 */ /* 0x001ea80000300800 */
        /* <DEDUP_REMOVED lines=42> */
[----:B------:R-:W2:Y:S01]  /*1b3a0*/  LDL.LU R3, [R1+0x664] ;  /* 0x0006640001037983 */ /* 0x000ea20000300800 */
[----:B------:R-:W-:-:S03]  /*1b3b0*/  F2FP.BF16.F32.PACK_AB R7, R6, R7 ;  /* 0x000000070607723e */ /* 0x000fc600000010ff */
[----:B--2---:R0:W-:Y:S04]  /*1b3c0*/  STL [R1+0x6ec], R3 ;  /* 0x0006ec0301007387 */ /* 0x0041e80000100800 */
[----:B0-----:R-:W2:Y:S04]  /*1b3d0*/  LDL.LU R3, [R1+0x644] ;  /* 0x0006440001037983 */ /* 0x001ea80000300800 */
[----:B------:R-:W2:Y:S04]  /*1b3e0*/  LDL.LU R20, [R1+0x674] ;  /* 0x0006740001147983 */ /* 0x000ea80000300800 */
[----:B-----5:R-:W2:Y:S04]  /*1b3f0*/  LDL.LU R0, [R1+0x600] ;  /* 0x0006000001007983 */ /* 0x020ea80000300800 */
        /* <DEDUP_REMOVED lines=9> */
[----:B0-----:R-:W2:Y:S02]  /*1b490*/  LDL.LU R7, [R1+0x770] ;  /* 0x0007700001077983 */ /* 0x001ea40000300800 */
[----:B--2---:R-:W-:-:S02]  /*1b4a0*/  F2FP.BF16.F32.PACK_AB R7, R6, R7 ;  /* 0x000000070607723e */ /* 0x004fc400000010ff */
        /* <DEDUP_REMOVED lines=25> */
[----:B------:R0:W-:Y:S04]  /*1b640*/  STL [R1], R7 ;  /* 0x0000000701007387 */ /* 0x0001e80000100800 */
[----:B0-----:R-:W2:Y:S02]  /*1b650*/  LDL.LU R7, [R1+0x738] ;  /* 0x0007380001077983 */ /* 0x001ea40000300800 */
[----:B--2---:R-:W-:-:S02]  /*1b660*/  F2FP.BF16.F32.PACK_AB R7, R6, R7 ;  /* 0x000000070607723e */ /* 0x004fc400000010ff */
[----:B------:R-:W3:Y:S02]  /*1b670*/  LDL.LU R6, [R1+0x734] ;  /* 0x0007340001067983 */ /* 0x000ee40000300800 */
[----:B---3--:R-:W-:Y:S02]  /*1b680*/  F2FP.BF16.F32.PACK_AB R6, R5, R6 ;  /* 0x000000060506723e */ /* 0x008fe400000010ff */
[----:B------:R-:W4:Y:S02]  /*1b690*/  LDL.LU R5, [R1+0x730] ;  /* 0x0007300001057983 */ /* 0x000f240000300800 */
[----:B----4-:R-:W-:Y:S02]  /*1b6a0*/  F2FP.BF16.F32.PACK_AB R5, R4, R5 ;  /* 0x000000050405723e */ /* 0x010fe400000010ff */
[----:B------:R-:W2:Y:S02]  /*1b6b0*/  LDL.LU R4, [R1+0x72c] ;  /* 0x00072c0001047983 */ /* 0x000ea40000300800 */
[----:B--2---:R-:W-:-:S02]  /*1b6c0*/  F2FP.BF16.F32.PACK_AB R4, R11, R4 ;  /* 0x000000040b04723e */ /* 0x004fc400000010ff */
[----:B------:R-:W2:Y:S02]  /*1b6d0*/  LDL.LU R11, [R1+0x728] ;  /* 0x00072800010b7983 */ /* 0x000ea40000300800 */
[----:B--2---:R-:W-:Y:S02]  /*1b6e0*/  F2FP.BF16.F32.PACK_AB R11, R10, R11 ;  /* 0x0000000b0a0b723e */ /* 0x004fe400000010ff */
[----:B------:R-:W2:Y:S02]  /*1b6f0*/  LDL.LU R10, [R1+0x724] ;  /* 0x00072400010a7983 */ /* 0x000ea40000300800 */
[----:B--2---:R-:W-:Y:S02]  /*1b700*/  F2FP.BF16.F32.PACK_AB R10, R9, R10 ;  /* 0x0000000a090a723e */ /* 0x004fe400000010ff */
        /* <DEDUP_REMOVED lines=26> */
[----:B------:R-:W2:Y:S01]  /*1b8b0*/  LDL.LU R3, [R1+0x6ec] ;  /* 0x0006ec0001037983 */ /* 0x000ea20000300800 */
[----:B------:R-:W-:Y:S02]  /*1b8c0*/  F2FP.BF16.F32.PACK_AB R25, R24, R25 ;  /* 0x000000191819723e */ /* 0x000fe400000010ff */
[----:B------:R-:W-:Y:S02]  /*1b8d0*/  F2FP.BF16.F32.PACK_AB R27, R0, R27 ;  /* 0x0000001b001b723e */ /* 0x000fe400000010ff */
[----:B------:R-:W-:Y:S02]  /*1b8e0*/  F2FP.BF16.F32.PACK_AB R26, R2, R26 ;  /* 0x0000001a021a723e */ /* 0x000fe400000010ff */
[----:B------:R-:W-:Y:S02]  /*1b8f0*/  F2FP.BF16.F32.PACK_AB R24, R28, R29 ;  /* 0x0000001d1c18723e */ /* 0x000fe400000010ff */
[----:B--2---:R-:W-:-:S07]  /*1b900*/  F2FP.BF16.F32.PACK_AB R20, R3, R20 ;  /* 0x000000140314723e */ /* 0x004fce00000010ff */
.L_x_1:
[----:B0-----:R-:W2:Y:S01]  /*1b910*/  LDL.LU R2, [R1+0x6c4] ;  /* 0x0006c40001027983 */ /* 0x001ea20000300800 */
[----:B------:R-:W0:Y:S01]  /*1b920*/  S2R R29, SR_TID.X ;  /* 0x00000000001d7919 */ /* 0x000e220000002100 */
[----:B------:R-:W1:Y:S01]  /*1b930*/  S2UR UR5, SR_CgaCtaId ;  /* 0x00000000000579c3 */ /* 0x000e620000008800 */
[----:B------:R-:W-:Y:S01]  /*1b940*/  UMOV UR4, 0x400 ;  /* 0x0000040000047882 */ /* 0x000fe20000000000 */
[----:B------:R-:W3:Y:S01]  /*1b950*/  LDCU.128 UR12, c[0x0][0x390] ;  /* 0x00007200ff0c77ac */ /* 0x000ee20008000c00 */
[----:B------:R-:W4:Y:S01]  /*1b960*/  LDL.LU R3, [R1+0x6c8] ;  /* 0x0006c80001037983 */ /* 0x000f220000300800 */
[----:B-1----:R-:W-:Y:S01]  /*1b970*/  ULEA UR4, UR5, UR4, 0x18 ;  /* 0x0000000405047291 */ /* 0x002fe2000f8ec0ff */
[----:B------:R-:W1:Y:S01]  /*1b980*/  LDCU UR5, c[0x0][0x3b4] ;  /* 0x00007680ff0577ac */ /* 0x000e620008000800 */
[C---:B0-----:R-:W-:Y:S02]  /*1b990*/  IMAD.SHL.U32 R0, R29.reuse, 0x80, RZ ;  /* 0x000000801d007824 */ /* 0x041fe400078e00ff */
[C---:B------:R-:W-:Y:S01]  /*1b9a0*/  IMAD.SHL.U32 R28, R29.reuse, 0x200, RZ ;  /* 0x000002001d1c7824 */ /* 0x040fe200078e00ff */
[----:B------:R-:W-:Y:S02]  /*1b9b0*/  BAR.SYNC.DEFER_BLOCKING 0x0 ;  /* 0x0000000000007b1d */ /* 0x000fe40000010000 */
[----:B--2---:R-:W-:Y:S01]  /*1b9c0*/  LOP3.LUT R0, R2, 0xc00, R0, 0xf8, !PT ;  /* 0x00000c0002007812 */ /* 0x004fe200078ef800 */
[----:B------:R-:W-:-:S05]  /*1b9d0*/  IMAD.SHL.U32 R2, R29, 0x4, RZ ;  /* 0x000000041d027824 */ /* 0x000fca00078e00ff */
[----:B------:R-:W-:Y:S02]  /*1b9e0*/  LOP3.LUT R0, R0, 0x70, R2, 0x78, !PT ;  /* 0x0000007000007812 */ /* 0x000fe400078e7802 */
[----:B------:R-:W2:Y:S01]  /*1b9f0*/  LDL.LU R2, [R1+0x6a0] ;  /* 0x0006a00001027983 */ /* 0x000ea20000300800 */
[----:B------:R-:W-:Y:S02]  /*1ba00*/  LOP3.LUT R28, R28, 0xc00, RZ, 0xc0, !PT ;  /* 0x00000c001c1c7812 */ /* 0x000fe400078ec0ff */
[----:B----4-:R-:W-:Y:S02]  /*1ba10*/  IADD3 R3, PT, PT, R0, UR4, R3 ;  /* 0x0000000400037c10 */ /* 0x010fe4000fffe003 */
[----:B------:R-:W0:Y:S03]  /*1ba20*/  S2R R0, SR_TID.X ;  /* 0x0000000000007919 */ /* 0x000e260000002100 */
[----:B------:R4:W-:Y:S04]  /*1ba30*/  STS.128 [R3+0x100], R20 ;  /* 0x0001001403007388 */ /* 0x0009e80000000c00 */
[----:B------:R5:W-:Y:S04]  /*1ba40*/  STS.128 [R3+0x180], R12 ;  /* 0x0001800c03007388 */ /* 0x000be80000000c00 */
[----:B------:R-:W-:Y:S04]  /*1ba50*/  STS.128 [R3], R24 ;  /* 0x0000001803007388 */ /* 0x000fe80000000c00 */
[----:B------:R-:W-:Y:S01]  /*1ba60*/  STS.128 [R3+0x80], R16 ;  /* 0x0000801003007388 */ /* 0x000fe20000000c00 */
[----:B----4-:R-:W-:-:S04]  /*1ba70*/  SHF.R.U32.HI R23, RZ, 0x4, R29 ;  /* 0x00000004ff177819 */ /* 0x010fc8000001161d */
[----:B------:R-:W-:Y:S02]  /*1ba80*/  SGXT.U32 R23, R23, 0x2 ;  /* 0x000000021717781a */ /* 0x000fe40000000000 */
[----:B0-----:R-:W-:-:S05]  /*1ba90*/  LOP3.LUT R0, R0, 0x1f, RZ, 0xc0, !PT ;  /* 0x0000001f00007812 */ /* 0x001fca00078ec0ff */
[----:B------:R-:W-:-:S05]  /*1baa0*/  IMAD R28, R0, 0x10, R28 ;  /* 0x00000010001c7824 */ /* 0x000fca00078e021c */
[----:B------:R-:W-:Y:S01]  /*1bab0*/  LOP3.LUT R28, R28, 0x20, R29, 0x78, !PT ;  /* 0x000000201c1c7812 */ /* 0x000fe200078e781d */
[----:B------:R-:W-:Y:S03]  /*1bac0*/  BAR.SYNC.DEFER_BLOCKING 0x0 ;  /* 0x0000000000007b1d */ /* 0x000fe60000010000 */
[----:B------:R-:W-:-:S05]  /*1bad0*/  LOP3.LUT R20, R28, 0x40, RZ, 0x3c, !PT ;  /* 0x000000401c147812 */ /* 0x000fca00078e3cff */
[----:B------:R-:W-:Y:S04]  /*1bae0*/  LDS.128 R16, [R20+UR4] ;  /* 0x0000000414107984 */ /* 0x000fe80008000c00 */
[----:B------:R-:W-:Y:S01]  /*1baf0*/  LDS.128 R24, [R28+UR4+0x200] ;  /* 0x000200041c187984 */ /* 0x000fe20008000c00 */
[C---:B--2---:R-:W-:Y:S02]  /*1bb00*/  LOP3.LUT R0, R2.reuse, R23, RZ, 0xfc, !PT ;  /* 0x0000001702007212 */ /* 0x044fe400078efcff */
[----:B-----5:R-:W-:Y:S02]  /*1bb10*/  LEA.HI R12, R29, R2, RZ, 0x1c ;  /* 0x000000021d0c7211 */ /* 0x020fe400078fe0ff */
[C-C-:B------:R-:W-:Y:S01]  /*1bb20*/  LOP3.LUT R13, R2.reuse, 0xec, R23.reuse, 0xfe, !PT ;  /* 0x000000ec020d7812 */ /* 0x140fe200078efe17 */
[----:B------:R0:W-:Y:S01]  /*1bb30*/  STL [R1+0x720], R0 ;  /* 0x0007200001007387 */ /* 0x0001e20000100800 */
[----:B------:R-:W-:-:S03]  /*1bb40*/  LOP3.LUT R29, R2, 0xf4, R23, 0xfe, !PT ;  /* 0x000000f4021d7812 */ /* 0x000fc600078efe17 */
[----:B------:R2:W-:Y:S01]  /*1bb50*/  STL [R1+0x3c], R12 ;  /* 0x00003c0c01007387 */ /* 0x0005e20000100800 */
[C-C-:B0-----:R-:W-:Y:S02]  /*1bb60*/  LOP3.LUT R0, R2.reuse, 0xf0, R23.reuse, 0xfe, !PT ;  /* 0x000000f002007812 */ /* 0x141fe400078efe17 */
[----:B--2---:R-:W-:-:S05]  /*1bb70*/  LOP3.LUT R12, R2, 0xf8, R23, 0xfe, !PT ;  /* 0x000000f8020c7812 */ /* 0x004fca00078efe17 */
[----:B------:R0:W-:Y:S04]  /*1bb80*/  STL [R1+0x10c], R12 ;  /* 0x00010c0c01007387 */ /* 0x0001e80000100800 */
[----:B------:R2:W-:Y:S04]  /*1bb90*/  STL [R1+0x108], R0 ;  /* 0x0001080001007387 */ /* 0x0005e80000100800 */
[----:B------:R4:W-:Y:S01]  /*1bba0*/  STL [R1+0x104], R13 ;  /* 0x0001040d01007387 */ /* 0x0009e20000100800 */
[C-C-:B0-----:R-:W-:Y:S02]  /*1bbb0*/  LOP3.LUT R12, R2.reuse, 0xe8, R23.reuse, 0xfe, !PT ;  /* 0x000000e8020c7812 */ /* 0x141fe400078efe17 */
[----:B--2---:R-:W-:-:S03]  /*1bbc0*/  LOP3.LUT R0, R2, 0xe4, R23, 0xfe, !PT ;  /* 0x000000e402007812 */ /* 0x004fc600078efe17 */
[----:B------:R0:W-:Y:S01]  /*1bbd0*/  STL [R1+0x100], R12 ;  /* 0x0001000c01007387 */ /* 0x0001e20000100800 */
[----:B----4-:R-:W-:-:S03]  /*1bbe0*/  LOP3.LUT R13, R2, 0xe0, R23, 0xfe, !PT ;  /* 0x000000e0020d7812 */ /* 0x010fc600078efe17 */
        /* <DEDUP_REMOVED lines=73> */
[----:B------:R-:W-:Y:S01]  /*1c080*/  STL [R1+0x64], R13 ;  /* 0x0000640d01007387 */ /* 0x000fe20000100800 */
[C-C-:B0-----:R-:W-:Y:S02]  /*1c090*/  LOP3.LUT R12, R2.reuse, 0x44, R23.reuse, 0xfe, !PT ;  /* 0x00000044020c7812 */ /* 0x141fe400078efe17 */
[----:B--2---:R-:W-:-:S03]  /*1c0a0*/  LOP3.LUT R0, R2, 0x40, R23, 0xfe, !PT ;  /* 0x0000004002007812 */ /* 0x004fc600078efe17 */
[----:B------:R0:W-:Y:S04]  /*1c0b0*/  STL [R1+0x60], R12 ;  /* 0x0000600c01007387 */ /* 0x0001e80000100800 */
[----:B------:R2:W-:Y:S01]  /*1c0c0*/  STL [R1+0x5c], R0 ;  /* 0x00005c0001007387 */ /* 0x0005e20000100800 */
[C-C-:B0-----:R-:W-:Y:S02]  /*1c0d0*/  LOP3.LUT R12, R2.reuse, 0x38, R23.reuse, 0xfe, !PT ;  /* 0x00000038020c7812 */ /* 0x141fe400078efe17 */
[----:B--2---:R-:W-:-:S03]  /*1c0e0*/  LOP3.LUT R0, R2, 0x34, R23, 0xfe, !PT ;  /* 0x0000003402007812 */ /* 0x004fc600078efe17 */
[----:B------:R-:W-:Y:S04]  /*1c0f0*/  STL [R1+0x58], R12 ;  /* 0x0000580c01007387 */ /* 0x000fe80000100800 */
[----:B------:R-:W0:Y:S04]  /*1c100*/  LDS.128 R12, [R28+UR4] ;  /* 0x000000041c0c7984 */ /* 0x000e280008000c00 */
[----:B------:R-:W-:Y:S04]  /*1c110*/  STL [R1+0x54], R0 ;  /* 0x0000540001007387 */ /* 0x000fe80000100800 */
[----:B0-----:R0:W-:Y:S04]  /*1c120*/  STL [R1+0x6f4], R13 ;  /* 0x0006f40d01007387 */ /* 0x0011e80000100800 */
[----:B------:R2:W-:Y:S04]  /*1c130*/  STL [R1+0x6f0], R14 ;  /* 0x0006f00e01007387 */ /* 0x0005e80000100800 */
[----:B------:R4:W-:Y:S01]  /*1c140*/  STL [R1+0x6ec], R15 ;  /* 0x0006ec0f01007387 */ /* 0x0009e20000100800 */
[----:B0-----:R-:W-:-:S03]  /*1c150*/  LOP3.LUT R13, R2, 0x30, R23, 0xfe, !PT ;  /* 0x00000030020d7812 */ /* 0x001fc600078efe17 */
[----:B------:R-:W3:Y:S01]  /*1c160*/  LDL.LU R0, [R1+0x6cc] ;  /* 0x0006cc0001007983 */ /* 0x000ee20000300800 */
[----:B--2---:R-:W-:-:S03]  /*1c170*/  LOP3.LUT R14, R2, 0x28, R23, 0xfe, !PT ;  /* 0x00000028020e7812 */ /* 0x004fc600078efe17 */
[----:B------:R0:W-:Y:S01]  /*1c180*/  STL [R1+0x50], R13 ;  /* 0x0000500d01007387 */ /* 0x0001e20000100800 */
[----:B----4-:R-:W-:-:S05]  /*1c190*/  LOP3.LUT R15, R2, 0x2c, R23, 0xfe, !PT ;  /* 0x0000002c020f7812 */ /* 0x010fca00078efe17 */
[----:B------:R2:W-:Y:S01]  /*1c1a0*/  STL [R1+0x6f8], R15 ;  /* 0x0006f80f01007387 */ /* 0x0005e20000100800 */
[----:B0-----:R-:W-:-:S03]  /*1c1b0*/  LOP3.LUT R13, R2, 0x20, R23, 0xfe, !PT ;  /* 0x00000020020d7812 */ /* 0x001fc600078efe17 */
[----:B------:R0:W-:Y:S04]  /*1c1c0*/  STL [R1+0x704], R17 ;  /* 0x0007041101007387 */ /* 0x0001e80000100800 */
[----:B------:R4:W-:Y:S01]  /*1c1d0*/  STL [R1+0x700], R18 ;  /* 0x0007001201007387 */ /* 0x0009e20000100800 */
[----:B--2---:R-:W-:-:S03]  /*1c1e0*/  LOP3.LUT R15, R2, 0x1c, R23, 0xfe, !PT ;  /* 0x0000001c020f7812 */ /* 0x004fc600078efe17 */
[----:B------:R2:W-:Y:S01]  /*1c1f0*/  STL [R1+0x6fc], R19 ;  /* 0x0006fc1301007387 */ /* 0x0005e20000100800 */
[----:B0-----:R-:W-:-:S03]  /*1c200*/  LOP3.LUT R17, R2, 0x10, R23, 0xfe, !PT ;  /* 0x0000001002117812 */ /* 0x001fc600078efe17 */
[----:B------:R0:W-:Y:S01]  /*1c210*/  STL [R1+0x708], R14 ;  /* 0x0007080e01007387 */ /* 0x0001e20000100800 */
[----:B----4-:R-:W-:-:S03]  /*1c220*/  LOP3.LUT R18, R2, 0x14, R23, 0xfe, !PT ;  /* 0x0000001402127812 */ /* 0x010fc600078efe17 */
[----:B------:R4:W-:Y:S01]  /*1c230*/  STL [R1+0x70c], R13 ;  /* 0x00070c0d01007387 */ /* 0x0009e20000100800 */
[C-C-:B--2---:R-:W-:Y:S02]  /*1c240*/  LOP3.LUT R19, R2.reuse, 0x18, R23.reuse, 0xfe, !PT ;  /* 0x0000001802137812 */ /* 0x144fe400078efe17 */
[C-C-:B0-----:R-:W-:Y:S02]  /*1c250*/  LOP3.LUT R14, R2.reuse, 0x24, R23.reuse, 0xfe, !PT ;  /* 0x00000024020e7812 */ /* 0x141fe400078efe17 */
[----:B----4-:R-:W-:-:S03]  /*1c260*/  LOP3.LUT R13, R2, 0x8, R23, 0xfe, !PT ;  /* 0x00000008020d7812 */ /* 0x010fc600078efe17 */
[----:B------:R0:W-:Y:S04]  /*1c270*/  STL [R1+0x44], R14 ;  /* 0x0000440e01007387 */ /* 0x0001e80000100800 */
[----:B------:R-:W-:Y:S04]  /*1c280*/  STL.64 [R1+0x718], R18 ;  /* 0x0007181201007387 */ /* 0x000fe80000100a00 */
[----:B------:R2:W-:Y:S01]  /*1c290*/  STL.64 [R1+0x710], R16 ;  /* 0x0007101001007387 */ /* 0x0005e20000100a00 */
[C-C-:B0-----:R-:W-:Y:S02]  /*1c2a0*/  LOP3.LUT R14, R2.reuse, 0xc, R23.reuse, 0xfe, !PT ;  /* 0x0000000c020e7812 */ /* 0x141fe400078efe17 */
[----:B------:R-:W-:-:S02]  /*1c2b0*/  LOP3.LUT R2, R2, 0x4, R23, 0xfe, !PT ;  /* 0x0000000402027812 */ /* 0x000fc400078efe17 */
[----:B------:R-:W0:Y:S01]  /*1c2c0*/  LDS.128 R20, [R20+UR4+0x200] ;  /* 0x0002000414147984 */ /* 0x000e220008000c00 */
[----:B------:R-:W-:Y:S06]  /*1c2d0*/  BAR.SYNC.DEFER_BLOCKING 0x0 ;  /* 0x0000000000007b1d */ /* 0x000fec0000010000 */
[----:B--2---:R-:W2:Y:S04]  /*1c2e0*/  LDL.LU R16, [R1+0x10] ;  /* 0x0000100001107983 */ /* 0x004ea80000300800 */
[----:B------:R-:W2:Y:S04]  /*1c2f0*/  LDL.LU R17, [R1+0x14] ;  /* 0x0000140001117983 */ /* 0x000ea80000300800 */
[----:B------:R-:W2:Y:S04]  /*1c300*/  LDL.LU R18, [R1+0x18] ;  /* 0x0000180001127983 */ /* 0x000ea80000300800 */
[----:B------:R-:W2:Y:S04]  /*1c310*/  LDL.LU R19, [R1+0x1c] ;  /* 0x00001c0001137983 */ /* 0x000ea80000300800 */
[----:B------:R4:W-:Y:S04]  /*1c320*/  STS.128 [R3], R8 ;  /* 0x0000000803007388 */ /* 0x0009e80000000c00 */
[----:B------:R5:W-:Y:S01]  /*1c330*/  STS.128 [R3+0x100], R4 ;  /* 0x0001000403007388 */ /* 0x000be20000000c00 */
[----:B----4-:R-:W4:Y:S01]  /*1c340*/  LDC R10, c[0x0][0x3b8] ;  /* 0x0000ee00ff0a7b82 */ /* 0x010f220000000800 */
[----:B---3--:R-:W-:-:S04]  /*1c350*/  ISETP.GE.AND P0, PT, R0, UR14, PT ;  /* 0x0000000e00007c0c */ /* 0x008fc8000bf06270 */
[----:B------:R-:W-:Y:S01]  /*1c360*/  ISETP.LT.AND P2, PT, R29, UR15, !P0 ;  /* 0x0000000f1d007c0c */ /* 0x000fe2000c741270 */
[----:B-1----:R-:W-:Y:S02]  /*1c370*/  IMAD R29, R0, UR5, RZ ;  /* 0x00000005001d7c24 */ /* 0x002fe4000f8e02ff */
[----:B------:R-:W3:Y:S04]  /*1c380*/  LDL.LU R0, [R1+0x720] ;  /* 0x0007200001007983 */ /* 0x000ee80000300800 */
[----:B------:R-:W4:Y:S04]  /*1c390*/  LDL.LU R11, [R1+0x38] ;  /* 0x00003800010b7983 */ /* 0x000f280000300800 */
[----:B-----5:R-:W5:Y:S04]  /*1c3a0*/  LDL.LU R4, [R1] ;  /* 0x0000000001047983 */ /* 0x020f680000300800 */
[----:B------:R-:W5:Y:S04]  /*1c3b0*/  LDL.LU R5, [R1+0x4] ;  /* 0x0000040001057983 */ /* 0x000f680000300800 */
[----:B------:R-:W5:Y:S04]  /*1c3c0*/  LDL.LU R6, [R1+0x8] ;  /* 0x0000080001067983 */ /* 0x000f680000300800 */
[----:B------:R-:W5:Y:S01]  /*1c3d0*/  LDL.LU R7, [R1+0xc] ;  /* 0x00000c0001077983 */ /* 0x000f620000300800 */
[----:B------:R-:W-:-:S03]  /*1c3e0*/  ISETP.LT.AND P4, PT, R2, UR15, !P0 ;  /* 0x0000000f02007c0c */ /* 0x000fc6000c781270 */
[----:B--2---:R1:W-:Y:S04]  /*1c3f0*/  STS.128 [R3+0x180], R16 ;  /* 0x0001801003007388 */ /* 0x0043e80000000c00 */
[----:B-1----:R-:W2:Y:S04]  /*1c400*/  LDL.LU.64 R18, [R1+0x718] ;  /* 0x0007180001127983 */ /* 0x002ea80000300a00 */
[----:B------:R-:W2:Y:S01]  /*1c410*/  LDL.LU.64 R16, [R1+0x710] ;  /* 0x0007100001107983 */ /* 0x000ea20000300a00 */
[C---:B---3--:R-:W-:Y:S01]  /*1c420*/  ISETP.LT.AND P1, PT, R0.reuse, UR15, !P0 ;  /* 0x0000000f00007c0c */ /* 0x048fe2000c721270 */
[-C--:B----4-:R-:W-:Y:S01]  /*1c430*/  IMAD R9, R0, R10.reuse, RZ ;  /* 0x0000000a00097224 */ /* 0x090fe200078e02ff */
[C---:B------:R-:W-:Y:S01]  /*1c440*/  LEA R0, P3, R29.reuse, UR12, 0x1 ;  /* 0x0000000c1d007c11 */ /* 0x040fe2000f8608ff */
[----:B-----5:R1:W-:Y:S02]  /*1c450*/  STS.128 [R3+0x80], R4 ;  /* 0x0000800403007388 */ /* 0x0203e40000000c00 */
[----:B-1----:R-:W-:Y:S01]  /*1c460*/  IMAD R7, R2, R10, RZ ;  /* 0x0000000a02077224 */ /* 0x002fe200078e02ff */
[----:B------:R-:W-:-:S02]  /*1c470*/  LEA.HI.X.SX32 R2, R29, UR13, 0x1, P3 ;  /* 0x0000000d1d027c11 */ /* 0x000fc400098f0eff */
[----:B------:R-:W1:Y:S08]  /*1c480*/  LDC R29, c[0x0][0x3b8] ;  /* 0x0000ee00ff1d7b82 */ /* 0x000e700000000800 */
[----:B------:R-:W-:Y:S01]  /*1c490*/  BAR.SYNC.DEFER_BLOCKING 0x0 ;  /* 0x0000000000007b1d */ /* 0x000fe20000010000 */
[----:B------:R-:W-:Y:S02]  /*1c4a0*/  ISETP.LT.AND P3, PT, R13, UR15, !P0 ;  /* 0x0000000f0d007c0c */ /* 0x000fe4000c761270 */
[----:B------:R-:W-:Y:S01]  /*1c4b0*/  LEA R4, P5, R9, R0, 0x1 ;  /* 0x0000000009047211 */ /* 0x000fe200078a08ff */
[----:B-1----:R-:W-:-:S02]  /*1c4c0*/  IMAD R3, R13, R29, RZ ;  /* 0x0000001d0d037224 */ /* 0x002fc400078e02ff */
[----:B------:R-:W3:Y:S01]  /*1c4d0*/  LDL.LU R13, [R1+0x70c] ;  /* 0x00070c00010d7983 */ /* 0x000ee20000300800 */
[----:B------:R-:W-:Y:S02]  /*1c4e0*/  LEA R6, P6, R7, R0, 0x1 ;  /* 0x0000000007067211 */ /* 0x000fe400078c08ff */
[-C--:B------:R-:W-:Y:S01]  /*1c4f0*/  LEA.HI.X.SX32 R5, R9, R2.reuse, 0x1, P5 ;  /* 0x0000000209057211 */ /* 0x080fe200028f0eff */
[C---:B------:R-:W-:Y:S01]  /*1c500*/  IMAD R8, R14.reuse, R29, RZ ;  /* 0x0000001d0e087224 */ /* 0x040fe200078e02ff */
[----:B------:R-:W-:Y:S02]  /*1c510*/  LEA.HI.X.SX32 R7, R7, R2, 0x1, P6 ;  /* 0x0000000207077211 */ /* 0x000fe400030f0eff */
[----:B------:R-:W-:Y:S01]  /*1c520*/  ISETP.LT.AND P5, PT, R14, UR15, !P0 ;  /* 0x0000000f0e007c0c */ /* 0x000fe2000c7a1270 */
[----:B------:R1:W-:Y:S04]  /*1c530*/  @P1 STG.E.U16 desc[UR10][R4.64], R12 ;  /* 0x0000000c04001986 */ /* 0x0003e8000c10150a */
[----:B------:R-:W4:Y:S01]  /*1c540*/  LDL.LU R14, [R1+0x708] ;  /* 0x00070800010e7983 */ /* 0x000f220000300800 */
[----:B-1----:R-:W-:-:S04]  /*1c550*/  LEA R4, P1, R3, R0, 0x1 ;  /* 0x0000000003047211 */ /* 0x002fc800078208ff */
[----:B------:R-:W-:Y:S01]  /*1c560*/  LEA.HI.X.SX32 R5, R3, R2, 0x1, P1 ;  /* 0x0000000203057211 */ /* 0x000fe200008f0eff */
[----:B--2---:R1:W-:Y:S01]  /*1c570*/  @P4 STG.E.U16 desc[UR10][R6.64], R16 ;  /* 0x0000001006004986 */ /* 0x0043e2000c10150a */
[C---:B------:R-:W-:Y:S01]  /*1c580*/  IMAD R3, R17.reuse, R29, RZ ;  /* 0x0000001d11037224 */ /* 0x040fe200078e02ff */
[----:B------:R-:W-:Y:S02]  /*1c590*/  ISETP.LT.AND P4, PT, R17, UR15, !P0 ;  /* 0x0000000f11007c0c */ /* 0x000fe4000c781270 */
[----:B------:R2:W-:Y:S01]  /*1c5a0*/  @P3 STG.E.U16 desc[UR10][R4.64], R24 ;  /* 0x0000001804003986 */ /* 0x0005e2000c10150a */
[----:B------:R-:W-:Y:S02]  /*1c5b0*/  ISETP.LT.AND P3, PT, R18, UR15, !P0 ;  /* 0x0000000f12007c0c */ /* 0x000fe4000c761270 */
[----:B------:R-:W-:Y:S01]  /*1c5c0*/  PRMT R12, R12, 0x7632, R12 ;  /* 0x000076320c0c7816 */ /* 0x000fe2000000000c */
[----:B------:R-:W5:Y:S01]  /*1c5d0*/  LDL.LU R17, [R1+0x704] ;  /* 0x0007040001117983 */ /* 0x000f620000300800 */
[----:B-1----:R-:W-:-:S03]  /*1c5e0*/  LEA R6, P6, R8, R0, 0x1 ;  /* 0x0000000008067211 */ /* 0x002fc600078c08ff */
[----:B------:R-:W5:Y:S01]  /*1c5f0*/  LDL.LU R10, [R1+0x44] ;  /* 0x00004400010a7983 */ /* 0x000f620000300800 */
[----:B------:R-:W-:Y:S01]  /*1c600*/  LEA.HI.X.SX32 R7, R8, R2, 0x1, P6 ;  /* 0x0000000208077211 */ /* 0x000fe200030f0eff */
[-C--:B------:R-:W-:Y:S01]  /*1c610*/  IMAD R8, R18, R29.reuse, RZ ;  /* 0x0000001d12087224 */ /* 0x080fe200078e02ff */
[C---:B--2---:R-:W-:Y:S01]  /*1c620*/  LEA R4, P6, R3.reuse, R0, 0x1 ;  /* 0x0000000003047211 */ /* 0x044fe200078c08ff */
[----:B------:R-:W2:Y:S03]  /*1c630*/  LDL.LU R18, [R1+0x700] ;  /* 0x0007000001127983 */ /* 0x000ea60000300800 */
[----:B------:R-:W-:Y:S01]  /*1c640*/  LEA.HI.X.SX32 R5, R3, R2, 0x1, P6 ;  /* 0x0000000203057211 */ /* 0x000fe200030f0eff */
[----:B0-----:R0:W-:Y:S01]  /*1c650*/  @P5 STG.E.U16 desc[UR10][R6.64], R20 ;  /* 0x0000001406005986 */ /* 0x0011e2000c10150a */
[----:B------:R-:W-:Y:S01]  /*1c660*/  IMAD R3, R19, R29, RZ ;  /* 0x0000001d13037224 */ /* 0x000fe200078e02ff */
[----:B------:R-:W-:-:S02]  /*1c670*/  PRMT R16, R16, 0x7632, R16 ;  /* 0x0000763210107816 */ /* 0x000fc40000000010 */
[----:B------:R1:W-:Y:S01]  /*1c680*/  @P4 STG.E.U16 desc[UR10][R4.64], R12 ;  /* 0x0000000c04004986 */ /* 0x0003e2000c10150a */
[----:B0-----:R-:W-:-:S04]  /*1c690*/  LEA R6, P5, R8, R0, 0x1 ;  /* 0x0000000008067211 */ /* 0x001fc800078a08ff */
[----:B------:R-:W-:Y:S02]  /*1c6a0*/  LEA.HI.X.SX32 R7, R8, R2, 0x1, P5 ;  /* 0x0000000208077211 */ /* 0x000fe400028f0eff */
[----:B-1----:R-:W-:Y:S02]  /*1c6b0*/  LEA R4, P4, R3, R0, 0x1 ;  /* 0x0000000003047211 */ /* 0x002fe400078808ff */
[----:B------:R-:W-:Y:S01]  /*1c6c0*/  ISETP.LT.AND P6, PT, R19, UR15, !P0 ;  /* 0x0000000f13007c0c */ /* 0x000fe2000c7c1270 */
[----:B------:R0:W-:Y:S01]  /*1c6d0*/  @P3 STG.E.U16 desc[UR10][R6.64], R16 ;  /* 0x0000001006003986 */ /* 0x0001e2000c10150a */
[----:B------:R-:W-:Y:S02]  /*1c6e0*/  ISETP.LT.AND P3, PT, R15, UR15, !P0 ;  /* 0x0000000f0f007c0c */ /* 0x000fe4000c761270 */
[----:B------:R-:W-:Y:S01]  /*1c6f0*/  LEA.HI.X.SX32 R5, R3, R2, 0x1, P4 ;  /* 0x0000000203057211 */ /* 0x000fe200020f0eff */
[----:B------:R-:W2:Y:S04]  /*1c700*/  LDL.LU R19, [R1+0x6fc] ;  /* 0x0006fc0001137983 */ /* 0x000ea80000300800 */
[----:B------:R-:W2:Y:S01]  /*1c710*/  LDL.LU R12, [R1+0x50] ;  /* 0x00005000010c7983 */ /* 0x000ea20000300800 */
[----:B0-----:R-:W-:-:S03]  /*1c720*/  IMAD R7, R15, R29, RZ ;  /* 0x0000001d0f077224 */ /* 0x001fc600078e02ff */
[----:B------:R-:W2:Y:S01]  /*1c730*/  LDL.LU R15, [R1+0x6f8] ;  /* 0x0006f800010f7983 */ /* 0x000ea20000300800 */
[----:B------:R-:W-:Y:S02]  /*1c740*/  ISETP.LT.AND P1, PT, R11, UR15, !P0 ;  /* 0x0000000f0b007c0c */ /* 0x000fe4000c721270 */
[----:B---3--:R-:W-:Y:S02]  /*1c750*/  ISETP.LT.AND P4, PT, R13, UR15, !P0 ;  /* 0x0000000f0d007c0c */ /* 0x008fe4000c781270 */
[----:B------:R-:W3:Y:S04]  /*1c760*/  LDL.LU R13, [R1+0x6f4] ;  /* 0x0006f400010d7983 */ /* 0x000ee80000300800 */
[----:B------:R-:W2:Y:S01]  /*1c770*/  LDL.LU R11, [R1+0x54] ;  /* 0x00005400010b7983 */ /* 0x000ea20000300800 */
[----:B------:R-:W-:Y:S01]  /*1c780*/  PRMT R24, R24, 0x7632, R24 ;  /* 0x0000763218187816 */ /* 0x000fe20000000018 */
[----:B------:R-:W-:Y:S01]  /*1c790*/  IMAD R9, R29, 0x20, R9 ;  /* 0x000000201d097824 */ /* 0x000fe200078e0209 */
[----:B------:R-:W-:Y:S01]  /*1c7a0*/  LEA R6, P5, R7, R0, 0x1 ;  /* 0x0000000007067211 */ /* 0x000fe200078a08ff */
[----:B------:R-:W2:Y:S01]  /*1c7b0*/  LDL R16, [R1+0x3c] ;  /* 0x00003c0001107983 */ /* 0x000ea20000100800 */
[----:B------:R-:W-:Y:S01]  /*1c7c0*/  PRMT R20, R20, 0x7632, R20 ;  /* 0x0000763214147816 */ /* 0x000fe20000000014 */
[----:B------:R-:W-:Y:S01]  /*1c7d0*/  IMAD R3, R29, 0x4, R9 ;  /* 0x000000041d037824 */ /* 0x000fe200078e0209 */
[----:B------:R-:W-:Y:S01]  /*1c7e0*/  LEA.HI.X.SX32 R7, R7, R2, 0x1, P5 ;  /* 0x0000000207077211 */ /* 0x000fe200028f0eff */
[----:B------:R0:W-:Y:S04]  /*1c7f0*/  @P6 STG.E.U16 desc[UR10][R4.64], R24 ;  /* 0x0000001804006986 */ /* 0x0001e8000c10150a */
[----:B------:R1:W-:Y:S01]  /*1c800*/  @P3 STG.E.U16 desc[UR10][R6.64], R20 ;  /* 0x0000001406003986 */ /* 0x0003e2000c10150a */
[----:B----4-:R-:W-:-:S02]  /*1c810*/  ISETP.LT.AND P3, PT, R14, UR15, !P0 ;  /* 0x0000000f0e007c0c */ /* 0x010fc4000c761270 */
[----:B0-----:R-:W-:Y:S01]  /*1c820*/  LEA R4, P6, R9, R0, 0x1 ;  /* 0x0000000009047211 */ /* 0x001fe200078c08ff */
[----:B------:R-:W4:Y:S01]  /*1c830*/  LDL.LU R24, [R1+0x58] ;  /* 0x0000580001187983 */ /* 0x000f220000300800 */
[----:B------:R-:W-:Y:S02]  /*1c840*/  LEA R8, R29, R3, 0x2 ;  /* 0x000000031d087211 */ /* 0x000fe400078e10ff */
[----:B------:R-:W-:Y:S01]  /*1c850*/  LEA.HI.X.SX32 R5, R9, R2, 0x1, P6 ;  /* 0x0000000209057211 */ /* 0x000fe200030f0eff */
[----:B------:R-:W4:Y:S01]  /*1c860*/  LDL.LU R14, [R1+0x6f0] ;  /* 0x0006f000010e7983 */ /* 0x000f220000300800 */
[----:B-1----:R-:W-:-:S04]  /*1c870*/  LEA R6, P6, R3, R0, 0x1 ;  /* 0x0000000003067211 */ /* 0x002fc800078c08ff */
[----:B------:R-:W-:Y:S02]  /*1c880*/  LEA.HI.X.SX32 R7, R3, R2, 0x1, P6 ;  /* 0x0000000203077211 */ /* 0x000fe400030f0eff */
[----:B-----5:R-:W-:Y:S01]  /*1c890*/  ISETP.LT.AND P5, PT, R10, UR15, !P0 ;  /* 0x0000000f0a007c0c */ /* 0x020fe2000c7a1270 */
[----:B---3--:R0:W-:Y:S01]  /*1c8a0*/  @P4 STG.E.U16 desc[UR10][R4.64], R13 ;  /* 0x0000000d04004986 */ /* 0x0081e2000c10150a */
[----:B--2---:R-:W-:-:S03]  /*1c8b0*/  ISETP.LT.AND P4, PT, R15, UR15, !P0 ;  /* 0x0000000f0f007c0c */ /* 0x004fc6000c781270 */
[----:B------:R-:W2:Y:S01]  /*1c8c0*/  LDL.LU R15, [R1+0x6ec] ;  /* 0x0006ec00010f7983 */ /* 0x000ea20000300800 */
[----:B0-----:R-:W-:-:S07]  /*1c8d0*/  LEA R4, P6, R8, R0, 0x1 ;  /* 0x0000000008047211 */ /* 0x001fce00078c08ff */
[----:B------:R0:W-:Y:S01]  /*1c8e0*/  @P5 STG.E.U16 desc[UR10][R6.64], R17 ;  /* 0x0000001106005986 */ /* 0x0001e2000c10150a */
[----:B------:R-:W-:-:S03]  /*1c8f0*/  LEA.HI.X.SX32 R5, R8, R2, 0x1, P6 ;  /* 0x0000000208057211 */ /* 0x000fc600030f0eff */
[----:B------:R-:W3:Y:S01]  /*1c900*/  LDL.LU R10, [R1+0x5c] ;  /* 0x00005c00010a7983 */ /* 0x000ee20000300800 */
[----:B------:R-:W-:-:S03]  /*1c910*/  ISETP.LT.AND P5, PT, R12, UR15, !P0 ;  /* 0x0000000f0c007c0c */ /* 0x000fc6000c7a1270 */
[----:B------:R1:W-:Y:S01]  /*1c920*/  @P3 STG.E.U16 desc[UR10][R4.64], R25 ;  /* 0x0000001904003986 */ /* 0x0003e2000c10150a */
[----:B------:R-:W-:-:S03]  /*1c930*/  ISETP.LT.AND P3, PT, R11, UR15, !P0 ;  /* 0x0000000f0b007c0c */ /* 0x000fc6000c761270 */
[----:B------:R-:W5:Y:S04]  /*1c940*/  LDL.LU R12, [R1+0x60] ;  /* 0x00006000010c7983 */ /* 0x000f680000300800 */
[----:B------:R-:W2:Y:S01]  /*1c950*/  LDL.LU R11, [R1+0x64] ;  /* 0x00006400010b7983 */ /* 0x000ea20000300800 */
[----:B------:R-:W-:Y:S01]  /*1c960*/  IMAD R3, R29, 0x4, R8 ;  /* 0x000000041d037824 */ /* 0x000fe200078e0208 */
[----:B------:R-:W-:Y:S02]  /*1c970*/  PRMT R13, R13, 0x7632, R13 ;  /* 0x000076320d0d7816 */ /* 0x000fe4000000000d */
[----:B------:R-:W2:Y:S01]  /*1c980*/  LDL.LU R20, [R1+0x68] ;  /* 0x0000680001147983 */ /* 0x000ea20000300800 */
[----:B------:R-:W-:Y:S01]  /*1c990*/  IMAD R8, R29, 0x4, R3 ;  /* 0x000000041d087824 */ /* 0x000fe200078e0203 */
[----:B0-----:R-:W-:-:S02]  /*1c9a0*/  LEA R6, P6, R3, R0, 0x1 ;  /* 0x0000000003067211 */ /* 0x001fc400078c08ff */
[----:B------:R-:W-:Y:S01]  /*1c9b0*/  PRMT R17, R17, 0x7632, R17 ;  /* 0x0000763211117816 */ /* 0x000fe20000000011 */
[----:B------:R-:W2:Y:S01]  /*1c9c0*/  LDL.LU R9, [R1+0x6c] ;  /* 0x00006c0001097983 */ /* 0x000ea20000300800 */
[----:B------:R-:W-:Y:S02]  /*1c9d0*/  LEA.HI.X.SX32 R7, R3, R2, 0x1, P6 ;  /* 0x0000000203077211 */ /* 0x000fe400030f0eff */
[----:B-1----:R-:W-:Y:S01]  /*1c9e0*/  LEA R4, P6, R8, R0, 0x1 ;  /* 0x0000000008047211 */ /* 0x002fe200078c08ff */
[----:B------:R-:W-:-:S03]  /*1c9f0*/  IMAD R3, R29, 0x4, R8 ;  /* 0x000000041d037824 */ /* 0x000fc600078e0208 */
[----:B------:R-:W-:Y:S01]  /*1ca00*/  LEA.HI.X.SX32 R5, R8, R2, 0x1, P6 ;  /* 0x0000000208057211 */ /* 0x000fe200030f0eff */
[----:B------:R0:W-:Y:S01]  /*1ca10*/  @P4 STG.E.U16 desc[UR10][R6.64], R21 ;  /* 0x0000001506004986 */ /* 0x0001e2000c10150a */
[----:B------:R-:W-:-:S03]  /*1ca20*/  IMAD R8, R29, 0x4, R3 ;  /* 0x000000041d087824 */ /* 0x000fc600078e0203 */
[----:B------:R1:W-:Y:S01]  /*1ca30*/  @P5 STG.E.U16 desc[UR10][R4.64], R13 ;  /* 0x0000000d04005986 */ /* 0x0003e2000c10150a */
[----:B----4-:R-:W-:-:S03]  /*1ca40*/  ISETP.LT.AND P4, PT, R24, UR15, !P0 ;  /* 0x0000000f18007c0c */ /* 0x010fc6000c781270 */
[----:B------:R-:W4:Y:S01]  /*1ca50*/  LDL.LU R24, [R1+0x70] ;  /* 0x0000700001187983 */ /* 0x000f220000300800 */
[----:B0-----:R-:W-:Y:S01]  /*1ca60*/  LEA R6, P6, R3, R0, 0x1 ;  /* 0x0000000003067211 */ /* 0x001fe200078c08ff */
[----:B-1----:R-:W-:-:S03]  /*1ca70*/  VIADD R5, R16, 0x3c ;  /* 0x0000003c10057836 */ /* 0x002fc60000000000 */
[----:B------:R-:W-:Y:S02]  /*1ca80*/  LEA.HI.X.SX32 R7, R3, R2, 0x1, P6 ;  /* 0x0000000203077211 */ /* 0x000fe400030f0eff */
[C---:B------:R-:W-:Y:S01]  /*1ca90*/  LEA R4, P6, R8.reuse, R0, 0x1 ;  /* 0x0000000008047211 */ /* 0x040fe200078c08ff */
[C---:B------:R-:W-:Y:S01]  /*1caa0*/  IMAD R3, R5.reuse, R29, RZ ;  /* 0x0000001d05037224 */ /* 0x040fe200078e02ff */
[----:B------:R-:W-:Y:S01]  /*1cab0*/  ISETP.LT.AND P5, PT, R5, UR15, !P0 ;  /* 0x0000000f05007c0c */ /* 0x000fe2000c7a1270 */
[----:B------:R0:W-:Y:S01]  /*1cac0*/  @P3 STG.E.U16 desc[UR10][R6.64], R17 ;  /* 0x0000001106003986 */ /* 0x0001e2000c10150a */
[----:B------:R-:W-:Y:S02]  /*1cad0*/  LEA.HI.X.SX32 R5, R8, R2, 0x1, P6 ;  /* 0x0000000208057211 */ /* 0x000fe400030f0eff */
[----:B------:R-:W-:Y:S02]  /*1cae0*/  PRMT R25, R25, 0x7632, R25 ;  /* 0x0000763219197816 */ /* 0x000fe40000000019 */
[----:B------:R-:W-:-:S02]  /*1caf0*/  PRMT R21, R21, 0x7632, R21 ;  /* 0x0000763215157816 */ /* 0x000fc40000000015 */
[----:B0-----:R-:W-:-:S04]  /*1cb00*/  LEA R6, P6, R3, R0, 0x1 ;  /* 0x0000000003067211 */ /* 0x001fc800078c08ff */
[----:B------:R-:W-:Y:S01]  /*1cb10*/  LEA.HI.X.SX32 R7, R3, R2, 0x1, P6 ;  /* 0x0000000203077211 */ /* 0x000fe200030f0eff */
[----:B------:R0:W-:Y:S04]  /*1cb20*/  @P4 STG.E.U16 desc[UR10][R4.64], R25 ;  /* 0x0000001904004986 */ /* 0x0001e8000c10150a */
[----:B------:R1:W-:Y:S01]  /*1cb30*/  @P5 STG.E.U16 desc[UR10][R6.64], R21 ;  /* 0x0000001506005986 */ /* 0x0003e2000c10150a */
[----:B---3--:R-:W-:-:S03]  /*1cb40*/  ISETP.LT.AND P3, PT, R10, UR15, !P0 ;  /* 0x0000000f0a007c0c */ /* 0x008fc6000c761270 */
[----:B------:R-:W3:Y:S01]  /*1cb50*/  LDL.LU R10, [R1+0x74] ;  /* 0x00007400010a7983 */ /* 0x000ee20000300800 */
[----:B-----5:R-:W-:-:S03]  /*1cb60*/  ISETP.LT.AND P4, PT, R12, UR15, !P0 ;  /* 0x0000000f0c007c0c */ /* 0x020fc6000c781270 */
[----:B------:R-:W5:Y:S01]  /*1cb70*/  LDL.LU R12, [R1+0x78] ;  /* 0x00007800010c7983 */ /* 0x000f620000300800 */
[----:B--2---:R-:W-:-:S03]  /*1cb80*/  ISETP.LT.AND P5, PT, R11, UR15, !P0 ;  /* 0x0000000f0b007c0c */ /* 0x004fc6000c7a1270 */
[----:B------:R-:W2:Y:S01]  /*1cb90*/  LDL.LU R11, [R1+0x7c] ;  /* 0x00007c00010b7983 */ /* 0x000ea20000300800 */
[----:B------:R-:W-:-:S04]  /*1cba0*/  IMAD R8, R29, 0x8, R8 ;  /* 0x000000081d087824 */ /* 0x000fc800078e0208 */
[----:B------:R-:W-:Y:S01]  /*1cbb0*/  IMAD R3, R29, 0x4, R8 ;  /* 0x000000041d037824 */ /* 0x000fe200078e0208 */
[----:B0-----:R-:W-:-:S04]  /*1cbc0*/  LEA R4, P6, R8, R0, 0x1 ;  /* 0x0000000008047211 */ /* 0x001fc800078c08ff */
[----:B------:R-:W-:Y:S01]  /*1cbd0*/  LEA.HI.X.SX32 R5, R8, R2, 0x1, P6 ;  /* 0x0000000208057211 */ /* 0x000fe200030f0eff */
[----:B------:R-:W-:Y:S01]  /*1cbe0*/  IMAD R8, R29, 0x4, R3 ;  /* 0x000000041d087824 */ /* 0x000fe200078e0203 */
[----:B-1----:R-:W-:-:S03]  /*1cbf0*/  LEA R6, P6, R3, R0, 0x1 ;  /* 0x0000000003067211 */ /* 0x002fc600078c08ff */
[----:B------:R0:W-:Y:S01]  /*1cc00*/  @P3 STG.E.U16 desc[UR10][R4.64], R14 ;  /* 0x0000000e04003986 */ /* 0x0001e2000c10150a */
[----:B------:R-:W-:Y:S01]  /*1cc10*/  LEA.HI.X.SX32 R7, R3, R2, 0x1, P6 ;  /* 0x0000000203077211 */ /* 0x000fe200030f0eff */
[----:B------:R-:W-:Y:S01]  /*1cc20*/  IMAD R3, R29, 0x4, R8 ;  /* 0x000000041d037824 */ /* 0x000fe200078e0208 */
[----:B------:R-:W-:Y:S02]  /*1cc30*/  ISETP.LT.AND P3, PT, R20, UR15, !P0 ;  /* 0x0000000f14007c0c */ /* 0x000fe4000c761270 */
[----:B------:R-:W2:Y:S01]  /*1cc40*/  LDL.LU R20, [R1+0x84] ;  /* 0x0000840001147983 */ /* 0x000ea20000300800 */
[----:B0-----:R-:W-:-:S03]  /*1cc50*/  LEA R4, P6, R8, R0, 0x1 ;  /* 0x0000000008047211 */ /* 0x001fc600078c08ff */
[----:B------:R0:W-:Y:S01]  /*1cc60*/  @P4 STG.E.U16 desc[UR10][R6.64], R18 ;  /* 0x0000001206004986 */ /* 0x0001e2000c10150a */
[----:B------:R-:W-:Y:S01]  /*1cc70*/  LEA.HI.X.SX32 R5, R8, R2, 0x1, P6 ;  /* 0x0000000208057211 */ /* 0x000fe200030f0eff */
[----:B------:R-:W-:Y:S01]  /*1cc80*/  IMAD R8, R29, 0x4, R3 ;  /* 0x000000041d087824 */ /* 0x000fe200078e0203 */
[----:B------:R-:W-:Y:S02]  /*1cc90*/  ISETP.LT.AND P4, PT, R9, UR15, !P0 ;  /* 0x0000000f09007c0c */ /* 0x000fe4000c781270 */
[----:B------:R-:W2:Y:S01]  /*1cca0*/  LDL.LU R9, [R1+0x80] ;  /* 0x0000800001097983 */ /* 0x000ea20000300800 */
[----:B0-----:R-:W-:-:S03]  /*1ccb0*/  LEA R6, P6, R3, R0, 0x1 ;  /* 0x0000000003067211 */ /* 0x001fc600078c08ff */
[----:B------:R0:W-:Y:S01]  /*1ccc0*/  @P5 STG.E.U16 desc[UR10][R4.64], R26 ;  /* 0x0000001a04005986 */ /* 0x0001e2000c10150a */
[----:B----4-:R-:W-:Y:S02]  /*1ccd0*/  ISETP.LT.AND P5, PT, R24, UR15, !P0 ;  /* 0x0000000f18007c0c */ /* 0x010fe4000c7a1270 */
[----:B------:R-:W-:Y:S01]  /*1cce0*/  LEA.HI.X.SX32 R7, R3, R2, 0x1, P6 ;  /* 0x0000000203077211 */ /* 0x000fe200030f0eff */
[----:B------:R-:W-:Y:S01]  /*1ccf0*/  IMAD R3, R29, 0x4, R8 ;  /* 0x000000041d037824 */ /* 0x000fe200078e0208 */
[----:B------:R-:W-:Y:S01]  /*1cd00*/  PRMT R14, R14, 0x7632, R14 ;  /* 0x000076320e0e7816 */ /* 0x000fe2000000000e */
[----:B------:R-:W4:Y:S01]  /*1cd10*/  LDL.LU R24, [R1+0x90] ;  /* 0x0000900001187983 */ /* 0x000f220000300800 */
[----:B0-----:R-:W-:-:S03]  /*1cd20*/  LEA R4, P6, R8, R0, 0x1 ;  /* 0x0000000008047211 */ /* 0x001fc600078c08ff */
[----:B------:R0:W-:Y:S01]  /*1cd30*/  @P3 STG.E.U16 desc[UR10][R6.64], R22 ;  /* 0x0000001606003986 */ /* 0x0001e2000c10150a */
[----:B------:R-:W-:Y:S02]  /*1cd40*/  LEA.HI.X.SX32 R5, R8, R2, 0x1, P6 ;  /* 0x0000000208057211 */ /* 0x000fe400030f0eff */
[----:B------:R-:W-:Y:S02]  /*1cd50*/  PRMT R18, R18, 0x7632, R18 ;  /* 0x0000763212127816 */ /* 0x000fe40000000012 */
        /* <DEDUP_REMOVED lines=10> */
[----:B0-----:R-:W-:-:S04]  /*1ce00*/  IMAD R5, R29, 0x4, R3 ;  /* 0x000000041d057824 */ /* 0x001fc800078e0203 */
[----:B------:R-:W-:Y:S01]  /*1ce10*/  IMAD R3, R29, 0x4, R5 ;  /* 0x000000041d037824 */ /* 0x000fe200078e0205 */
[C---:B------:R-:W-:Y:S02]  /*1ce20*/  LEA R4, P6, R5.reuse, R0, 0x1 ;  /* 0x0000000005047211 */ /* 0x040fe400078c08ff */
[----:B------:R-:W-:Y:S02]  /*1ce30*/  PRMT R26, R26, 0x7632, R26 ;  /* 0x000076321a1a7816 */ /* 0x000fe4000000001a */
[----:B------:R-:W-:Y:S01]  /*1ce40*/  LEA.HI.X.SX32 R5, R5, R2, 0x1, P6 ;  /* 0x0000000205057211 */ /* 0x000fe200030f0eff */
[----:B------:R-:W-:Y:S01]  /*1ce50*/  IMAD R8, R29, 0x4, R3 ;  /* 0x000000041d087824 */ /* 0x000fe200078e0203 */
[C---:B-1----:R-:W-:Y:S02]  /*1ce60*/  LEA R6, P6, R3.reuse, R0, 0x1 ;  /* 0x0000000003067211 */ /* 0x042fe400078c08ff */
[----:B------:R-:W-:Y:S01]  /*1ce70*/  PRMT R22, R22, 0x7632, R22 ;  /* 0x0000763216167816 */ /* 0x000fe20000000016 */
[----:B------:R0:W-:Y:S01]  /*1ce80*/  @P3 STG.E.U16 desc[UR10][R4.64], R26 ;  /* 0x0000001a04003986 */ /* 0x0001e2000c10150a */
[----:B------:R-:W-:Y:S01]  /*1ce90*/  LEA.HI.X.SX32 R7, R3, R2, 0x1, P6 ;  /* 0x0000000203077211 */ /* 0x000fe200030f0eff */
[----:B------:R-:W-:-:S04]  /*1cea0*/  IMAD R3, R29, 0x4, R8 ;  /* 0x000000041d037824 */ /* 0x000fc800078e0208 */
[----:B------:R1:W-:Y:S01]  /*1ceb0*/  @P4 STG.E.U16 desc[UR10][R6.64], R22 ;  /* 0x0000001606004986 */ /* 0x0003e2000c10150a */
[----:B0-----:R-:W-:-:S04]  /*1cec0*/  LEA R4, P3, R8, R0, 0x1 ;  /* 0x0000000008047211 */ /* 0x001fc800078608ff */
[----:B------:R-:W-:Y:S01]  /*1ced0*/  LEA.HI.X.SX32 R5, R8, R2, 0x1, P3 ;  /* 0x0000000208057211 */ /* 0x000fe200018f0eff */
[----:B------:R-:W-:Y:S01]  /*1cee0*/  IMAD R8, R29, 0x4, R3 ;  /* 0x000000041d087824 */ /* 0x000fe200078e0203 */
[----:B-1----:R-:W-:Y:S02]  /*1cef0*/  LEA R6, P6, R3, R0, 0x1 ;  /* 0x0000000003067211 */ /* 0x002fe400078c08ff */
[----:B------:R-:W-:Y:S02]  /*1cf00*/  ISETP.LT.AND P4, PT, R9, UR15, !P0 ;  /* 0x0000000f09007c0c */ /* 0x000fe4000c781270 */
[----:B------:R-:W-:Y:S01]  /*1cf10*/  LEA.HI.X.SX32 R7, R3, R2, 0x1, P6 ;  /* 0x0000000203077211 */ /* 0x000fe200030f0eff */
[----:B------:R-:W-:Y:S01]  /*1cf20*/  IMAD R3, R29, 0x4, R8 ;  /* 0x000000041d037824 */ /* 0x000fe200078e0208 */
[----:B------:R-:W-:Y:S01]  /*1cf30*/  ISETP.LT.AND P3, PT, R20, UR15, !P0 ;  /* 0x0000000f14007c0c */ /* 0x000fe2000c761270 */
[----:B------:R0:W-:Y:S04]  /*1cf40*/  @P5 STG.E.U16 desc[UR10][R4.64], R15 ;  /* 0x0000000f04005986 */ /* 0x0001e8000c10150a */
[----:B------:R1:W-:Y:S01]  /*1cf50*/  @P1 STG.E.U16 desc[UR10][R6.64], R19 ;  /* 0x0000001306001986 */ /* 0x0003e2000c10150a */
[----:B0-----:R-:W-:-:S02]  /*1cf60*/  LEA R4, P5, R8, R0, 0x1 ;  /* 0x0000000008047211 */ /* 0x001fc400078a08ff */
[C---:B-1----:R-:W-:Y:S02]  /*1cf70*/  LEA R6, P6, R3.reuse, R0, 0x1 ;  /* 0x0000000003067211 */ /* 0x042fe400078c08ff */
[-C--:B------:R-:W-:Y:S02]  /*1cf80*/  LEA.HI.X.SX32 R5, R8, R2.reuse, 0x1, P5 ;  /* 0x0000000208057211 */ /* 0x080fe400028f0eff */
[----:B------:R-:W-:Y:S01]  /*1cf90*/  LEA.HI.X.SX32 R7, R3, R2, 0x1, P6 ;  /* 0x0000000203077211 */ /* 0x000fe200030f0eff */
[----:B------:R-:W-:Y:S02]  /*1cfa0*/  VIADD R22, R16, 0x7c ;  /* 0x0000007c10167836 */ /* 0x000fe40000000000 */
[----:B------:R-:W-:Y:S04]  /*1cfb0*/  @P4 STG.E.U16 desc[UR10][R4.64], R27 ;  /* 0x0000001b04004986 */ /* 0x000fe8000c10150a */
[----:B------:R0:W-:Y:S04]  /*1cfc0*/  @P3 STG.E.U16 desc[UR10][R6.64], R23 ;  /* 0x0000001706003986 */ /* 0x0001e8000c10150a */
[----:B------:R-:W1:Y:S01]  /*1cfd0*/  LDS.128 R4, [R28+UR4] ;  /* 0x000000041c047984 */ /* 0x000e620008000c00 */
[----:B0-----:R-:W-:-:S03]  /*1cfe0*/  PRMT R23, R19, 0x7632, R23 ;  /* 0x0000763213177816 */ /* 0x001fc60000000017 */
[----:B------:R0:W-:Y:S01]  /*1cff0*/  LDS.128 R16, [R28+UR4+0x200] ;  /* 0x000200041c107984 */ /* 0x0001e20008000c00 */
[----:B--2---:R-:W-:Y:S02]  /*1d000*/  ISETP.LT.AND P3, PT, R11, UR15, !P0 ;  /* 0x0000000f0b007c0c */ /* 0x004fe4000c761270 */
[----:B------:R-:W-:Y:S02]  /*1d010*/  LOP3.LUT R11, R28, 0x40, RZ, 0x3c, !PT ;  /* 0x000000401c0b7812 */ /* 0x000fe400078e3cff */
[----:B0-----:R-:W2:Y:S04]  /*1d020*/  LDL.LU R28, [R1+0xa8] ;  /* 0x0000a800011c7983 */ /* 0x001ea80000300800 */
[----:B------:R-:W2:Y:S01]  /*1d030*/  LDL.LU R25, [R1+0xa0] ;  /* 0x0000a00001197983 */ /* 0x000ea20000300800 */
[----:B---3--:R-:W-:Y:S01]  /*1d040*/  ISETP.LT.AND P5, PT, R10, UR15, !P0 ;  /* 0x0000000f0a007c0c */ /* 0x008fe2000c7a1270 */
[--C-:B------:R-:W-:Y:S01]  /*1d050*/  IMAD R10, R29, 0x4, R3.reuse ;  /* 0x000000041d0a7824 */ /* 0x100fe200078e0203 */
[----:B------:R-:W-:-:S04]  /*1d060*/  PRMT R3, R15, 0x7632, R3 ;  /* 0x000076320f037816 */ /* 0x000fc80000000003 */
[----:B------:R-:W-:-:S04]  /*1d070*/  LEA R8, P6, R10, R0, 0x1 ;  /* 0x000000000a087211 */ /* 0x000fc800078c08ff */
[----:B------:R-:W-:Y:S01]  /*1d080*/  LEA.HI.X.SX32 R9, R10, R2, 0x1, P6 ;  /* 0x000000020a097211 */ /* 0x000fe200030f0eff */
[----:B------:R-:W-:-:S04]  /*1d090*/  IMAD R10, R29, 0x4, R10 ;  /* 0x000000041d0a7824 */ /* 0x000fc800078e020a */
[----:B------:R0:W-:Y:S01]  /*1d0a0*/  @P5 STG.E.U16 desc[UR10][R8.64], R3 ;  /* 0x0000000308005986 */ /* 0x0001e2000c10150a */
[----:B------:R-:W-:Y:S02]  /*1d0b0*/  LEA R20, P5, R10, R0, 0x1 ;  /* 0x000000000a147211 */ /* 0x000fe400078a08ff */
[----:B-----5:R-:W-:Y:S02]  /*1d0c0*/  ISETP.LT.AND P4, PT, R12, UR15, !P0 ;  /* 0x0000000f0c007c0c */ /* 0x020fe4000c781270 */
[----:B------:R-:W-:Y:S01]  /*1d0d0*/  LEA.HI.X.SX32 R21, R10, R2, 0x1, P5 ;  /* 0x000000020a157211 */ /* 0x000fe200028f0eff */
[----:B------:R-:W3:Y:S01]  /*1d0e0*/  LDS.128 R12, [R11+UR4] ;  /* 0x000000040b0c7984 */ /* 0x000ee20008000c00 */
[----:B----4-:R-:W-:Y:S01]  /*1d0f0*/  ISETP.LT.AND P1, PT, R24, UR15, !P0 ;  /* 0x0000000f18007c0c */ /* 0x010fe2000c721270 */
[----:B0-----:R-:W-:Y:S02]  /*1d100*/  IMAD R3, R29, 0x4, R10 ;  /* 0x000000041d037824 */ /* 0x001fe400078e020a */
[----:B------:R-:W-:Y:S03]  /*1d110*/  @P3 STG.E.U16 desc[UR10][R20.64], R23 ;  /* 0x0000001714003986 */ /* 0x000fe6000c10150a */
[----:B------:R-:W-:Y:S01]  /*1d120*/  LEA R24, P6, R3, R0, 0x1 ;  /* 0x0000000003187211 */ /* 0x000fe200078c08ff */
[----:B------:R-:W0:Y:S01]  /*1d130*/  LDS.128 R8, [R11+UR4+0x200] ;  /* 0x000200040b087984 */ /* 0x000e220008000c00 */
[----:B------:R-:W-:-:S02]  /*1d140*/  PRMT R27, R27, 0x7632, R27 ;  /* 0x000076321b1b7816 */ /* 0x000fc4000000001b */
[----:B--2---:R-:W-:Y:S02]  /*1d150*/  ISETP.LT.AND P3, PT, R25, UR15, !P0 ;  /* 0x0000000f19007c0c */ /* 0x004fe4000c761270 */
[----:B------:R-:W-:-:S05]  /*1d160*/  LEA.HI.X.SX32 R25, R3, R2, 0x1, P6 ;  /* 0x0000000203197211 */ /* 0x000fca00030f0eff */
[----:B------:R2:W-:Y:S04]  /*1d170*/  @P4 STG.E.U16 desc[UR10][R24.64], R27 ;  /* 0x0000001b18004986 */ /* 0x0005e8000c10150a */
[----:B--2---:R-:W2:Y:S01]  /*1d180*/  LDL.LU R25, [R1+0xa4] ;  /* 0x0000a40001197983 */ /* 0x004ea20000300800 */
[C---:B------:R-:W-:Y:S01]  /*1d190*/  ISETP.LT.AND P5, PT, R22.reuse, UR15, !P0 ;  /* 0x0000000f16007c0c */ /* 0x040fe2000c7a1270 */
[----:B------:R-:W-:Y:S02]  /*1d1a0*/  IMAD R22, R22, R29, RZ ;  /* 0x0000001d16167224 */ /* 0x000fe400078e02ff */
[----:B------:R-:W-:Y:S01]  /*1d1b0*/  IMAD R3, R29, 0x8, R3 ;  /* 0x000000081d037824 */ /* 0x000fe200078e0203 */
[----:B------:R-:W-:Y:S01]  /*1d1c0*/  PRMT R26, R23, 0x7632, R26 ;  /* 0x00007632171a7816 */ /* 0x000fe2000000001a */
[----:B------:R-:W4:Y:S01]  /*1d1d0*/  LDL.LU R27, [R1+0xb8] ;  /* 0x0000b800011b7983 */ /* 0x000f220000300800 */
[----:B------:R-:W-:Y:S01]  /*1d1e0*/  LEA R20, P6, R22, R0, 0x1 ;  /* 0x0000000016147211 */ /* 0x000fe200078c08ff */
[----:B------:R-:W-:-:S03]  /*1d1f0*/  IMAD R24, R29, 0x4, R3 ;  /* 0x000000041d187824 */ /* 0x000fc600078e0203 */
[----:B------:R-:W-:Y:S02]  /*1d200*/  LEA.HI.X.SX32 R21, R22, R2, 0x1, P6 ;  /* 0x0000000216157211 */ /* 0x000fe400030f0eff */
[----:B------:R-:W-:-:S03]  /*1d210*/  LEA R22, P6, R3, R0, 0x1 ;  /* 0x0000000003167211 */ /* 0x000fc600078c08ff */
[----:B------:R5:W-:Y:S01]  /*1d220*/  @P5 STG.E.U16 desc[UR10][R20.64], R26 ;  /* 0x0000001a14005986 */ /* 0x000be2000c10150a */
[----:B------:R-:W-:Y:S01]  /*1d230*/  LEA.HI.X.SX32 R23, R3, R2, 0x1, P6 ;  /* 0x0000000203177211 */ /* 0x000fe200030f0eff */
[----:B------:R-:W-:Y:S01]  /*1d240*/  IMAD R3, R29, 0x4, R24 ;  /* 0x000000041d037824 */ /* 0x000fe200078e0218 */
[----:B------:R-:W-:Y:S02]  /*1d250*/  ISETP.LT.AND P5, PT, R28, UR15, !P0 ;  /* 0x0000000f1c007c0c */ /* 0x000fe4000c7a1270 */
[----:B-----5:R-:W-:-:S04]  /*1d260*/  LEA R20, P6, R24, R0, 0x1 ;  /* 0x0000000018147211 */ /* 0x020fc800078c08ff */
[----:B------:R-:W-:Y:S02]  /*1d270*/  LEA.HI.X.SX32 R21, R24, R2, 0x1, P6 ;  /* 0x0000000218157211 */ /* 0x000fe400030f0eff */
[----:B--2---:R-:W-:Y:S02]  /*1d280*/  ISETP.LT.AND P4, PT, R25, UR15, !P0 ;  /* 0x0000000f19007c0c */ /* 0x004fe4000c781270 */
[----:B------:R-:W2:Y:S04]  /*1d290*/  LDL.LU R25, [R1+0xbc] ;  /* 0x0000bc0001197983 */ /* 0x000ea80000300800 */
[----:B------:R-:W5:Y:S04]  /*1d2a0*/  LDL.LU R26, [R1+0xb4] ;  /* 0x0000b400011a7983 */ /* 0x000f680000300800 */
[----:B------:R-:W2:Y:S04]  /*1d2b0*/  LDL.LU R28, [R1+0xc0] ;  /* 0x0000c000011c7983 */ /* 0x000ea80000300800 */
[----:B------:R-:W2:Y:S04]  /*1d2c0*/  LDL.LU R24, [R1+0xac] ;  /* 0x0000ac0001187983 */ /* 0x000ea80000300800 */
[----:B-1----:R1:W-:Y:S02]  /*1d2d0*/  @P3 STG.E.U16 desc[UR10][R22.64], R4 ;  /* 0x0000000416003986 */ /* 0x0023e4000c10150a */
[----:B-1----:R-:W-:-:S04]  /*1d2e0*/  LEA R22, P6, R3, R0, 0x1 ;  /* 0x0000000003167211 */ /* 0x002fc800078c08ff */
[----:B------:R-:W-:Y:S02]  /*1d2f0*/  LEA.HI.X.SX32 R23, R3, R2, 0x1, P6 ;  /* 0x0000000203177211 */ /* 0x000fe400030f0eff */
[----:B--2---:R-:W-:Y:S01]  /*1d300*/  ISETP.LT.AND P3, PT, R24, UR15, !P0 ;  /* 0x0000000f18007c0c */ /* 0x004fe2000c761270 */
[----:B------:R-:W-:Y:S02]  /*1d310*/  IMAD R24, R29, 0x4, R3 ;  /* 0x000000041d187824 */ /* 0x000fe400078e0203 */
[----:B------:R-:W2:Y:S04]  /*1d320*/  LDL.LU R3, [R1+0xb0] ;  /* 0x0000b00001037983 */ /* 0x000ea80000300800 */
[----:B---3--:R1:W-:Y:S04]  /*1d330*/  @P4 STG.E.U16 desc[UR10][R20.64], R12 ;  /* 0x0000000c14004986 */ /* 0x0083e8000c10150a */
[----:B------:R3:W-:Y:S01]  /*1d340*/  @P5 STG.E.U16 desc[UR10][R22.64], R16 ;  /* 0x0000001016005986 */ /* 0x0007e2000c10150a */
[----:B-----5:R-:W-:-:S02]  /*1d350*/  ISETP.LT.AND P5, PT, R26, UR15, !P0 ;  /* 0x0000000f1a007c0c */ /* 0x020fc4000c7a1270 */
[----:B-1----:R-:W-:-:S04]  /*1d360*/  LEA R20, P6, R24, R0, 0x1 ;  /* 0x0000000018147211 */ /* 0x002fc800078c08ff */
[----:B------:R-:W-:Y:S02]  /*1d370*/  LEA.HI.X.SX32 R21, R24, R2, 0x1, P6 ;  /* 0x0000000218157211 */ /* 0x000fe400030f0eff */
[----:B------:R-:W-:-:S03]  /*1d380*/  PRMT R4, R4, 0x7632, R4 ;  /* 0x0000763204047816 */ /* 0x000fc60000000004 */
[----:B0-----:R0:W-:Y:S01]  /*1d390*/  @P3 STG.E.U16 desc[UR10][R20.64], R8 ;  /* 0x0000000814003986 */ /* 0x0011e2000c10150a */
[----:B----4-:R-:W-:Y:S02]  /*1d3a0*/  ISETP.LT.AND P3, PT, R27, UR15, !P0 ;  /* 0x0000000f1b007c0c */ /* 0x010fe4000c761270 */
[----:B------:R-:W-:Y:S02]  /*1d3b0*/  PRMT R12, R12, 0x7632, R12 ;  /* 0x000076320c0c7816 */ /* 0x000fe4000000000c */
[----:B---3--:R-:W-:Y:S02]  /*1d3c0*/  PRMT R16, R16, 0x7632, R16 ;  /* 0x0000763210107816 */ /* 0x008fe40000000010 */
[----:B--2---:R-:W-:Y:S01]  /*1d3d0*/  ISETP.LT.AND P4, PT, R3, UR15, !P0 ;  /* 0x0000000f03007c0c */ /* 0x004fe2000c781270 */
[----:B------:R-:W-:-:S04]  /*1d3e0*/  IMAD R3, R29, 0x4, R24 ;  /* 0x000000041d037824 */ /* 0x000fc800078e0218 */
[----:B------:R-:W-:Y:S01]  /*1d3f0*/  IMAD R24, R29, 0x4, R3 ;  /* 0x000000041d187824 */ /* 0x000fe200078e0203 */
[----:B------:R-:W-:-:S04]  /*1d400*/  LEA R22, P6, R3, R0, 0x1 ;  /* 0x0000000003167211 */ /* 0x000fc800078c08ff */
[----:B------:R-:W-:Y:S01]  /*1d410*/  LEA.HI.X.SX32 R23, R3, R2, 0x1, P6 ;  /* 0x0000000203177211 */ /* 0x000fe200030f0eff */
[----:B------:R-:W-:Y:S01]  /*1d420*/  IMAD R3, R29, 0x4, R24 ;  /* 0x000000041d037824 */ /* 0x000fe200078e0218 */
[----:B0-----:R-:W-:-:S03]  /*1d430*/  LEA R20, P6, R24, R0, 0x1 ;  /* 0x0000000018147211 */ /* 0x001fc600078c08ff */
[----:B------:R0:W-:Y:S01]  /*1d440*/  @P4 STG.E.U16 desc[UR10][R22.64], R4 ;  /* 0x0000000416004986 */ /* 0x0001e2000c10150a */
[----:B------:R-:W-:-:S03]  /*1d450*/  LEA.HI.X.SX32 R21, R24, R2, 0x1, P6 ;  /* 0x0000000218157211 */ /* 0x000fc600030f0eff */
[----:B------:R-:W2:Y:S01]  /*1d460*/  LDL.LU R24, [R1+0xcc] ;  /* 0x0000cc0001187983 */ /* 0x000ea20000300800 */
[----:B0-----:R-:W-:Y:S01]  /*1d470*/  LEA R22, P6, R3, R0, 0x1 ;  /* 0x0000000003167211 */ /* 0x001fe200078c08ff */
[----:B------:R-:W-:Y:S02]  /*1d480*/  IMAD R4, R29, 0x4, R3 ;  /* 0x000000041d047824 */ /* 0x000fe400078e0203 */
[----:B------:R0:W-:Y:S01]  /*1d490*/  @P5 STG.E.U16 desc[UR10][R20.64], R12 ;  /* 0x0000000c14005986 */ /* 0x0001e2000c10150a */
[----:B------:R-:W-:-:S03]  /*1d4a0*/  LEA.HI.X.SX32 R23, R3, R2, 0x1, P6 ;  /* 0x0000000203177211 */ /* 0x000fc600030f0eff */
[----:B------:R-:W3:Y:S01]  /*1d4b0*/  LDL.LU R26, [R1+0xd0] ;  /* 0x0000d000011a7983 */ /* 0x000ee20000300800 */
[----:B------:R-:W-:Y:S02]  /*1d4c0*/  ISETP.LT.AND P5, PT, R28, UR15, !P0 ;  /* 0x0000000f1c007c0c */ /* 0x000fe4000c7a1270 */
[----:B------:R-:W-:Y:S01]  /*1d4d0*/  ISETP.LT.AND P4, PT, R25, UR15, !P0 ;  /* 0x0000000f19007c0c */ /* 0x000fe2000c781270 */
[----:B------:R-:W4:Y:S01]  /*1d4e0*/  LDL.LU R28, [R1+0xd4] ;  /* 0x0000d400011c7983 */ /* 0x000f220000300800 */
[----:B0-----:R-:W-:-:S03]  /*1d4f0*/  LEA R20, P6, R4, R0, 0x1 ;  /* 0x0000000004147211 */ /* 0x001fc600078c08ff */
[----:B------:R-:W5:Y:S01]  /*1d500*/  LDL.LU R27, [R1+0xd8] ;  /* 0x0000d800011b7983 */ /* 0x000f620000300800 */
[----:B------:R-:W-:Y:S01]  /*1d510*/  IMAD R3, R29, 0x4, R4 ;  /* 0x000000041d037824 */ /* 0x000fe200078e0204 */
[----:B------:R-:W-:Y:S02]  /*1d520*/  LEA.HI.X.SX32 R21, R4, R2, 0x1, P6 ;  /* 0x0000000204157211 */ /* 0x000fe400030f0eff */
[----:B------:R-:W2:Y:S04]  /*1d530*/  LDL.LU R25, [R1+0x3c] ;  /* 0x00003c0001197983 */ /* 0x000ea80000300800 */
[----:B------:R0:W-:Y:S04]  /*1d540*/  @P3 STG.E.U16 desc[UR10][R22.64], R16 ;  /* 0x0000001016003986 */ /* 0x0001e8000c10150a */
[----:B0-----:R-:W2:Y:S04]  /*1d550*/  LDL.LU R16, [R1+0xc8] ;  /* 0x0000c80001107983 */ /* 0x001ea80000300800 */
[----:B------:R-:W2:Y:S01]  /*1d560*/  LDL.LU R4, [R1+0xc4] ;  /* 0x0000c40001047983 */ /* 0x000ea20000300800 */
[----:B------:R-:W-:-:S02]  /*1d570*/  PRMT R8, R8, 0x7632, R8 ;  /* 0x0000763208087816 */ /* 0x000fc40000000008 */
[----:B------:R-:W-:-:S03]  /*1d580*/  LEA R22, P6, R3, R0, 0x1 ;  /* 0x0000000003167211 */ /* 0x000fc600078c08ff */
[----:B------:R0:W-:Y:S01]  /*1d590*/  @P4 STG.E.U16 desc[UR10][R20.64], R8 ;  /* 0x0000000814004986 */ /* 0x0001e2000c10150a */
[----:B------:R-:W-:-:S05]  /*1d5a0*/  LEA.HI.X.SX32 R23, R3, R2, 0x1, P6 ;  /* 0x0000000203177211 */ /* 0x000fca00030f0eff */
[----:B------:R1:W-:Y:S01]  /*1d5b0*/  @P5 STG.E.U16 desc[UR10][R22.64], R5 ;  /* 0x0000000516005986 */ /* 0x0003e2000c10150a */
[----:B--2---:R-:W-:Y:S01]  /*1d5c0*/  ISETP.LT.AND P3, PT, R4, UR15, !P0 ;  /* 0x0000000f04007c0c */ /* 0x004fe2000c761270 */
[C---:B------:R-:W-:Y:S01]  /*1d5d0*/  IMAD R4, R29.reuse, 0x4, R3 ;  /* 0x000000041d047824 */ /* 0x040fe200078e0203 */
[----:B------:R-:W-:Y:S02]  /*1d5e0*/  ISETP.LT.AND P4, PT, R16, UR15, !P0 ;  /* 0x0000000f10007c0c */ /* 0x000fe4000c781270 */
[----:B------:R-:W2:Y:S01]  /*1d5f0*/  LDL.LU R16, [R1+0xdc] ;  /* 0x0000dc0001107983 */ /* 0x000ea20000300800 */
[----:B------:R-:W-:Y:S01]  /*1d600*/  IMAD R3, R29, 0x4, R4 ;  /* 0x000000041d037824 */ /* 0x000fe200078e0204 */
[----:B0-----:R-:W-:-:S04]  /*1d610*/  LEA R20, P6, R4, R0, 0x1 ;  /* 0x0000000004147211 */ /* 0x001fc800078c08ff */
[----:B------:R-:W-:Y:S02]  /*1d620*/  LEA.HI.X.SX32 R21, R4, R2, 0x1, P6 ;  /* 0x0000000204157211 */ /* 0x000fe400030f0eff */
[----:B-1----:R-:W-:-:S04]  /*1d630*/  LEA R22, P6, R3, R0, 0x1 ;  /* 0x0000000003167211 */ /* 0x002fc800078c08ff */
[----:B------:R-:W-:Y:S01]  /*1d640*/  LEA.HI.X.SX32 R23, R3, R2, 0x1, P6 ;  /* 0x0000000203177211 */ /* 0x000fe200030f0eff */
[----:B------:R0:W-:Y:S01]  /*1d650*/  @P3 STG.E.U16 desc[UR10][R20.64], R13 ;  /* 0x0000000d14003986 */ /* 0x0001e2000c10150a */
[----:B---3--:R-:W-:-:S03]  /*1d660*/  ISETP.LT.AND P3, PT, R26, UR15, !P0 ;  /* 0x0000000f1a007c0c */ /* 0x008fc6000c761270 */
[----:B------:R-:W3:Y:S04]  /*1d670*/  LDL.LU R26, [R1+0xe0] ;  /* 0x0000e000011a7983 */ /* 0x000ee80000300800 */
[----:B------:R1:W-:Y:S01]  /*1d680*/  @P4 STG.E.U16 desc[UR10][R22.64], R17 ;  /* 0x0000001116004986 */ /* 0x0003e2000c10150a */
[----:B----4-:R-:W-:-:S03]  /*1d690*/  ISETP.LT.AND P4, PT, R28, UR15, !P0 ;  /* 0x0000000f1c007c0c */ /* 0x010fc6000c781270 */
[----:B------:R-:W4:Y:S01]  /*1d6a0*/  LDL.LU R28, [R1+0xe4] ;  /* 0x0000e400011c7983 */ /* 0x000f220000300800 */
[----:B------:R-:W-:Y:S01]  /*1d6b0*/  IMAD R4, R29, 0x4, R3 ;  /* 0x000000041d047824 */ /* 0x000fe200078e0203 */
[----:B------:R-:W-:-:S03]  /*1d6c0*/  ISETP.LT.AND P5, PT, R24, UR15, !P0 ;  /* 0x0000000f18007c0c */ /* 0x000fc6000c7a1270 */
[----:B------:R-:W-:Y:S01]  /*1d6d0*/  IMAD R3, R29, 0x4, R4 ;  /* 0x000000041d037824 */ /* 0x000fe200078e0204 */
[C---:B0-----:R-:W-:Y:S02]  /*1d6e0*/  LEA R20, P6, R4.reuse, R0, 0x1 ;  /* 0x0000000004147211 */ /* 0x041fe400078c08ff */
[----:B------:R-:W-:Y:S01]  /*1d6f0*/  PRMT R12, R5, 0x7632, R12 ;  /* 0x00007632050c7816 */ /* 0x000fe2000000000c */
[----:B-1----:R-:W4:Y:S01]  /*1d700*/  LDL.LU R23, [R1+0xe8] ;  /* 0x0000e80001177983 */ /* 0x002f220000300800 */
[----:B------:R-:W-:Y:S02]  /*1d710*/  LEA.HI.X.SX32 R21, R4, R2, 0x1, P6 ;  /* 0x0000000204157211 */ /* 0x000fe400030f0eff */
[----:B------:R-:W-:Y:S01]  /*1d720*/  LEA R4, P6, R3, R0, 0x1 ;  /* 0x0000000003047211 */ /* 0x000fe200078c08ff */
[----:B------:R-:W-:Y:S01]  /*1d730*/  IMAD R8, R29, 0x4, R3 ;  /* 0x000000041d087824 */ /* 0x000fe200078e0203 */
[----:B------:R-:W4:Y:S02]  /*1d740*/  LDL.LU R24, [R1+0xec] ;  /* 0x0000ec0001187983 */ /* 0x000f240000300800 */
[----:B------:R-:W-:Y:S01]  /*1d750*/  LEA.HI.X.SX32 R5, R3, R2, 0x1, P6 ;  /* 0x0000000203057211 */ /* 0x000fe200030f0eff */
[----:B------:R-:W-:Y:S01]  /*1d760*/  IMAD R3, R29, 0x4, R8 ;  /* 0x000000041d037824 */ /* 0x000fe200078e0208 */
[----:B------:R0:W-:Y:S04]  /*1d770*/  @P5 STG.E.U16 desc[UR10][R20.64], R9 ;  /* 0x0000000914005986 */ /* 0x0001e8000c10150a */
[----:B------:R1:W-:Y:S01]  /*1d780*/  @P3 STG.E.U16 desc[UR10][R4.64], R12 ;  /* 0x0000000c04003986 */ /* 0x0003e2000c10150a */
[----:B-----5:R-:W-:-:S02]  /*1d790*/  ISETP.LT.AND P5, PT, R27, UR15, !P0 ;  /* 0x0000000f1b007c0c */ /* 0x020fc4000c7a1270 */
[----:B------:R-:W-:Y:S01]  /*1d7a0*/  PRMT R13, R13, 0x7632, R13 ;  /* 0x000076320d0d7816 */ /* 0x000fe2000000000d */
[----:B------:R-:W5:Y:S01]  /*1d7b0*/  LDL.LU R27, [R1+0xf0] ;  /* 0x0000f000011b7983 */ /* 0x000f620000300800 */
[----:B0-----:R-:W-:Y:S01]  /*1d7c0*/  LEA R20, P6, R8, R0, 0x1 ;  /* 0x0000000008147211 */ /* 0x001fe200078c08ff */
[----:B-1----:R-:W-:-:S03]  /*1d7d0*/  VIADD R5, R25, 0xbc ;  /* 0x000000bc19057836 */ /* 0x002fc60000000000 */
[----:B------:R-:W-:Y:S02]  /*1d7e0*/  LEA.HI.X.SX32 R21, R8, R2, 0x1, P6 ;  /* 0x0000000208157211 */ /* 0x000fe400030f0eff */
[----:B------:R-:W-:Y:S01]  /*1d7f0*/  LEA R4, P6, R3, R0, 0x1 ;  /* 0x0000000003047211 */ /* 0x000fe200078c08ff */
[C---:B------:R-:W-:Y:S01]  /*1d800*/  IMAD R8, R5.reuse, R29, RZ ;  /* 0x0000001d05087224 */ /* 0x040fe200078e02ff */
[----:B------:R-:W-:Y:S02]  /*1d810*/  ISETP.LT.AND P3, PT, R5, UR15, !P0 ;  /* 0x0000000f05007c0c */ /* 0x000fe4000c761270 */
[----:B------:R-:W-:Y:S02]  /*1d820*/  LEA.HI.X.SX32 R5, R3, R2, 0x1, P6 ;  /* 0x0000000203057211 */ /* 0x000fe400030f0eff */
[----:B------:R-:W-:Y:S01]  /*1d830*/  LEA R12, P6, R8, R0, 0x1 ;  /* 0x00000000080c7211 */ /* 0x000fe200078c08ff */
[----:B------:R0:W-:Y:S01]  /*1d840*/  @P4 STG.E.U16 desc[UR10][R20.64], R13 ;  /* 0x0000000d14004986 */ /* 0x0001e2000c10150a */
[----:B------:R-:W-:-:S05]  /*1d850*/  PRMT R17, R17, 0x7632, R17 ;  /* 0x0000763211117816 */ /* 0x000fca0000000011 */
[----:B------:R1:W-:Y:S01]  /*1d860*/  @P5 STG.E.U16 desc[UR10][R4.64], R17 ;  /* 0x0000001104005986 */ /* 0x0003e2000c10150a */
[----:B0-----:R-:W-:Y:S02]  /*1d870*/  LEA.HI.X.SX32 R13, R8, R2, 0x1, P6 ;  /* 0x00000002080d7211 */ /* 0x001fe400030f0eff */
[----:B------:R-:W-:-:S05]  /*1d880*/  PRMT R8, R9, 0x7632, R8 ;  /* 0x0000763209087816 */ /* 0x000fca0000000008 */
[----:B------:R0:W-:Y:S01]  /*1d890*/  @P3 STG.E.U16 desc[UR10][R12.64], R8 ;  /* 0x000000080c003986 */ /* 0x0001e2000c10150a */
[----:B--2---:R-:W-:-:S03]  /*1d8a0*/  ISETP.LT.AND P4, PT, R16, UR15, !P0 ;  /* 0x0000000f10007c0c */ /* 0x004fc6000c781270 */
[----:B------:R-:W2:Y:S01]  /*1d8b0*/  LDL.LU R16, [R1+0xf4] ;  /* 0x0000f40001107983 */ /* 0x000ea20000300800 */
[----:B---3--:R-:W-:-:S03]  /*1d8c0*/  ISETP.LT.AND P5, PT, R26, UR15, !P0 ;  /* 0x0000000f1a007c0c */ /* 0x008fc6000c7a1270 */
[----:B------:R-:W3:Y:S01]  /*1d8d0*/  LDL.LU R26, [R1+0xf8] ;  /* 0x0000f800011a7983 */ /* 0x000ee20000300800 */
[----:B----4-:R-:W-:-:S03]  /*1d8e0*/  ISETP.LT.AND P3, PT, R28, UR15, !P0 ;  /* 0x0000000f1c007c0c */ /* 0x010fc6000c761270 */
[----:B------:R-:W4:Y:S01]  /*1d8f0*/  LDL.LU R28, [R1+0xfc] ;  /* 0x0000fc00011c7983 */ /* 0x000f220000300800 */
[----:B------:R-:W-:-:S04]  /*1d900*/  IMAD R3, R29, 0x8, R3 ;  /* 0x000000081d037824 */ /* 0x000fc800078e0203 */
[----:B------:R-:W-:Y:S01]  /*1d910*/  IMAD R9, R29, 0x4, R3 ;  /* 0x000000041d097824 */ /* 0x000fe200078e0203 */
[----:B-1----:R-:W-:-:S04]  /*1d920*/  LEA R4, P6, R3, R0, 0x1 ;  /* 0x0000000003047211 */ /* 0x002fc800078c08ff */
[----:B------:R-:W-:Y:S01]  /*1d930*/  LEA.HI.X.SX32 R5, R3, R2, 0x1, P6 ;  /* 0x0000000203057211 */ /* 0x000fe200030f0eff */
[----:B------:R-:W-:Y:S01]  /*1d940*/  IMAD R3, R29, 0x4, R9 ;  /* 0x000000041d037824 */ /* 0x000fe200078e0209 */
[----:B0-----:R-:W-:-:S03]  /*1d950*/  LEA R8, P6, R9, R0, 0x1 ;  /* 0x0000000009087211 */ /* 0x001fc600078c08ff */
[----:B------:R0:W-:Y:S01]  /*1d960*/  @P4 STG.E.U16 desc[UR10][R4.64], R6 ;  /* 0x0000000604004986 */ /* 0x0001e2000c10150a */
[----:B------:R-:W-:Y:S01]  /*1d970*/  LEA.HI.X.SX32 R9, R9, R2, 0x1, P6 ;  /* 0x0000000209097211 */ /* 0x000fe200030f0eff */
[----:B------:R-:W-:Y:S01]  /*1d980*/  IMAD R17, R29, 0x4, R3 ;  /* 0x000000041d117824 */ /* 0x000fe200078e0203 */
[----:B------:R-:W-:-:S03]  /*1d990*/  ISETP.LT.AND P4, PT, R23, UR15, !P0 ;  /* 0x0000000f17007c0c */ /* 0x000fc6000c781270 */
[----:B------:R1:W-:Y:S01]  /*1d9a0*/  @P5 STG.E.U16 desc[UR10][R8.64], R14 ;  /* 0x0000000e08005986 */ /* 0x0003e2000c10150a */
[----:B0-----:R-:W-:-:S04]  /*1d9b0*/  LEA R4, P6, R3, R0, 0x1 ;  /* 0x0000000003047211 */ /* 0x001fc800078c08ff */
[----:B------:R-:W-:Y:S01]  /*1d9c0*/  LEA.HI.X.SX32 R5, R3, R2, 0x1, P6 ;  /* 0x0000000203057211 */ /* 0x000fe200030f0eff */
[----:B------:R-:W-:Y:S01]  /*1d9d0*/  IMAD R3, R29, 0x4, R17 ;  /* 0x000000041d037824 */ /* 0x000fe200078e0211 */
[C---:B-1----:R-:W-:Y:S02]  /*1d9e0*/  LEA R8, P6, R17.reuse, R0, 0x1 ;  /* 0x0000000011087211 */ /* 0x042fe400078c08ff */
[----:B------:R-:W-:Y:S01]  /*1d9f0*/  ISETP.LT.AND P5, PT, R24, UR15, !P0 ;  /* 0x0000000f18007c0c */ /* 0x000fe2000c7a1270 */
[----:B------:R0:W-:Y:S01]  /*1da00*/  @P3 STG.E.U16 desc[UR10][R4.64], R18 ;  /* 0x0000001204003986 */ /* 0x0001e2000c10150a */
[----:B------:R-:W-:Y:S01]  /*1da10*/  LEA.HI.X.SX32 R9, R17, R2, 0x1, P6 ;  /* 0x0000000211097211 */ /* 0x000fe200030f0eff */
[----:B------:R-:W-:Y:S01]  /*1da20*/  IMAD R13, R29, 0x4, R3 ;  /* 0x000000041d0d7824 */ /* 0x000fe200078e0203 */
[----:B-----5:R-:W-:Y:S01]  /*1da30*/  ISETP.LT.AND P3, PT, R27, UR15, !P0 ;  /* 0x0000000f1b007c0c */ /* 0x020fe2000c761270 */
[----:B------:R-:W5:Y:S04]  /*1da40*/  LDL.LU R24, [R1+0x104] ;  /* 0x0001040001187983 */ /* 0x000f680000300800 */
[----:B------:R-:W5:Y:S01]  /*1da50*/  LDL.LU R27, [R1+0x100] ;  /* 0x00010000011b7983 */ /* 0x000f620000300800 */
[----:B0-----:R-:W-:-:S03]  /*1da60*/  LEA R4, P6, R3, R0, 0x1 ;  /* 0x0000000003047211 */ /* 0x001fc600078c08ff */
[----:B------:R0:W-:Y:S01]  /*1da70*/  @P4 STG.E.U16 desc[UR10][R8.64], R10 ;  /* 0x0000000a08004986 */ /* 0x0001e2000c10150a */
[----:B------:R-:W-:Y:S02]  /*1da80*/  LEA.HI.X.SX32 R5, R3, R2, 0x1, P6 ;  /* 0x0000000203057211 */ /* 0x000fe400030f0eff */
[----:B------:R-:W-:Y:S02]  /*1da90*/  PRMT R6, R6, 0x7632, R6 ;  /* 0x0000763206067816 */ /* 0x000fe40000000006 */
[----:B------:R-:W-:Y:S02]  /*1daa0*/  PRMT R14, R14, 0x7632, R14 ;  /* 0x000076320e0e7816 */ /* 0x000fe4000000000e */
[C---:B0-----:R-:W-:Y:S01]  /*1dab0*/  LEA R8, P6, R13.reuse, R0, 0x1 ;  /* 0x000000000d087211 */ /* 0x041fe200078c08ff */
[----:B------:R0:W-:Y:S03]  /*1dac0*/  @P5 STG.E.U16 desc[UR10][R4.64], R6 ;  /* 0x0000000604005986 */ /* 0x0001e6000c10150a */
[----:B------:R-:W-:-:S05]  /*1dad0*/  LEA.HI.X.SX32 R9, R13, R2, 0x1, P6 ;  /* 0x000000020d097211 */ /* 0x000fca00030f0eff */
[----:B------:R1:W-:Y:S01]  /*1dae0*/  @P3 STG.E.U16 desc[UR10][R8.64], R14 ;  /* 0x0000000e08003986 */ /* 0x0003e2000c10150a */
[----:B---3--:R-:W-:-:S03]  /*1daf0*/  ISETP.LT.AND P5, PT, R26, UR15, !P0 ;  /* 0x0000000f1a007c0c */ /* 0x008fc6000c7a1270 */
[----:B------:R-:W3:Y:S01]  /*1db00*/  LDL.LU R26, [R1+0x108] ;  /* 0x00010800011a7983 */ /* 0x000ee20000300800 */
[----:B----4-:R-:W-:-:S03]  /*1db10*/  ISETP.LT.AND P3, PT, R28, UR15, !P0 ;  /* 0x0000000f1c007c0c */ /* 0x010fc6000c761270 */
[----:B------:R-:W4:Y:S01]  /*1db20*/  LDL.LU R28, [R1+0x10c] ;  /* 0x00010c00011c7983 */ /* 0x000f220000300800 */
[----:B------:R-:W-:Y:S01]  /*1db30*/  IMAD R3, R29, 0x4, R13 ;  /* 0x000000041d037824 */ /* 0x000fe200078e020d */
[----:B--2---:R-:W-:-:S03]  /*1db40*/  ISETP.LT.AND P4, PT, R16, UR15, !P0 ;  /* 0x0000000f10007c0c */ /* 0x004fc6000c781270 */
[----:B------:R-:W-:Y:S01]  /*1db50*/  IMAD R13, R29, 0x4, R3 ;  /* 0x000000041d0d7824 */ /* 0x000fe200078e0203 */
[----:B0-----:R-:W-:-:S04]  /*1db60*/  LEA R4, P6, R3, R0, 0x1 ;  /* 0x0000000003047211 */ /* 0x001fc800078c08ff */
[----:B------:R-:W-:Y:S01]  /*1db70*/  LEA.HI.X.SX32 R5, R3, R2, 0x1, P6 ;  /* 0x0000000203057211 */ /* 0x000fe200030f0eff */
[----:B------:R-:W-:Y:S01]  /*1db80*/  IMAD R3, R29, 0x4, R13 ;  /* 0x000000041d037824 */ /* 0x000fe200078e020d */
[----:B------:R-:W-:Y:S02]  /*1db90*/  PRMT R18, R18, 0x7632, R18 ;  /* 0x0000763212127816 */ /* 0x000fe40000000012 */
[----:B------:R-:W-:Y:S01]  /*1dba0*/  LEA R12, P6, R13, R0, 0x1 ;  /* 0x000000000d0c7211 */ /* 0x000fe200078c08ff */
[----:B------:R-:W-:Y:S02]  /*1dbb0*/  IMAD R21, R29, 0x4, R3 ;  /* 0x000000041d157824 */ /* 0x000fe400078e0203 */
[----:B------:R0:W-:Y:S01]  /*1dbc0*/  @P4 STG.E.U16 desc[UR10][R4.64], R18 ;  /* 0x0000001204004986 */ /* 0x0001e2000c10150a */
[----:B------:R-:W-:Y:S01]  /*1dbd0*/  LEA.HI.X.SX32 R13, R13, R2, 0x1, P6 ;  /* 0x000000020d0d7211 */ /* 0x000fe200030f0eff */
[----:B-1----:R-:W-:Y:S01]  /*1dbe0*/  IMAD R9, R29, 0x4, R21 ;  /* 0x000000041d097824 */ /* 0x002fe200078e0215 */
[----:B------:R-:W-:-:S02]  /*1dbf0*/  LEA R16, P4, R3, R0, 0x1 ;  /* 0x0000000003107211 */ /* 0x000fc400078808ff */
[----:B------:R-:W-:Y:S01]  /*1dc00*/  LEA R20, P6, R21, R0, 0x1 ;  /* 0x0000000015147211 */ /* 0x000fe200078c08ff */
[----:B------:R-:W-:Y:S01]  /*1dc10*/  IMAD R23, R29, 0x4, R9 ;  /* 0x000000041d177824 */ /* 0x000fe200078e0209 */
[----:B------:R-:W-:Y:S02]  /*1dc20*/  PRMT R6, R10, 0x7632, R6 ;  /* 0x000076320a067816 */ /* 0x000fe40000000006 */
[-C--:B------:R-:W-:Y:S02]  /*1dc30*/  LEA.HI.X.SX32 R17, R3, R2.reuse, 0x1, P4 ;  /* 0x0000000203117211 */ /* 0x080fe400020f0eff */
[----:B------:R-:W-:Y:S01]  /*1dc40*/  LEA.HI.X.SX32 R21, R21, R2, 0x1, P6 ;  /* 0x0000000215157211 */ /* 0x000fe200030f0eff */
[----:B------:R-:W-:Y:S01]  /*1dc50*/  VIADD R3, R25, 0xfc ;  /* 0x000000fc19037836 */ /* 0x000fe20000000000 */
[----:B------:R1:W-:Y:S01]  /*1dc60*/  @P5 STG.E.U16 desc[UR10][R12.64], R6 ;  /* 0x000000060c005986 */ /* 0x0003e2000c10150a */
[----:B------:R-:W-:-:S03]  /*1dc70*/  IMAD R25, R29, 0x4, R23 ;  /* 0x000000041d197824 */ /* 0x000fc600078e0217 */
[----:B------:R-:W-:Y:S04]  /*1dc80*/  @P3 STG.E.U16 desc[UR10][R16.64], R7 ;  /* 0x0000000710003986 */ /* 0x000fe8000c10150a */
[----:B------:R2:W-:Y:S01]  /*1dc90*/  @P1 STG.E.U16 desc[UR10][R20.64], R15 ;  /* 0x0000000f14001986 */ /* 0x0005e2000c10150a */
[----:B0-----:R-:W-:Y:S02]  /*1dca0*/  LEA R4, P1, R9, R0, 0x1 ;  /* 0x0000000009047211 */ /* 0x001fe400078208ff */
[----:B-----5:R-:W-:Y:S01]  /*1dcb0*/  ISETP.LT.AND P5, PT, R27, UR15, !P0 ;  /* 0x0000000f1b007c0c */ /* 0x020fe2000c7a1270 */
[----:B------:R-:W-:Y:S01]  /*1dcc0*/  IMAD R27, R29, 0x4, R25 ;  /* 0x000000041d1b7824 */ /* 0x000fe200078e0219 */
[----:B------:R-:W-:Y:S01]  /*1dcd0*/  LEA.HI.X.SX32 R5, R9, R2, 0x1, P1 ;  /* 0x0000000209057211 */ /* 0x000fe200008f0eff */
[----:B-1----:R-:W-:Y:S01]  /*1dce0*/  IMAD R6, R3, R29, RZ ;  /* 0x0000001d03067224 */ /* 0x002fe200078e02ff */
[-C--:B------:R-:W-:Y:S01]  /*1dcf0*/  LEA R12, P1, R25, R0.reuse, 0x1 ;  /* 0x00000000190c7211 */ /* 0x080fe200078208ff */
[----:B------:R-:W-:Y:S01]  /*1dd00*/  IMAD R29, R29, 0x4, R27 ;  /* 0x000000041d1d7824 */ /* 0x000fe200078e021b */
[----:B------:R-:W-:-:S02]  /*1dd10*/  LEA R8, P3, R23, R0, 0x1 ;  /* 0x0000000017087211 */ /* 0x000fc400078608ff */
[----:B------:R-:W-:Y:S02]  /*1dd20*/  LEA.HI.X.SX32 R13, R25, R2, 0x1, P1 ;  /* 0x00000002190d7211 */ /* 0x000fe400008f0eff */
[-C--:B--2---:R-:W-:Y:S02]  /*1dd30*/  LEA R20, P1, R29, R0.reuse, 0x1 ;  /* 0x000000001d147211 */ /* 0x084fe400078208ff */
[----:B------:R-:W-:Y:S02]  /*1dd40*/  LEA R16, P6, R27, R0, 0x1 ;  /* 0x000000001b107211 */ /* 0x000fe400078c08ff */
[----:B------:R-:W-:Y:S02]  /*1dd50*/  ISETP.LT.AND P4, PT, R24, UR15, !P0 ;  /* 0x0000000f18007c0c */ /* 0x000fe4000c781270 */
[-C--:B------:R-:W-:Y:S02]  /*1dd60*/  LEA.HI.X.SX32 R9, R23, R2.reuse, 0x1, P3 ;  /* 0x0000000217097211 */ /* 0x080fe400018f0eff */
[----:B------:R-:W-:-:S02]  /*1dd70*/  LEA.HI.X.SX32 R21, R29, R2, 0x1, P1 ;  /* 0x000000021d157211 */ /* 0x000fc400008f0eff */
[----:B------:R-:W-:Y:S02]  /*1dd80*/  LEA.HI.X.SX32 R17, R27, R2, 0x1, P6 ;  /* 0x000000021b117211 */ /* 0x000fe400030f0eff */
[C---:B------:R-:W-:Y:S02]  /*1dd90*/  LEA R22, P6, R6.reuse, R0, 0x1 ;  /* 0x0000000006167211 */ /* 0x040fe400078c08ff */
[----:B------:R-:W-:Y:S02]  /*1dda0*/  PRMT R15, R15, 0x7632, R15 ;  /* 0x000076320f0f7816 */ /* 0x000fe4000000000f */
[----:B------:R-:W-:Y:S02]  /*1ddb0*/  LEA.HI.X.SX32 R23, R6, R2, 0x1, P6 ;  /* 0x0000000206177211 */ /* 0x000fe400030f0eff */
[----:B------:R-:W-:Y:S01]  /*1ddc0*/  PRMT R6, R7, 0x7632, R6 ;  /* 0x0000763207067816 */ /* 0x000fe20000000006 */
[----:B------:R0:W-:Y:S01]  /*1ddd0*/  @P5 STG.E.U16 desc[UR10][R4.64], R19 ;  /* 0x0000001304005986 */ /* 0x0001e2000c10150a */
[----:B------:R-:W-:-:S03]  /*1dde0*/  PRMT R10, R19, 0x7632, R10 ;  /* 0x00007632130a7816 */ /* 0x000fc6000000000a */
[----:B------:R0:W-:Y:S01]  /*1ddf0*/  @P4 STG.E.U16 desc[UR10][R8.64], R11 ;  /* 0x0000000b08004986 */ /* 0x0001e2000c10150a */
[----:B---3--:R-:W-:Y:S02]  /*1de00*/  ISETP.LT.AND P3, PT, R26, UR15, !P0 ;  /* 0x0000000f1a007c0c */ /* 0x008fe4000c761270 */
[----:B----4-:R-:W-:Y:S02]  /*1de10*/  ISETP.LT.AND P1, PT, R28, UR15, !P0 ;  /* 0x0000000f1c007c0c */ /* 0x010fe4000c721270 */
[----:B------:R-:W-:-:S09]  /*1de20*/  ISETP.LT.AND P0, PT, R3, UR15, !P0 ;  /* 0x0000000f03007c0c */ /* 0x000fd2000c701270 */
[----:B------:R0:W-:Y:S04]  /*1de30*/  @P3 STG.E.U16 desc[UR10][R12.64], R6 ;  /* 0x000000060c003986 */ /* 0x0001e8000c10150a */
[----:B------:R0:W-:Y:S04]  /*1de40*/  @P2 STG.E.U16 desc[UR10][R16.64], R15 ;  /* 0x0000000f10002986 */ /* 0x0001e8000c10150a */
[----:B------:R0:W-:Y:S01]  /*1de50*/  @P1 STG.E.U16 desc[UR10][R20.64], R10 ;  /* 0x0000000a14001986 */ /* 0x0001e2000c10150a */
[----:B------:R-:W-:Y:S05]  /*1de60*/  @!P0 EXIT ;  /* 0x000000000000894d */ /* 0x000fea0003800000 */
[----:B0-----:R-:W-:-:S05]  /*1de70*/  PRMT R11, R11, 0x7632, R11 ;  /* 0x000076320b0b7816 */ /* 0x001fca000000000b */
[----:B------:R-:W-:Y:S01]  /*1de80*/  STG.E.U16 desc[UR10][R22.64], R11 ;  /* 0x0000000b16007986 */ /* 0x000fe2000c10150a */
[----:B------:R-:W-:Y:S05]  /*1de90*/  EXIT ;  /* 0x000000000000794d */ /* 0x000fea0003800000 */
.L_x_3:
[----:B------:R-:W-:-:S00]  /*1dea0*/  BRA `(.L_x_3) ;  /* 0xfffffffc00fc7947 */ /* 0x000fc0000383ffff */
[----:B------:R-:W-:-:S00]  /*1deb0*/  NOP ;  /* 0x0000000000007918 */ /* 0x000fc00000000000 */
        /* <DEDUP_REMOVED lines=12> */
.L_x_4:


//--------------------- .nv.shared.matmul_kernel  --------------------------
	.section	.nv.shared.matmul_kernel,"aw",@nobits
	.sectionflags	@""
	.align	16
	.zero		1024


//--------------------- .nv.shared.reserved.0     --------------------------
	.section	.nv.shared.reserved.0,"aw",@nobits
	.weak		__nv_reservedSMEM_offset_0_alias
	.size		__nv_reservedSMEM_offset_0_alias, 0, 64
	.other		__nv_reservedSMEM_offset_0_alias,@"STO_CUDA_RESERVED_SHARED STV_DEFAULT"
__nv_reservedSMEM_offset_0_alias:
	.zero		0
	.zero		64


//--------------------- .nv.constant0.matmul_kernel --------------------------
	.section	.nv.constant0.matmul_kernel,"a",@progbits
	.sectionflags	@""
	.align	4
.nv.constant0.matmul_kernel:
	.zero		976


//--------------------- SYMBOLS --------------------------

	.type		.nv.reservedSmem.offset0,@object
	.size		.nv.reservedSmem.offset0,0x4
	.type		.nv.reservedSmem.cap,@object
	.size		.nv.reservedSmem.cap,0x4
